// auto-generated by cutlass_sweep.epilogue — config: {"arch": "sm_100", "cluster_m": 2, "cluster_n": 1, "dtype": "e4m3", "fusion": "gelu", "tile_k": 64, "tile_m": 256, "tile_n": 64}
#include "cutlass/cutlass.h"
#include "cutlass/gemm/collective/collective_builder.hpp"
#include "cutlass/gemm/device/gemm_universal_adapter.h"
#include "cutlass/gemm/kernel/gemm_universal.hpp"
#include "cutlass/epilogue/collective/collective_builder.hpp"
#include "cutlass/epilogue/fusion/operations.hpp"
#include "cutlass/epilogue/thread/activation.h"

using Elem = cutlass::float_e4m3_t;
using Acc  = float;
using TileShape    = cute::Shape<cute::_256, cute::_64, cute::_64>;
using ClusterShape = cute::Shape<cute::_2, cute::_1, cute::_1>;
using FusionOp     = cutlass::epilogue::fusion::LinCombEltAct<cutlass::epilogue::thread::GELU, Elem, Acc>;

using CollectiveEpilogue = typename cutlass::epilogue::collective::CollectiveBuilder<
    cutlass::arch::Sm100, cutlass::arch::OpClassTensorOp,
    TileShape, ClusterShape,
    cutlass::epilogue::collective::EpilogueTileAuto,
    Acc, Acc,
    Elem, cutlass::layout::RowMajor, 128 / cutlass::sizeof_bits<Elem>::value,
    Elem, cutlass::layout::RowMajor, 128 / cutlass::sizeof_bits<Elem>::value,
    cutlass::epilogue::collective::EpilogueScheduleAuto,
    FusionOp
  >::CollectiveOp;

using CollectiveMainloop = typename cutlass::gemm::collective::CollectiveBuilder<
    cutlass::arch::Sm100, cutlass::arch::OpClassTensorOp,
    Elem, cutlass::layout::RowMajor, 128 / cutlass::sizeof_bits<Elem>::value,
    Elem, cutlass::layout::ColumnMajor, 128 / cutlass::sizeof_bits<Elem>::value,
    Acc,
    TileShape, ClusterShape,
    cutlass::gemm::collective::StageCountAutoCarveout<
        static_cast<int>(sizeof(typename CollectiveEpilogue::SharedStorage))>,
    cutlass::gemm::collective::KernelScheduleAuto
  >::CollectiveOp;

using GemmKernel = cutlass::gemm::kernel::GemmUniversal<
    cute::Shape<int,int,int,int>, CollectiveMainloop, CollectiveEpilogue>;
using Gemm = cutlass::gemm::device::GemmUniversalAdapter<GemmKernel>;

auto* _anchor = &cutlass::device_kernel<GemmKernel>;


// ===== COMPILED SASS (sm_100a) =====

	.target	sm_100a

	.elftype	@"ET_EXEC"


//--------------------- .note.nv.tkinfo           --------------------------
	.section	.note.nv.tkinfo,"",@"SHT_NOTE"
	.sectionflags	@"SHF_NOTE_NV_TKINFO"
	.tkinfo
        /*0018*/ 	.word	0x00000002
        /*0030*/ 	.string	""
        /*0030*/ 	.string	"ptxas"
        /*0030*/ 	.string	"Cuda compilation tools, release 13.0, V13.0.88"
        /*0030*/ 	.string	"Build cuda_13.0.r13.0/compiler.36424714_0"
        /*0030*/ 	.string	"-arch sm_100a -m 64 "



//--------------------- .note.nv.cuinfo           --------------------------
	.section	.note.nv.cuinfo,"",@"SHT_NOTE"
	.sectionflags	@"SHF_NOTE_NV_CUINFO"
        /*0018*/ 	.short	0x0002
        /*001a*/ 	.short	0x0064
        /*001c*/ 	.short	0x0082
	.zero		2


//--------------------- .nv.info                  --------------------------
	.section	.nv.info,"",@"SHT_CUDA_INFO"
	.align	4


	//----- nvinfo : EIATTR_REGCOUNT
	.align		4
        /*0000*/ 	.byte	0x04, 0x2f
        /*0002*/ 	.short	(.L_19 - .L_18)
	.align		4
.L_18:
        /*0004*/ 	.word	index@(_ZN7cutlass13device_kernelINS_4gemm6kernel13GemmUniversalIN4cute5tupleIJiiiiEEENS1_10collective13CollectiveMmaINS1_35MainloopSm100TmaUmmaWarpSpecializedILi20ELi2ELi4ENS5_IJNS4_1CILi2EEENSA_ILi1EEESC_EEEEENS5_IJNSA_ILi256EEENSA_ILi64EEESG_EEENS_12float_e4m3_tENS5_IJlSC_lEEESI_SJ_NS4_8TiledMMAINS4_8MMA_AtomIJNS4_10MMA_TraitsINS4_25SM100_MMA_F8F6F4_2x1SM_SSEJSI_SI_fSF_SG_NS4_17integral_constantINS4_4UMMA5MajorELSQ_0EEESR_NSO_INSP_7ScaleInELSS_0EEEST_EEEEEENS4_6LayoutINS5_IJSC_SC_SC_EEENS5_IJNSA_ILi0EEESY_SY_EEEEENS5_IJNS4_10UnderscoreES11_S11_EEEEENS4_18SM100_TMA_2SM_LOADENS4_14ComposedLayoutINS4_7SwizzleILi2ELi4ELi3EEENS4_18smem_ptr_flag_bitsILi8EEENSW_INS5_IJNSA_ILi8EEESG_EEENS5_IJSG_SC_EEEEEEEvNS4_8identityES14_S1E_vS1F_EENS_8epilogue10collective18CollectiveEpilogueINS1H_23Sm100TmaWarpSpecializedILi1ELi1ELi64ELb0ELb0EEEJNS5_IJNSA_ILi128EEESG_SG_EEENS5_IJNSW_IS1M_SC_EENSW_ISG_SC_EEEEESI_SJ_SI_SJ_NS1H_6fusion15FusionCallbacksIS1L_NS1R_13LinCombEltActINS1H_6thread4GELUESI_fSI_fLNS_15FloatRoundStyleE2EEES1N_S1Q_JEEENS4_5SM1004TMEM4LOAD26SM100_TMEM_LOAD_32dp32b64xENS4_13SM90_TMA_LOADES1E_NS4_39AutoVectorizingCopyWithAssumedAlignmentILi128EEENS4_14SM90_TMA_STOREES1E_S25_S25_EEEvvEEEEvNT_6ParamsE)
        /*0008*/ 	.word	0x000000c6


	//----- nvinfo : EIATTR_FRAME_SIZE
	.align		4
.L_19:
        /*000c*/ 	.byte	0x04, 0x11
        /*000e*/ 	.short	(.L_21 - .L_20)
	.align		4
.L_20:
        /*0010*/ 	.word	index@($__internal_2_$__cuda_sm10x_tcgen05_guardrail_trap_unallocated_columns_being_dealloced)
        /*0014*/ 	.word	0x00000000


	//----- nvinfo : EIATTR_FRAME_SIZE
	.align		4
.L_21:
        /*0018*/ 	.byte	0x04, 0x11
        /*001a*/ 	.short	(.L_23 - .L_22)
	.align		4
.L_22:
        /*001c*/ 	.word	index@($__internal_1_$__cuda_sm10x_tcgen05_guardrail_trap_phase_invalid_during_alloc)
        /*0020*/ 	.word	0x00000000


	//----- nvinfo : EIATTR_FRAME_SIZE
	.align		4
.L_23:
        /*0024*/ 	.byte	0x04, 0x11
        /*0026*/ 	.short	(.L_25 - .L_24)
	.align		4
.L_24:
        /*0028*/ 	.word	index@($__internal_0_$__cuda_sm10x_tcgen05_guardrail_trap_col_being_dealloced_not_returned_by_alloc)
        /*002c*/ 	.word	0x00000000


	//----- nvinfo : EIATTR_FRAME_SIZE
	.align		4
.L_25:
        /*0030*/ 	.byte	0x04, 0x11
        /*0032*/ 	.short	(.L_27 - .L_26)
	.align		4
.L_26:
        /*0034*/ 	.word	index@(_ZN7cutlass13device_kernelINS_4gemm6kernel13GemmUniversalIN4cute5tupleIJiiiiEEENS1_10collective13CollectiveMmaINS1_35MainloopSm100TmaUmmaWarpSpecializedILi20ELi2ELi4ENS5_IJNS4_1CILi2EEENSA_ILi1EEESC_EEEEENS5_IJNSA_ILi256EEENSA_ILi64EEESG_EEENS_12float_e4m3_tENS5_IJlSC_lEEESI_SJ_NS4_8TiledMMAINS4_8MMA_AtomIJNS4_10MMA_TraitsINS4_25SM100_MMA_F8F6F4_2x1SM_SSEJSI_SI_fSF_SG_NS4_17integral_constantINS4_4UMMA5MajorELSQ_0EEESR_NSO_INSP_7ScaleInELSS_0EEEST_EEEEEENS4_6LayoutINS5_IJSC_SC_SC_EEENS5_IJNSA_ILi0EEESY_SY_EEEEENS5_IJNS4_10UnderscoreES11_S11_EEEEENS4_18SM100_TMA_2SM_LOADENS4_14ComposedLayoutINS4_7SwizzleILi2ELi4ELi3EEENS4_18smem_ptr_flag_bitsILi8EEENSW_INS5_IJNSA_ILi8EEESG_EEENS5_IJSG_SC_EEEEEEEvNS4_8identityES14_S1E_vS1F_EENS_8epilogue10collective18CollectiveEpilogueINS1H_23Sm100TmaWarpSpecializedILi1ELi1ELi64ELb0ELb0EEEJNS5_IJNSA_ILi128EEESG_SG_EEENS5_IJNSW_IS1M_SC_EENSW_ISG_SC_EEEEESI_SJ_SI_SJ_NS1H_6fusion15FusionCallbacksIS1L_NS1R_13LinCombEltActINS1H_6thread4GELUESI_fSI_fLNS_15FloatRoundStyleE2EEES1N_S1Q_JEEENS4_5SM1004TMEM4LOAD26SM100_TMEM_LOAD_32dp32b64xENS4_13SM90_TMA_LOADES1E_NS4_39AutoVectorizingCopyWithAssumedAlignmentILi128EEENS4_14SM90_TMA_STOREES1E_S25_S25_EEEvvEEEEvNT_6ParamsE)
        /*0038*/ 	.word	0x00000000


	//----- nvinfo : EIATTR_MIN_STACK_SIZE
	.align		4
.L_27:
        /*003c*/ 	.byte	0x04, 0x12
        /*003e*/ 	.short	(.L_29 - .L_28)
	.align		4
.L_28:
        /*0040*/ 	.word	index@(_ZN7cutlass13device_kernelINS_4gemm6kernel13GemmUniversalIN4cute5tupleIJiiiiEEENS1_10collective13CollectiveMmaINS1_35MainloopSm100TmaUmmaWarpSpecializedILi20ELi2ELi4ENS5_IJNS4_1CILi2EEENSA_ILi1EEESC_EEEEENS5_IJNSA_ILi256EEENSA_ILi64EEESG_EEENS_12float_e4m3_tENS5_IJlSC_lEEESI_SJ_NS4_8TiledMMAINS4_8MMA_AtomIJNS4_10MMA_TraitsINS4_25SM100_MMA_F8F6F4_2x1SM_SSEJSI_SI_fSF_SG_NS4_17integral_constantINS4_4UMMA5MajorELSQ_0EEESR_NSO_INSP_7ScaleInELSS_0EEEST_EEEEEENS4_6LayoutINS5_IJSC_SC_SC_EEENS5_IJNSA_ILi0EEESY_SY_EEEEENS5_IJNS4_10UnderscoreES11_S11_EEEEENS4_18SM100_TMA_2SM_LOADENS4_14ComposedLayoutINS4_7SwizzleILi2ELi4ELi3EEENS4_18smem_ptr_flag_bitsILi8EEENSW_INS5_IJNSA_ILi8EEESG_EEENS5_IJSG_SC_EEEEEEEvNS4_8identityES14_S1E_vS1F_EENS_8epilogue10collective18CollectiveEpilogueINS1H_23Sm100TmaWarpSpecializedILi1ELi1ELi64ELb0ELb0EEEJNS5_IJNSA_ILi128EEESG_SG_EEENS5_IJNSW_IS1M_SC_EENSW_ISG_SC_EEEEESI_SJ_SI_SJ_NS1H_6fusion15FusionCallbacksIS1L_NS1R_13LinCombEltActINS1H_6thread4GELUESI_fSI_fLNS_15FloatRoundStyleE2EEES1N_S1Q_JEEENS4_5SM1004TMEM4LOAD26SM100_TMEM_LOAD_32dp32b64xENS4_13SM90_TMA_LOADES1E_NS4_39AutoVectorizingCopyWithAssumedAlignmentILi128EEENS4_14SM90_TMA_STOREES1E_S25_S25_EEEvvEEEEvNT_6ParamsE)
        /*0044*/ 	.word	0x00000000
.L_29:


//--------------------- .nv.compat                --------------------------
	.section	.nv.compat,"",@"SHT_CUDA_COMPAT_INFO"
	.align	4
        /*0000*/ 	.byte	0x02, 0x09, 0x01, 0x00, 0x02, 0x02, 0x02, 0x00, 0x02, 0x05, 0x05, 0x00, 0x03, 0x07, 0x01, 0x01
        /*0010*/ 	.byte	0x02, 0x03, 0x01, 0x00, 0x02, 0x06, 0x01, 0x00, 0x04, 0x0b, 0x08, 0x00, 0x01, 0x00, 0x00, 0x00
        /*0020*/ 	.byte	0x00, 0x00, 0x00, 0x00


//--------------------- .nv.info._ZN7cutlass13device_kernelINS_4gemm6kernel13GemmUniversalIN4cute5tupleIJiiiiEEENS1_10collective13CollectiveMmaINS1_35MainloopSm100TmaUmmaWarpSpecializedILi20ELi2ELi4ENS5_IJNS4_1CILi2EEENSA_ILi1EEESC_EEEEENS5_IJNSA_ILi256EEENSA_ILi64EEESG_EEENS_12float_e4m3_tENS5_IJlSC_lEEESI_SJ_NS4_8TiledMMAINS4_8MMA_AtomIJNS4_10MMA_TraitsINS4_25SM100_MMA_F8F6F4_2x1SM_SSEJSI_SI_fSF_SG_NS4_17integral_constantINS4_4UMMA5MajorELSQ_0EEESR_NSO_INSP_7ScaleInELSS_0EEEST_EEEEEENS4_6LayoutINS5_IJSC_SC_SC_EEENS5_IJNSA_ILi0EEESY_SY_EEEEENS5_IJNS4_10UnderscoreES11_S11_EEEEENS4_18SM100_TMA_2SM_LOADENS4_14ComposedLayoutINS4_7SwizzleILi2ELi4ELi3EEENS4_18smem_ptr_flag_bitsILi8EEENSW_INS5_IJNSA_ILi8EEESG_EEENS5_IJSG_SC_EEEEEEEvNS4_8identityES14_S1E_vS1F_EENS_8epilogue10collective18CollectiveEpilogueINS1H_23Sm100TmaWarpSpecializedILi1ELi1ELi64ELb0ELb0EEEJNS5_IJNSA_ILi128EEESG_SG_EEENS5_IJNSW_IS1M_SC_EENSW_ISG_SC_EEEEESI_SJ_SI_SJ_NS1H_6fusion15FusionCallbacksIS1L_NS1R_13LinCombEltActINS1H_6thread4GELUESI_fSI_fLNS_15FloatRoundStyleE2EEES1N_S1Q_JEEENS4_5SM1004TMEM4LOAD26SM100_TMEM_LOAD_32dp32b64xENS4_13SM90_TMA_LOADES1E_NS4_39AutoVectorizingCopyWithAssumedAlignmentILi128EEENS4_14SM90_TMA_STOREES1E_S25_S25_EEEvvEEEEvNT_6ParamsE --------------------------
	.section	.nv.info._ZN7cutlass13device_kernelINS_4gemm6kernel13GemmUniversalIN4cute5tupleIJiiiiEEENS1_10collective13CollectiveMmaINS1_35MainloopSm100TmaUmmaWarpSpecializedILi20ELi2ELi4ENS5_IJNS4_1CILi2EEENSA_ILi1EEESC_EEEEENS5_IJNSA_ILi256EEENSA_ILi64EEESG_EEENS_12float_e4m3_tENS5_IJlSC_lEEESI_SJ_NS4_8TiledMMAINS4_8MMA_AtomIJNS4_10MMA_TraitsINS4_25SM100_MMA_F8F6F4_2x1SM_SSEJSI_SI_fSF_SG_NS4_17integral_constantINS4_4UMMA5MajorELSQ_0EEESR_NSO_INSP_7ScaleInELSS_0EEEST_EEEEEENS4_6LayoutINS5_IJSC_SC_SC_EEENS5_IJNSA_ILi0EEESY_SY_EEEEENS5_IJNS4_10UnderscoreES11_S11_EEEEENS4_18SM100_TMA_2SM_LOADENS4_14ComposedLayoutINS4_7SwizzleILi2ELi4ELi3EEENS4_18smem_ptr_flag_bitsILi8EEENSW_INS5_IJNSA_ILi8EEESG_EEENS5_IJSG_SC_EEEEEEEvNS4_8identityES14_S1E_vS1F_EENS_8epilogue10collective18CollectiveEpilogueINS1H_23Sm100TmaWarpSpecializedILi1ELi1ELi64ELb0ELb0EEEJNS5_IJNSA_ILi128EEESG_SG_EEENS5_IJNSW_IS1M_SC_EENSW_ISG_SC_EEEEESI_SJ_SI_SJ_NS1H_6fusion15FusionCallbacksIS1L_NS1R_13LinCombEltActINS1H_6thread4GELUESI_fSI_fLNS_15FloatRoundStyleE2EEES1N_S1Q_JEEENS4_5SM1004TMEM4LOAD26SM100_TMEM_LOAD_32dp32b64xENS4_13SM90_TMA_LOADES1E_NS4_39AutoVectorizingCopyWithAssumedAlignmentILi128EEENS4_14SM90_TMA_STOREES1E_S25_S25_EEEvvEEEEvNT_6ParamsE,"",@"SHT_CUDA_INFO"
	.sectionflags	@""
	.align	4


	//----- nvinfo : EIATTR_CUDA_API_VERSION
	.align		4
        /*0000*/ 	.byte	0x04, 0x37
        /*0002*/ 	.short	(.L_31 - .L_30)
.L_30:
        /*0004*/ 	.word	0x00000082


	//----- nvinfo : EIATTR_KPARAM_INFO
	.align		4
.L_31:
        /*0008*/ 	.byte	0x04, 0x17
        /*000a*/ 	.short	(.L_33 - .L_32)
.L_32:
        /*000c*/ 	.word	0x00000000
        /*0010*/ 	.short	0x0000
        /*0012*/ 	.short	0x0000
        /*0014*/ 	.byte	0x00, 0xf0, 0x01, 0x20


	//----- nvinfo : EIATTR_AT_ENTRY_FRAGMENTS
	.align		4
.L_33:
        /*0018*/ 	.byte	0x04, 0x4f
        /*001a*/ 	.short	(.L_35 - .L_34)


	//   ....[0]....
.L_34:
        /*001c*/ 	.word	0x00000007


	//----- nvinfo : EIATTR_RESERVED_SMEM_USED
	.align		4
.L_35:
        /*0020*/ 	.byte	0x01, 0x41
	.zero		2


	//----- nvinfo : EIATTR_SPARSE_MMA_MASK
	.align		4
        /*0024*/ 	.byte	0x03, 0x50
        /*0026*/ 	.short	0x0000


	//----- nvinfo : EIATTR_TCGEN05_2CTA_USED
	.align		4
        /*0028*/ 	.byte	0x01, 0x52
	.zero		2


	//----- nvinfo : EIATTR_MAXREG_COUNT
	.align		4
        /*002c*/ 	.byte	0x03, 0x1b
        /*002e*/ 	.short	0x00ff


	//----- nvinfo : EIATTR_NUM_BARRIERS
	.align		4
        /*0030*/ 	.byte	0x02, 0x4c
        /*0032*/ 	.byte	0x07
	.zero		1


	//----- nvinfo : EIATTR_EXTERNS
	.align		4
        /*0034*/ 	.byte	0x04, 0x0f
        /*0036*/ 	.short	(.L_37 - .L_36)


	//   ....[0]....
	.align		4
.L_36:
        /*0038*/ 	.word	index@(__assertfail)


	//----- nvinfo : EIATTR_MERCURY_ISA_VERSION
	.align		4
.L_37:
        /*003c*/ 	.byte	0x03, 0x5f
        /*003e*/ 	.short	0x0101


	//----- nvinfo : EIATTR_INT_WARP_WIDE_INSTR_OFFSETS
	.align		4
        /*0040*/ 	.byte	0x04, 0x31
        /*0042*/ 	.short	(.L_39 - .L_38)


	//   ....[0]....
.L_38:
        /*0044*/ 	.word	0x00000eb0


	//   ....[1]....
        /*0048*/ 	.word	0x00000f50


	//   ....[2]....
        /*004c*/ 	.word	0x000022b0


	//   ....[3]....
        /*0050*/ 	.word	0x000049b0


	//   ....[4]....
        /*0054*/ 	.word	0x000049d0


	//   ....[5]....
        /*0058*/ 	.word	0x00004a00


	//   ....[6]....
        /*005c*/ 	.word	0x00005410


	//   ....[7]....
        /*0060*/ 	.word	0x00005530


	//----- nvinfo : EIATTR_COOP_GROUP_MASK_REGIDS
	.align		4
.L_39:
        /*0064*/ 	.byte	0x04, 0x29
        /*0066*/ 	.short	(.L_41 - .L_40)


	//   ....[0]....
.L_40:
        /*0068*/ 	.word	0xffffffff


	//   ....[1]....
        /*006c*/ 	.word	0xffffffff


	//   ....[2]....
        /*0070*/ 	.word	0xffffffff


	//   ....[3]....
        /*0074*/ 	.word	0xffffffff


	//   ....[4]....
        /*0078*/ 	.word	0xffffffff


	//   ....[5]....
        /*007c*/ 	.word	0xffffffff


	//   ....[6]....
        /*0080*/ 	.word	0xffffffff


	//   ....[7]....
        /*0084*/ 	.word	0xffffffff


	//   ....[8]....
        /*0088*/ 	.word	0xffffffff


	//   ....[9]....
        /*008c*/ 	.word	0xffffffff


	//   ....[10]....
        /*0090*/ 	.word	0xffffffff


	//   ....[11]....
        /*0094*/ 	.word	0xffffffff


	//   ....[12]....
        /*0098*/ 	.word	0xffffffff


	//   ....[13]....
        /*009c*/ 	.word	0xffffffff


	//----- nvinfo : EIATTR_COOP_GROUP_INSTR_OFFSETS
	.align		4
.L_41:
        /*00a0*/ 	.byte	0x04, 0x28
        /*00a2*/ 	.short	(.L_43 - .L_42)


	//   ....[0]....
.L_42:
        /*00a4*/ 	.word	0x000000c0


	//   ....[1]....
        /*00a8*/ 	.word	0x000004d0


	//   ....[2]....
        /*00ac*/ 	.word	0x00000880


	//   ....[3]....
        /*00b0*/ 	.word	0x000009b0


	//   ....[4]....
        /*00b4*/ 	.word	0x00000aa0


	//   ....[5]....
        /*00b8*/ 	.word	0x00000c00


	//   ....[6]....
        /*00bc*/ 	.word	0x00000d90


	//   ....[7]....
        /*00c0*/ 	.word	0x00000fd0


	//   ....[8]....
        /*00c4*/ 	.word	0x00002190


	//   ....[9]....
        /*00c8*/ 	.word	0x00003870


	//   ....[10]....
        /*00cc*/ 	.word	0x00003d40


	//   ....[11]....
        /*00d0*/ 	.word	0x00003d70


	//   ....[12]....
        /*00d4*/ 	.word	0x000048b0


	//   ....[13]....
        /*00d8*/ 	.word	0x00004ac0


	//----- nvinfo : EIATTR_VRC_CTA_INIT_COUNT
	.align		4
.L_43:
        /*00dc*/ 	.byte	0x02, 0x4a
        /*00de*/ 	.byte	0x80
	.zero		1


	//----- nvinfo : EIATTR_SYSCALL_OFFSETS
	.align		4
        /*00e0*/ 	.byte	0x04, 0x46
        /*00e2*/ 	.short	(.L_45 - .L_44)


	//   ....[0]....
.L_44:
        /*00e4*/ 	.word	0x00005ef0


	//   ....[1]....
        /*00e8*/ 	.word	0x00006030


	//   ....[2]....
        /*00ec*/ 	.word	0x00006810


	//----- nvinfo : EIATTR_MBARRIER_INSTR_OFFSETS
	.align		4
.L_45:
        /*00f0*/ 	.byte	0x04, 0x39
        /*00f2*/ 	.short	(.L_47 - .L_46)


	//   ....[0]....
.L_46:
        /*00f4*/ 	.word	0x000005e0
        /*00f8*/ 	.word	0x000000ff
        /*00fc*/ 	.word	0x00000000
        /*0100*/ 	.short	0x0100
        /*0102*/ 	.byte	0x08
	.zero		1


	//   ....[1]....
        /*0104*/ 	.word	0x000005f0
        /*0108*/ 	.word	0x000000ff
        /*010c*/ 	.word	0x000000a0
        /*0110*/ 	.short	0x0100
        /*0112*/ 	.byte	0x08
	.zero		1


	//   ....[2]....
        /*0114*/ 	.word	0x00000600
        /*0118*/ 	.word	0x000000ff
        /*011c*/ 	.word	0x00000008
        /*0120*/ 	.short	0x0100
        /*0122*/ 	.byte	0x08
	.zero		1


	//   ....[3]....
        /*0124*/ 	.word	0x00000610
        /*0128*/ 	.word	0x000000ff
        /*012c*/ 	.word	0x000000a8
        /*0130*/ 	.short	0x0100
        /*0132*/ 	.byte	0x08
	.zero		1


	//   ....[4]....
        /*0134*/ 	.word	0x00000620
        /*0138*/ 	.word	0x000000ff
        /*013c*/ 	.word	0x00000010
        /*0140*/ 	.short	0x0100
        /*0142*/ 	.byte	0x08
	.zero		1


	//   ....[5]....
        /*0144*/ 	.word	0x00000630
        /*0148*/ 	.word	0x000000ff
        /*014c*/ 	.word	0x000000b0
        /*0150*/ 	.short	0x0100
        /*0152*/ 	.byte	0x08
	.zero		1


	//   ....[6]....
        /*0154*/ 	.word	0x00000640
        /*0158*/ 	.word	0x000000ff
        /*015c*/ 	.word	0x00000018
        /*0160*/ 	.short	0x0100
        /*0162*/ 	.byte	0x08
	.zero		1


	//   ....[7]....
        /*0164*/ 	.word	0x00000650
        /*0168*/ 	.word	0x000000ff
        /*016c*/ 	.word	0x000000b8
        /*0170*/ 	.short	0x0100
        /*0172*/ 	.byte	0x08
	.zero		1


	//   ....[8]....
        /*0174*/ 	.word	0x00000660
        /*0178*/ 	.word	0x000000ff
        /*017c*/ 	.word	0x00000020
        /*0180*/ 	.short	0x0100
        /*0182*/ 	.byte	0x08
	.zero		1


	//   ....[9]....
        /*0184*/ 	.word	0x00000670
        /*0188*/ 	.word	0x000000ff
        /*018c*/ 	.word	0x000000c0
        /*0190*/ 	.short	0x0100
        /*0192*/ 	.byte	0x08
	.zero		1


	//   ....[10]....
        /*0194*/ 	.word	0x00000680
        /*0198*/ 	.word	0x000000ff
        /*019c*/ 	.word	0x00000028
        /*01a0*/ 	.short	0x0100
        /*01a2*/ 	.byte	0x08
	.zero		1


	//   ....[11]....
        /*01a4*/ 	.word	0x00000690
        /*01a8*/ 	.word	0x000000ff
        /*01ac*/ 	.word	0x000000c8
        /*01b0*/ 	.short	0x0100
        /*01b2*/ 	.byte	0x08
	.zero		1


	//   ....[12]....
        /*01b4*/ 	.word	0x000006a0
        /*01b8*/ 	.word	0x000000ff
        /*01bc*/ 	.word	0x00000030
        /*01c0*/ 	.short	0x0100
        /*01c2*/ 	.byte	0x08
	.zero		1


	//   ....[13]....
        /*01c4*/ 	.word	0x000006b0
        /*01c8*/ 	.word	0x000000ff
        /*01cc*/ 	.word	0x000000d0
        /*01d0*/ 	.short	0x0100
        /*01d2*/ 	.byte	0x08
	.zero		1


	//   ....[14]....
        /*01d4*/ 	.word	0x000006c0
        /*01d8*/ 	.word	0x000000ff
        /*01dc*/ 	.word	0x00000038
        /*01e0*/ 	.short	0x0100
        /*01e2*/ 	.byte	0x08
	.zero		1


	//   ....[15]....
        /*01e4*/ 	.word	0x000006d0
        /*01e8*/ 	.word	0x000000ff
        /*01ec*/ 	.word	0x000000d8
        /*01f0*/ 	.short	0x0100
        /*01f2*/ 	.byte	0x08
	.zero		1


	//   ....[16]....
        /*01f4*/ 	.word	0x000006e0
        /*01f8*/ 	.word	0x000000ff
        /*01fc*/ 	.word	0x00000040
        /*0200*/ 	.short	0x0100
        /*0202*/ 	.byte	0x08
	.zero		1


	//   ....[17]....
        /*0204*/ 	.word	0x000006f0
        /*0208*/ 	.word	0x000000ff
        /*020c*/ 	.word	0x000000e0
        /*0210*/ 	.short	0x0100
        /*0212*/ 	.byte	0x08
	.zero		1


	//   ....[18]....
        /*0214*/ 	.word	0x00000700
        /*0218*/ 	.word	0x000000ff
        /*021c*/ 	.word	0x00000048
        /*0220*/ 	.short	0x0100
        /*0222*/ 	.byte	0x08
	.zero		1


	//   ....[19]....
        /*0224*/ 	.word	0x00000710
        /*0228*/ 	.word	0x000000ff
        /*022c*/ 	.word	0x000000e8
        /*0230*/ 	.short	0x0100
        /*0232*/ 	.byte	0x08
	.zero		1


	//   ....[20]....
        /*0234*/ 	.word	0x00000720
        /*0238*/ 	.word	0x000000ff
        /*023c*/ 	.word	0x00000050
        /*0240*/ 	.short	0x0100
        /*0242*/ 	.byte	0x08
	.zero		1


	//   ....[21]....
        /*0244*/ 	.word	0x00000730
        /*0248*/ 	.word	0x000000ff
        /*024c*/ 	.word	0x000000f0
        /*0250*/ 	.short	0x0100
        /*0252*/ 	.byte	0x08
	.zero		1


	//   ....[22]....
        /*0254*/ 	.word	0x00000740
        /*0258*/ 	.word	0x000000ff
        /*025c*/ 	.word	0x00000058
        /*0260*/ 	.short	0x0100
        /*0262*/ 	.byte	0x08
	.zero		1


	//   ....[23]....
        /*0264*/ 	.word	0x00000750
        /*0268*/ 	.word	0x000000ff
        /*026c*/ 	.word	0x000000f8
        /*0270*/ 	.short	0x0100
        /*0272*/ 	.byte	0x08
	.zero		1


	//   ....[24]....
        /*0274*/ 	.word	0x00000760
        /*0278*/ 	.word	0x000000ff
        /*027c*/ 	.word	0x00000060
        /*0280*/ 	.short	0x0100
        /*0282*/ 	.byte	0x08
	.zero		1


	//   ....[25]....
        /*0284*/ 	.word	0x00000770
        /*0288*/ 	.word	0x000000ff
        /*028c*/ 	.word	0x00000100
        /*0290*/ 	.short	0x0100
        /*0292*/ 	.byte	0x08
	.zero		1


	//   ....[26]....
        /*0294*/ 	.word	0x00000780
        /*0298*/ 	.word	0x000000ff
        /*029c*/ 	.word	0x00000068
        /*02a0*/ 	.short	0x0100
        /*02a2*/ 	.byte	0x08
	.zero		1


	//   ....[27]....
        /*02a4*/ 	.word	0x00000790
        /*02a8*/ 	.word	0x000000ff
        /*02ac*/ 	.word	0x00000108
        /*02b0*/ 	.short	0x0100
        /*02b2*/ 	.byte	0x08
	.zero		1


	//   ....[28]....
        /*02b4*/ 	.word	0x000007a0
        /*02b8*/ 	.word	0x000000ff
        /*02bc*/ 	.word	0x00000070
        /*02c0*/ 	.short	0x0100
        /*02c2*/ 	.byte	0x08
	.zero		1


	//   ....[29]....
        /*02c4*/ 	.word	0x000007b0
        /*02c8*/ 	.word	0x000000ff
        /*02cc*/ 	.word	0x00000110
        /*02d0*/ 	.short	0x0100
        /*02d2*/ 	.byte	0x08
	.zero		1


	//   ....[30]....
        /*02d4*/ 	.word	0x000007c0
        /*02d8*/ 	.word	0x000000ff
        /*02dc*/ 	.word	0x00000078
        /*02e0*/ 	.short	0x0100
        /*02e2*/ 	.byte	0x08
	.zero		1


	//   ....[31]....
        /*02e4*/ 	.word	0x000007d0
        /*02e8*/ 	.word	0x000000ff
        /*02ec*/ 	.word	0x00000118
        /*02f0*/ 	.short	0x0100
        /*02f2*/ 	.byte	0x08
	.zero		1


	//   ....[32]....
        /*02f4*/ 	.word	0x000007e0
        /*02f8*/ 	.word	0x000000ff
        /*02fc*/ 	.word	0x00000080
        /*0300*/ 	.short	0x0100
        /*0302*/ 	.byte	0x08
	.zero		1


	//   ....[33]....
        /*0304*/ 	.word	0x000007f0
        /*0308*/ 	.word	0x000000ff
        /*030c*/ 	.word	0x00000120
        /*0310*/ 	.short	0x0100
        /*0312*/ 	.byte	0x08
	.zero		1


	//   ....[34]....
        /*0314*/ 	.word	0x00000800
        /*0318*/ 	.word	0x000000ff
        /*031c*/ 	.word	0x00000088
        /*0320*/ 	.short	0x0100
        /*0322*/ 	.byte	0x08
	.zero		1


	//   ....[35]....
        /*0324*/ 	.word	0x00000810
        /*0328*/ 	.word	0x000000ff
        /*032c*/ 	.word	0x00000128
        /*0330*/ 	.short	0x0100
        /*0332*/ 	.byte	0x08
	.zero		1


	//   ....[36]....
        /*0334*/ 	.word	0x00000820
        /*0338*/ 	.word	0x000000ff
        /*033c*/ 	.word	0x00000090
        /*0340*/ 	.short	0x0100
        /*0342*/ 	.byte	0x08
	.zero		1


	//   ....[37]....
        /*0344*/ 	.word	0x00000830
        /*0348*/ 	.word	0x000000ff
        /*034c*/ 	.word	0x00000130
        /*0350*/ 	.short	0x0100
        /*0352*/ 	.byte	0x08
	.zero		1


	//   ....[38]....
        /*0354*/ 	.word	0x00000840
        /*0358*/ 	.word	0x000000ff
        /*035c*/ 	.word	0x00000098
        /*0360*/ 	.short	0x0100
        /*0362*/ 	.byte	0x08
	.zero		1


	//   ....[39]....
        /*0364*/ 	.word	0x00000850
        /*0368*/ 	.word	0x000000ff
        /*036c*/ 	.word	0x00000138
        /*0370*/ 	.short	0x0100
        /*0372*/ 	.byte	0x08
	.zero		1


	//   ....[40]....
        /*0374*/ 	.word	0x00000980
        /*0378*/ 	.word	0x000000ff
        /*037c*/ 	.word	0x00000140
        /*0380*/ 	.short	0x0100
        /*0382*/ 	.byte	0x09
	.zero		1


	//   ....[41]....
        /*0384*/ 	.word	0x00000990
        /*0388*/ 	.word	0x000000ff
        /*038c*/ 	.word	0x00000148
        /*0390*/ 	.short	0x0100
        /*0392*/ 	.byte	0x09
	.zero		1


	//   ....[42]....
        /*0394*/ 	.word	0x00000a70
        /*0398*/ 	.word	0x000000ff
        /*039c*/ 	.word	0x00000150
        /*03a0*/ 	.short	0x0100
        /*03a2*/ 	.byte	0x08
	.zero		1


	//   ....[43]....
        /*03a4*/ 	.word	0x00000a80
        /*03a8*/ 	.word	0x000000ff
        /*03ac*/ 	.word	0x00000158
        /*03b0*/ 	.short	0x0100
        /*03b2*/ 	.byte	0x08
	.zero		1


	//   ....[44]....
        /*03b4*/ 	.word	0x00000bb0
        /*03b8*/ 	.word	0x000000ff
        /*03bc*/ 	.word	0x00000160
        /*03c0*/ 	.short	0x0100
        /*03c2*/ 	.byte	0x08
	.zero		1


	//   ....[45]....
        /*03c4*/ 	.word	0x00000bc0
        /*03c8*/ 	.word	0x000000ff
        /*03cc*/ 	.word	0x00000170
        /*03d0*/ 	.short	0x0100
        /*03d2*/ 	.byte	0x08
	.zero		1


	//   ....[46]....
        /*03d4*/ 	.word	0x00000bd0
        /*03d8*/ 	.word	0x000000ff
        /*03dc*/ 	.word	0x00000168
        /*03e0*/ 	.short	0x0100
        /*03e2*/ 	.byte	0x08
	.zero		1


	//   ....[47]....
        /*03e4*/ 	.word	0x00000be0
        /*03e8*/ 	.word	0x000000ff
        /*03ec*/ 	.word	0x00000178
        /*03f0*/ 	.short	0x0100
        /*03f2*/ 	.byte	0x08
	.zero		1


	//   ....[48]....
        /*03f4*/ 	.word	0x00000d00
        /*03f8*/ 	.word	0x000000ff
        /*03fc*/ 	.word	0x00000180
        /*0400*/ 	.short	0x0100
        /*0402*/ 	.byte	0x09
	.zero		1


	//   ....[49]....
        /*0404*/ 	.word	0x00000d10
        /*0408*/ 	.word	0x000000ff
        /*040c*/ 	.word	0x000001a0
        /*0410*/ 	.short	0x0100
        /*0412*/ 	.byte	0x09
	.zero		1


	//   ....[50]....
        /*0414*/ 	.word	0x00000d20
        /*0418*/ 	.word	0x000000ff
        /*041c*/ 	.word	0x00000188
        /*0420*/ 	.short	0x0100
        /*0422*/ 	.byte	0x09
	.zero		1


	//   ....[51]....
        /*0424*/ 	.word	0x00000d30
        /*0428*/ 	.word	0x000000ff
        /*042c*/ 	.word	0x000001a8
        /*0430*/ 	.short	0x0100
        /*0432*/ 	.byte	0x09
	.zero		1


	//   ....[52]....
        /*0434*/ 	.word	0x00000d40
        /*0438*/ 	.word	0x000000ff
        /*043c*/ 	.word	0x00000190
        /*0440*/ 	.short	0x0100
        /*0442*/ 	.byte	0x09
	.zero		1


	//   ....[53]....
        /*0444*/ 	.word	0x00000d50
        /*0448*/ 	.word	0x000000ff
        /*044c*/ 	.word	0x000001b0
        /*0450*/ 	.short	0x0100
        /*0452*/ 	.byte	0x09
	.zero		1


	//   ....[54]....
        /*0454*/ 	.word	0x00000d60
        /*0458*/ 	.word	0x000000ff
        /*045c*/ 	.word	0x00000198
        /*0460*/ 	.short	0x0100
        /*0462*/ 	.byte	0x09
	.zero		1


	//   ....[55]....
        /*0464*/ 	.word	0x00000d70
        /*0468*/ 	.word	0x000000ff
        /*046c*/ 	.word	0x000001b8
        /*0470*/ 	.short	0x0100
        /*0472*/ 	.byte	0x09
	.zero		1


	//   ....[56]....
        /*0474*/ 	.word	0x00000e60
        /*0478*/ 	.word	0x000000ff
        /*047c*/ 	.word	0x000001c0
        /*0480*/ 	.short	0x0100
        /*0482*/ 	.byte	0x08
	.zero		1


	//   ....[57]....
        /*0484*/ 	.word	0x00000e70
        /*0488*/ 	.word	0x000000ff
        /*048c*/ 	.word	0x000001d0
        /*0490*/ 	.short	0x0100
        /*0492*/ 	.byte	0x08
	.zero		1


	//   ....[58]....
        /*0494*/ 	.word	0x00000e80
        /*0498*/ 	.word	0x000000ff
        /*049c*/ 	.word	0x000001c8
        /*04a0*/ 	.short	0x0100
        /*04a2*/ 	.byte	0x08
	.zero		1


	//   ....[59]....
        /*04a4*/ 	.word	0x00000e90
        /*04a8*/ 	.word	0x000000ff
        /*04ac*/ 	.word	0x000001d8
        /*04b0*/ 	.short	0x0100
        /*04b2*/ 	.byte	0x08
	.zero		1


	//   ....[60]....
        /*04b4*/ 	.word	0x00000f80
        /*04b8*/ 	.word	0x000000ff
        /*04bc*/ 	.word	0x000001e0
        /*04c0*/ 	.short	0x0100
        /*04c2*/ 	.byte	0x06
	.zero		1


	//   ....[61]....
        /*04c4*/ 	.word	0x00001980
        /*04c8*/ 	.word	0x00000003
        /*04cc*/ 	.word	0x000001d0
        /*04d0*/ 	.short	0x010a
        /*04d2*/ 	.byte	0xff
	.zero		1


	//   ....[62]....
        /*04d4*/ 	.word	0x000019b0
        /*04d8*/ 	.word	0x00000003
        /*04dc*/ 	.word	0x000001c0
        /*04e0*/ 	.short	0x0101
        /*04e2*/ 	.byte	0xff
	.zero		1


	//   ....[63]....
        /*04e4*/ 	.word	0x00001ab0
        /*04e8*/ 	.word	0x000000ff
        /*04ec*/ 	.word	0x000000a0
        /*04f0*/ 	.short	0x010a
        /*04f2*/ 	.byte	0x08
	.zero		1


	//   ....[64]....
        /*04f4*/ 	.word	0x00001b80
        /*04f8*/ 	.word	0x000000ff
        /*04fc*/ 	.word	0x000000a0
        /*0500*/ 	.short	0x010a
        /*0502*/ 	.byte	0x21
	.zero		1


	//   ....[65]....
        /*0504*/ 	.word	0x00001d30
        /*0508*/ 	.word	0x000000ff
        /*050c*/ 	.word	0x000000a0
        /*0510*/ 	.short	0x010a
        /*0512*/ 	.byte	0x08
	.zero		1


	//   ....[66]....
        /*0514*/ 	.word	0x00001e50
        /*0518*/ 	.word	0x000000ff
        /*051c*/ 	.word	0x00000158
        /*0520*/ 	.short	0x0101
        /*0522*/ 	.byte	0x04
	.zero		1


	//   ....[67]....
        /*0524*/ 	.word	0x00001e60
        /*0528*/ 	.word	0x000000ff
        /*052c*/ 	.word	0x000000a0
        /*0530*/ 	.short	0x010a
        /*0532*/ 	.byte	0x08
	.zero		1


	//   ....[68]....
        /*0534*/ 	.word	0x00001ee0
        /*0538*/ 	.word	0x000000ff
        /*053c*/ 	.word	0x000000a0
        /*0540*/ 	.short	0x010a
        /*0542*/ 	.byte	0x11
	.zero		1


	//   ....[69]....
        /*0544*/ 	.word	0x00002070
        /*0548*/ 	.word	0x000000ff
        /*054c*/ 	.word	0x000000a0
        /*0550*/ 	.short	0x010a
        /*0552*/ 	.byte	0x08
	.zero		1


	//   ....[70]....
        /*0554*/ 	.word	0x000021c0
        /*0558*/ 	.word	0x00000002
        /*055c*/ 	.word	0x00000160
        /*0560*/ 	.short	0x010a
        /*0562*/ 	.byte	0xff
	.zero		1


	//   ....[71]....
        /*0564*/ 	.word	0x00002280
        /*0568*/ 	.word	0x00000002
        /*056c*/ 	.word	0x00000000
        /*0570*/ 	.short	0x0101
        /*0572*/ 	.byte	0xff
	.zero		1


	//   ....[72]....
        /*0574*/ 	.word	0x000027e0
        /*0578*/ 	.word	0x000000ff
        /*057c*/ 	.word	0x00000000
        /*0580*/ 	.short	0x010a
        /*0582*/ 	.byte	0x05
	.zero		1


	//   ....[73]....
        /*0584*/ 	.word	0x00002870
        /*0588*/ 	.word	0x000000ff
        /*058c*/ 	.word	0x00000000
        /*0590*/ 	.short	0x010a
        /*0592*/ 	.byte	0x05
	.zero		1


	//   ....[74]....
        /*0594*/ 	.word	0x00002900
        /*0598*/ 	.word	0x000000ff
        /*059c*/ 	.word	0x00000000
        /*05a0*/ 	.short	0x010a
        /*05a2*/ 	.byte	0x05
	.zero		1


	//   ....[75]....
        /*05a4*/ 	.word	0x00002990
        /*05a8*/ 	.word	0x000000ff
        /*05ac*/ 	.word	0x00000000
        /*05b0*/ 	.short	0x010a
        /*05b2*/ 	.byte	0x05
	.zero		1


	//   ....[76]....
        /*05b4*/ 	.word	0x00002a20
        /*05b8*/ 	.word	0x000000ff
        /*05bc*/ 	.word	0x00000000
        /*05c0*/ 	.short	0x010a
        /*05c2*/ 	.byte	0x05
	.zero		1


	//   ....[77]....
        /*05c4*/ 	.word	0x00002ab0
        /*05c8*/ 	.word	0x000000ff
        /*05cc*/ 	.word	0x00000000
        /*05d0*/ 	.short	0x010a
        /*05d2*/ 	.byte	0x05
	.zero		1


	//   ....[78]....
        /*05d4*/ 	.word	0x00002b40
        /*05d8*/ 	.word	0x000000ff
        /*05dc*/ 	.word	0x00000000
        /*05e0*/ 	.short	0x010a
        /*05e2*/ 	.byte	0x05
	.zero		1


	//   ....[79]....
        /*05e4*/ 	.word	0x00002bd0
        /*05e8*/ 	.word	0x000000ff
        /*05ec*/ 	.word	0x00000000
        /*05f0*/ 	.short	0x010a
        /*05f2*/ 	.byte	0x05
	.zero		1


	//   ....[80]....
        /*05f4*/ 	.word	0x00002c60
        /*05f8*/ 	.word	0x000000ff
        /*05fc*/ 	.word	0x00000000
        /*0600*/ 	.short	0x010a
        /*0602*/ 	.byte	0x05
	.zero		1


	//   ....[81]....
        /*0604*/ 	.word	0x00002cf0
        /*0608*/ 	.word	0x000000ff
        /*060c*/ 	.word	0x00000000
        /*0610*/ 	.short	0x010a
        /*0612*/ 	.byte	0x05
	.zero		1


	//   ....[82]....
        /*0614*/ 	.word	0x00002d80
        /*0618*/ 	.word	0x000000ff
        /*061c*/ 	.word	0x00000000
        /*0620*/ 	.short	0x010a
        /*0622*/ 	.byte	0x05
	.zero		1


	//   ....[83]....
        /*0624*/ 	.word	0x00002e10
        /*0628*/ 	.word	0x000000ff
        /*062c*/ 	.word	0x00000000
        /*0630*/ 	.short	0x010a
        /*0632*/ 	.byte	0x05
	.zero		1


	//   ....[84]....
        /*0634*/ 	.word	0x00002ea0
        /*0638*/ 	.word	0x000000ff
        /*063c*/ 	.word	0x00000000
        /*0640*/ 	.short	0x010a
        /*0642*/ 	.byte	0x05
	.zero		1


	//   ....[85]....
        /*0644*/ 	.word	0x00002f30
        /*0648*/ 	.word	0x000000ff
        /*064c*/ 	.word	0x00000000
        /*0650*/ 	.short	0x010a
        /*0652*/ 	.byte	0x05
	.zero		1


	//   ....[86]....
        /*0654*/ 	.word	0x00002fc0
        /*0658*/ 	.word	0x000000ff
        /*065c*/ 	.word	0x00000000
        /*0660*/ 	.short	0x010a
        /*0662*/ 	.byte	0x05
	.zero		1


	//   ....[87]....
        /*0664*/ 	.word	0x00003050
        /*0668*/ 	.word	0x000000ff
        /*066c*/ 	.word	0x00000000
        /*0670*/ 	.short	0x010a
        /*0672*/ 	.byte	0x05
	.zero		1


	//   ....[88]....
        /*0674*/ 	.word	0x000030e0
        /*0678*/ 	.word	0x000000ff
        /*067c*/ 	.word	0x00000000
        /*0680*/ 	.short	0x010a
        /*0682*/ 	.byte	0x05
	.zero		1


	//   ....[89]....
        /*0684*/ 	.word	0x00003170
        /*0688*/ 	.word	0x000000ff
        /*068c*/ 	.word	0x00000000
        /*0690*/ 	.short	0x010a
        /*0692*/ 	.byte	0x05
	.zero		1


	//   ....[90]....
        /*0694*/ 	.word	0x00003200
        /*0698*/ 	.word	0x000000ff
        /*069c*/ 	.word	0x00000000
        /*06a0*/ 	.short	0x010a
        /*06a2*/ 	.byte	0x05
	.zero		1


	//   ....[91]....
        /*06a4*/ 	.word	0x000032a0
        /*06a8*/ 	.word	0x00000000
        /*06ac*/ 	.word	0x00000000
        /*06b0*/ 	.short	0x010a
        /*06b2*/ 	.byte	0xff
	.zero		1


	//   ....[92]....
        /*06b4*/ 	.word	0x000033d0
        /*06b8*/ 	.word	0x00000000
        /*06bc*/ 	.word	0x000001c0
        /*06c0*/ 	.short	0x010a
        /*06c2*/ 	.byte	0xff
	.zero		1


	//   ....[93]....
        /*06c4*/ 	.word	0x00003440
        /*06c8*/ 	.word	0x00000004
        /*06cc*/ 	.word	0x00000000
        /*06d0*/ 	.short	0x0101
        /*06d2*/ 	.byte	0xff
	.zero		1


	//   ....[94]....
        /*06d4*/ 	.word	0x00003460
        /*06d8*/ 	.word	0x000000ff
        /*06dc*/ 	.word	0x00000170
        /*06e0*/ 	.short	0x010a
        /*06e2*/ 	.byte	0x05
	.zero		1


	//   ....[95]....
        /*06e4*/ 	.word	0x00003580
        /*06e8*/ 	.word	0x00000000
        /*06ec*/ 	.word	0x00000160
        /*06f0*/ 	.short	0x010a
        /*06f2*/ 	.byte	0xff
	.zero		1


	//   ....[96]....
        /*06f4*/ 	.word	0x00003680
        /*06f8*/ 	.word	0x00000000
        /*06fc*/ 	.word	0x00000000
        /*0700*/ 	.short	0x0101
        /*0702*/ 	.byte	0xff
	.zero		1


	//   ....[97]....
        /*0704*/ 	.word	0x00003710
        /*0708*/ 	.word	0x000000ff
        /*070c*/ 	.word	0x00000170
        /*0710*/ 	.short	0x0106
        /*0712*/ 	.byte	0x05
	.zero		1


	//   ....[98]....
        /*0714*/ 	.word	0x00003730
        /*0718*/ 	.word	0x000000ff
        /*071c*/ 	.word	0x00000170
        /*0720*/ 	.short	0x010a
        /*0722*/ 	.byte	0x05
	.zero		1


	//   ....[99]....
        /*0724*/ 	.word	0x000037c0
        /*0728*/ 	.word	0x000000ff
        /*072c*/ 	.word	0x00000170
        /*0730*/ 	.short	0x0106
        /*0732*/ 	.byte	0x04
	.zero		1


	//   ....[100]....
        /*0734*/ 	.word	0x00003800
        /*0738*/ 	.word	0x00000000
        /*073c*/ 	.word	0x00000170
        /*0740*/ 	.short	0x010a
        /*0742*/ 	.byte	0xff
	.zero		1


	//   ....[101]....
        /*0744*/ 	.word	0x00003a40
        /*0748*/ 	.word	0x000000ff
        /*074c*/ 	.word	0x00000008
        /*0750*/ 	.short	0x010a
        /*0752*/ 	.byte	0x06
	.zero		1


	//   ....[102]....
        /*0754*/ 	.word	0x00003a60
        /*0758*/ 	.word	0x000000ff
        /*075c*/ 	.word	0x00000008
        /*0760*/ 	.short	0x010a
        /*0762*/ 	.byte	0x06
	.zero		1


	//   ....[103]....
        /*0764*/ 	.word	0x00003bf0
        /*0768*/ 	.word	0x000000ff
        /*076c*/ 	.word	0x00000008
        /*0770*/ 	.short	0x010a
        /*0772*/ 	.byte	0x06
	.zero		1


	//   ....[104]....
        /*0774*/ 	.word	0x00003c10
        /*0778*/ 	.word	0x000000ff
        /*077c*/ 	.word	0x00000008
        /*0780*/ 	.short	0x010a
        /*0782*/ 	.byte	0x06
	.zero		1


	//   ....[105]....
        /*0784*/ 	.word	0x00003cd0
        /*0788*/ 	.word	0x000000ff
        /*078c*/ 	.word	0x00000000
        /*0790*/ 	.short	0x0101
        /*0792*/ 	.byte	0x07
	.zero		1


	//   ....[106]....
        /*0794*/ 	.word	0x00003fd0
        /*0798*/ 	.word	0x00000000
        /*079c*/ 	.word	0x00000160
        /*07a0*/ 	.short	0x010a
        /*07a2*/ 	.byte	0xff
	.zero		1


	//   ....[107]....
        /*07a4*/ 	.word	0x00004090
        /*07a8*/ 	.word	0x00000000
        /*07ac*/ 	.word	0x00000000
        /*07b0*/ 	.short	0x0101
        /*07b2*/ 	.byte	0xff
	.zero		1


	//   ....[108]....
        /*07b4*/ 	.word	0x00004150
        /*07b8*/ 	.word	0x000000ff
        /*07bc*/ 	.word	0x00000000
        /*07c0*/ 	.short	0x010a
        /*07c2*/ 	.byte	0x06
	.zero		1


	//   ....[109]....
        /*07c4*/ 	.word	0x00004160
        /*07c8*/ 	.word	0x000000ff
        /*07cc*/ 	.word	0x000001a0
        /*07d0*/ 	.short	0x010a
        /*07d2*/ 	.byte	0x0a
	.zero		1


	//   ....[110]....
        /*07d4*/ 	.word	0x00004210
        /*07d8*/ 	.word	0x000000ff
        /*07dc*/ 	.word	0x00000000
        /*07e0*/ 	.short	0x010a
        /*07e2*/ 	.byte	0x09
	.zero		1


	//   ....[111]....
        /*07e4*/ 	.word	0x00004350
        /*07e8*/ 	.word	0x000000ff
        /*07ec*/ 	.word	0x00000000
        /*07f0*/ 	.short	0x010a
        /*07f2*/ 	.byte	0x06
	.zero		1


	//   ....[112]....
        /*07f4*/ 	.word	0x000045a0
        /*07f8*/ 	.word	0x000000ff
        /*07fc*/ 	.word	0x00000000
        /*0800*/ 	.short	0x010a
        /*0802*/ 	.byte	0x07
	.zero		1


	//   ....[113]....
        /*0804*/ 	.word	0x00004630
        /*0808*/ 	.word	0x000000ff
        /*080c*/ 	.word	0x00000000
        /*0810*/ 	.short	0x010a
        /*0812*/ 	.byte	0x07
	.zero		1


	//   ....[114]....
        /*0814*/ 	.word	0x000046c0
        /*0818*/ 	.word	0x000000ff
        /*081c*/ 	.word	0x00000000
        /*0820*/ 	.short	0x010a
        /*0822*/ 	.byte	0x07
	.zero		1


	//   ....[115]....
        /*0824*/ 	.word	0x00004760
        /*0828*/ 	.word	0x00000000
        /*082c*/ 	.word	0x00000000
        /*0830*/ 	.short	0x010a
        /*0832*/ 	.byte	0xff
	.zero		1


	//   ....[116]....
        /*0834*/ 	.word	0x000047a0
        /*0838*/ 	.word	0x00000000
        /*083c*/ 	.word	0x00000000
        /*0840*/ 	.short	0x010a
        /*0842*/ 	.byte	0xff
	.zero		1


	//   ....[117]....
        /*0844*/ 	.word	0x00004810
        /*0848*/ 	.word	0x000000ff
        /*084c*/ 	.word	0x00000000
        /*0850*/ 	.short	0x0101
        /*0852*/ 	.byte	0x05
	.zero		1


	//   ....[118]....
        /*0854*/ 	.word	0x00004850
        /*0858*/ 	.word	0x000000ff
        /*085c*/ 	.word	0x000001e0
        /*0860*/ 	.short	0x010a
        /*0862*/ 	.byte	0x08
	.zero		1


	//   ....[119]....
        /*0864*/ 	.word	0x000048a0
        /*0868*/ 	.word	0x000000ff
        /*086c*/ 	.word	0x00000000
        /*0870*/ 	.short	0x0101
        /*0872*/ 	.byte	0x05
	.zero		1


	//   ....[120]....
        /*0874*/ 	.word	0x00004cb0
        /*0878*/ 	.word	0x00000000
        /*087c*/ 	.word	0x00000160
        /*0880*/ 	.short	0x010a
        /*0882*/ 	.byte	0xff
	.zero		1


	//   ....[121]....
        /*0884*/ 	.word	0x00004da0
        /*0888*/ 	.word	0x00000000
        /*088c*/ 	.word	0x00000000
        /*0890*/ 	.short	0x0101
        /*0892*/ 	.byte	0xff
	.zero		1


	//   ....[122]....
        /*0894*/ 	.word	0x000050c0
        /*0898*/ 	.word	0x000000ff
        /*089c*/ 	.word	0x00000158
        /*08a0*/ 	.short	0x010a
        /*08a2*/ 	.byte	0x06
	.zero		1


	//   ....[123]....
        /*08a4*/ 	.word	0x00005240
        /*08a8*/ 	.word	0x000000ff
        /*08ac*/ 	.word	0x00000148
        /*08b0*/ 	.short	0x010a
        /*08b2*/ 	.byte	0x06
	.zero		1


	//   ....[124]....
        /*08b4*/ 	.word	0x00005570
        /*08b8*/ 	.word	0x000000ff
        /*08bc*/ 	.word	0x00000140
        /*08c0*/ 	.short	0x010b
        /*08c2*/ 	.byte	0x06
	.zero		1


	//   ....[125]....
        /*08c4*/ 	.word	0x00005590
        /*08c8*/ 	.word	0x000000ff
        /*08cc*/ 	.word	0x00000000
        /*08d0*/ 	.short	0x0101
        /*08d2*/ 	.byte	0x25
	.zero		1


	//   ....[126]....
        /*08d4*/ 	.word	0x000055d0
        /*08d8*/ 	.word	0x00000000
        /*08dc*/ 	.word	0x00000148
        /*08e0*/ 	.short	0x010a
        /*08e2*/ 	.byte	0xff
	.zero		1


	//   ....[127]....
        /*08e4*/ 	.word	0x00005900
        /*08e8*/ 	.word	0x00000000
        /*08ec*/ 	.word	0x00000160
        /*08f0*/ 	.short	0x010a
        /*08f2*/ 	.byte	0xff
	.zero		1


	//   ....[128]....
        /*08f4*/ 	.word	0x00005a10
        /*08f8*/ 	.word	0x00000000
        /*08fc*/ 	.word	0x00000000
        /*0900*/ 	.short	0x0101
        /*0902*/ 	.byte	0xff
	.zero		1


	//   ....[129]....
        /*0904*/ 	.word	0x00006350
        /*0908*/ 	.word	0x000000ff
        /*090c*/ 	.word	0x00000140
        /*0910*/ 	.short	0x010a
        /*0912*/ 	.byte	0x2b
	.zero		1


	//   ....[130]....
        /*0914*/ 	.word	0x00006400
        /*0918*/ 	.word	0x000000c2
        /*091c*/ 	.word	0x00000180
        /*0920*/ 	.short	0x010a
        /*0922*/ 	.byte	0xff
	.zero		1


	//   ....[131]....
        /*0924*/ 	.word	0x00006590
        /*0928*/ 	.word	0x000000ff
        /*092c*/ 	.word	0x00000140
        /*0930*/ 	.short	0x010a
        /*0932*/ 	.byte	0x2b
	.zero		1


	//   ....[132]....
        /*0934*/ 	.word	0x00006690
        /*0938*/ 	.word	0x000000ff
        /*093c*/ 	.word	0x00000000
        /*0940*/ 	.short	0x0101
        /*0942*/ 	.byte	0x04
	.zero		1


	//   ....[133]....
        /*0944*/ 	.word	0x000066f0
        /*0948*/ 	.word	0x000000c2
        /*094c*/ 	.word	0x00000180
        /*0950*/ 	.short	0x010a
        /*0952*/ 	.byte	0xff
	.zero		1


	//   ....[134]....
        /*0954*/ 	.word	0x00007770
        /*0958*/ 	.word	0x000000c2
        /*095c*/ 	.word	0x00000000
        /*0960*/ 	.short	0x0101
        /*0962*/ 	.byte	0xff
	.zero		1


	//   ....[135]....
        /*0964*/ 	.word	0x0000dfc0
        /*0968*/ 	.word	0x00000003
        /*096c*/ 	.word	0x000001d0
        /*0970*/ 	.short	0x010a
        /*0972*/ 	.byte	0xff
	.zero		1


	//   ....[136]....
        /*0974*/ 	.word	0x0000e020
        /*0978*/ 	.word	0x00000002
        /*097c*/ 	.word	0x000000a0
        /*0980*/ 	.short	0x010a
        /*0982*/ 	.byte	0xff
	.zero		1


	//   ....[137]....
        /*0984*/ 	.word	0x0000e080
        /*0988*/ 	.word	0x00000002
        /*098c*/ 	.word	0x000000a0
        /*0990*/ 	.short	0x010a
        /*0992*/ 	.byte	0xff
	.zero		1


	//   ....[138]....
        /*0994*/ 	.word	0x0000e0d0
        /*0998*/ 	.word	0x00000002
        /*099c*/ 	.word	0x00000160
        /*09a0*/ 	.short	0x010a
        /*09a2*/ 	.byte	0xff
	.zero		1


	//   ....[139]....
        /*09a4*/ 	.word	0x0000e130
        /*09a8*/ 	.word	0x00000000
        /*09ac*/ 	.word	0x00000000
        /*09b0*/ 	.short	0x010a
        /*09b2*/ 	.byte	0xff
	.zero		1


	//   ....[140]....
        /*09b4*/ 	.word	0x0000e190
        /*09b8*/ 	.word	0x00000000
        /*09bc*/ 	.word	0x00000000
        /*09c0*/ 	.short	0x010a
        /*09c2*/ 	.byte	0xff
	.zero		1


	//   ....[141]....
        /*09c4*/ 	.word	0x0000e1f0
        /*09c8*/ 	.word	0x00000000
        /*09cc*/ 	.word	0x00000000
        /*09d0*/ 	.short	0x010a
        /*09d2*/ 	.byte	0xff
	.zero		1


	//   ....[142]....
        /*09d4*/ 	.word	0x0000e250
        /*09d8*/ 	.word	0x00000000
        /*09dc*/ 	.word	0x00000000
        /*09e0*/ 	.short	0x010a
        /*09e2*/ 	.byte	0xff
	.zero		1


	//   ....[143]....
        /*09e4*/ 	.word	0x0000e2b0
        /*09e8*/ 	.word	0x00000000
        /*09ec*/ 	.word	0x00000000
        /*09f0*/ 	.short	0x010a
        /*09f2*/ 	.byte	0xff
	.zero		1


	//   ....[144]....
        /*09f4*/ 	.word	0x0000e310
        /*09f8*/ 	.word	0x00000000
        /*09fc*/ 	.word	0x00000000
        /*0a00*/ 	.short	0x010a
        /*0a02*/ 	.byte	0xff
	.zero		1


	//   ....[145]....
        /*0a04*/ 	.word	0x0000e370
        /*0a08*/ 	.word	0x00000000
        /*0a0c*/ 	.word	0x00000000
        /*0a10*/ 	.short	0x010a
        /*0a12*/ 	.byte	0xff
	.zero		1


	//   ....[146]....
        /*0a14*/ 	.word	0x0000e3d0
        /*0a18*/ 	.word	0x00000000
        /*0a1c*/ 	.word	0x00000000
        /*0a20*/ 	.short	0x010a
        /*0a22*/ 	.byte	0xff
	.zero		1


	//   ....[147]....
        /*0a24*/ 	.word	0x0000e430
        /*0a28*/ 	.word	0x00000000
        /*0a2c*/ 	.word	0x00000000
        /*0a30*/ 	.short	0x010a
        /*0a32*/ 	.byte	0xff
	.zero		1


	//   ....[148]....
        /*0a34*/ 	.word	0x0000e490
        /*0a38*/ 	.word	0x00000000
        /*0a3c*/ 	.word	0x00000000
        /*0a40*/ 	.short	0x010a
        /*0a42*/ 	.byte	0xff
	.zero		1


	//   ....[149]....
        /*0a44*/ 	.word	0x0000e4f0
        /*0a48*/ 	.word	0x00000000
        /*0a4c*/ 	.word	0x00000000
        /*0a50*/ 	.short	0x010a
        /*0a52*/ 	.byte	0xff
	.zero		1


	//   ....[150]....
        /*0a54*/ 	.word	0x0000e550
        /*0a58*/ 	.word	0x00000000
        /*0a5c*/ 	.word	0x00000000
        /*0a60*/ 	.short	0x010a
        /*0a62*/ 	.byte	0xff
	.zero		1


	//   ....[151]....
        /*0a64*/ 	.word	0x0000e5b0
        /*0a68*/ 	.word	0x00000000
        /*0a6c*/ 	.word	0x00000000
        /*0a70*/ 	.short	0x010a
        /*0a72*/ 	.byte	0xff
	.zero		1


	//   ....[152]....
        /*0a74*/ 	.word	0x0000e610
        /*0a78*/ 	.word	0x00000000
        /*0a7c*/ 	.word	0x00000000
        /*0a80*/ 	.short	0x010a
        /*0a82*/ 	.byte	0xff
	.zero		1


	//   ....[153]....
        /*0a84*/ 	.word	0x0000e670
        /*0a88*/ 	.word	0x00000000
        /*0a8c*/ 	.word	0x00000000
        /*0a90*/ 	.short	0x010a
        /*0a92*/ 	.byte	0xff
	.zero		1


	//   ....[154]....
        /*0a94*/ 	.word	0x0000e6d0
        /*0a98*/ 	.word	0x00000000
        /*0a9c*/ 	.word	0x00000000
        /*0aa0*/ 	.short	0x010a
        /*0aa2*/ 	.byte	0xff
	.zero		1


	//   ....[155]....
        /*0aa4*/ 	.word	0x0000e730
        /*0aa8*/ 	.word	0x00000000
        /*0aac*/ 	.word	0x00000000
        /*0ab0*/ 	.short	0x010a
        /*0ab2*/ 	.byte	0xff
	.zero		1


	//   ....[156]....
        /*0ab4*/ 	.word	0x0000e790
        /*0ab8*/ 	.word	0x00000000
        /*0abc*/ 	.word	0x00000000
        /*0ac0*/ 	.short	0x010a
        /*0ac2*/ 	.byte	0xff
	.zero		1


	//   ....[157]....
        /*0ac4*/ 	.word	0x0000e7f0
        /*0ac8*/ 	.word	0x00000000
        /*0acc*/ 	.word	0x00000000
        /*0ad0*/ 	.short	0x010a
        /*0ad2*/ 	.byte	0xff
	.zero		1


	//   ....[158]....
        /*0ad4*/ 	.word	0x0000e840
        /*0ad8*/ 	.word	0x00000000
        /*0adc*/ 	.word	0x000001c0
        /*0ae0*/ 	.short	0x010a
        /*0ae2*/ 	.byte	0xff
	.zero		1


	//   ....[159]....
        /*0ae4*/ 	.word	0x0000e8a0
        /*0ae8*/ 	.word	0x00000000
        /*0aec*/ 	.word	0x00000170
        /*0af0*/ 	.short	0x010a
        /*0af2*/ 	.byte	0xff
	.zero		1


	//   ....[160]....
        /*0af4*/ 	.word	0x0000e8f0
        /*0af8*/ 	.word	0x00000000
        /*0afc*/ 	.word	0x00000160
        /*0b00*/ 	.short	0x010a
        /*0b02*/ 	.byte	0xff
	.zero		1


	//   ....[161]....
        /*0b04*/ 	.word	0x0000e950
        /*0b08*/ 	.word	0x00000000
        /*0b0c*/ 	.word	0x00000170
        /*0b10*/ 	.short	0x010a
        /*0b12*/ 	.byte	0xff
	.zero		1


	//   ....[162]....
        /*0b14*/ 	.word	0x0000e9b0
        /*0b18*/ 	.word	0x00000004
        /*0b1c*/ 	.word	0x00000008
        /*0b20*/ 	.short	0x010a
        /*0b22*/ 	.byte	0xff
	.zero		1


	//   ....[163]....
        /*0b24*/ 	.word	0x0000ea90
        /*0b28*/ 	.word	0x00000002
        /*0b2c*/ 	.word	0x00000008
        /*0b30*/ 	.short	0x010a
        /*0b32*/ 	.byte	0xff
	.zero		1


	//   ....[164]....
        /*0b34*/ 	.word	0x0000eae0
        /*0b38*/ 	.word	0x00000000
        /*0b3c*/ 	.word	0x00000160
        /*0b40*/ 	.short	0x010a
        /*0b42*/ 	.byte	0xff
	.zero		1


	//   ....[165]....
        /*0b44*/ 	.word	0x0000eb40
        /*0b48*/ 	.word	0x00000000
        /*0b4c*/ 	.word	0x000001a0
        /*0b50*/ 	.short	0x010a
        /*0b52*/ 	.byte	0xff
	.zero		1


	//   ....[166]....
        /*0b54*/ 	.word	0x0000eba0
        /*0b58*/ 	.word	0x00000000
        /*0b5c*/ 	.word	0x00000000
        /*0b60*/ 	.short	0x010a
        /*0b62*/ 	.byte	0xff
	.zero		1


	//   ....[167]....
        /*0b64*/ 	.word	0x0000ec00
        /*0b68*/ 	.word	0x00000000
        /*0b6c*/ 	.word	0x00000000
        /*0b70*/ 	.short	0x010a
        /*0b72*/ 	.byte	0xff
	.zero		1


	//   ....[168]....
        /*0b74*/ 	.word	0x0000ec60
        /*0b78*/ 	.word	0x00000000
        /*0b7c*/ 	.word	0x00000000
        /*0b80*/ 	.short	0x010a
        /*0b82*/ 	.byte	0xff
	.zero		1


	//   ....[169]....
        /*0b84*/ 	.word	0x0000ecc0
        /*0b88*/ 	.word	0x00000000
        /*0b8c*/ 	.word	0x00000000
        /*0b90*/ 	.short	0x010a
        /*0b92*/ 	.byte	0xff
	.zero		1


	//   ....[170]....
        /*0b94*/ 	.word	0x0000ed20
        /*0b98*/ 	.word	0x00000000
        /*0b9c*/ 	.word	0x000001e0
        /*0ba0*/ 	.short	0x010a
        /*0ba2*/ 	.byte	0xff
	.zero		1


	//   ....[171]....
        /*0ba4*/ 	.word	0x0000ed70
        /*0ba8*/ 	.word	0x00000000
        /*0bac*/ 	.word	0x00000160
        /*0bb0*/ 	.short	0x010a
        /*0bb2*/ 	.byte	0xff
	.zero		1


	//   ....[172]....
        /*0bb4*/ 	.word	0x0000edd0
        /*0bb8*/ 	.word	0x00000000
        /*0bbc*/ 	.word	0x00000158
        /*0bc0*/ 	.short	0x010a
        /*0bc2*/ 	.byte	0xff
	.zero		1


	//   ....[173]....
        /*0bc4*/ 	.word	0x0000ee30
        /*0bc8*/ 	.word	0x00000003
        /*0bcc*/ 	.word	0x00000148
        /*0bd0*/ 	.short	0x010a
        /*0bd2*/ 	.byte	0xff
	.zero		1


	//   ....[174]....
        /*0bd4*/ 	.word	0x0000ee80
        /*0bd8*/ 	.word	0x00000000
        /*0bdc*/ 	.word	0x00000160
        /*0be0*/ 	.short	0x010a
        /*0be2*/ 	.byte	0xff
	.zero		1


	//   ....[175]....
        /*0be4*/ 	.word	0x0000eee0
        /*0be8*/ 	.word	0x00000000
        /*0bec*/ 	.word	0x00000140
        /*0bf0*/ 	.short	0x010a
        /*0bf2*/ 	.byte	0xff
	.zero		1


	//   ....[176]....
        /*0bf4*/ 	.word	0x0000ef30
        /*0bf8*/ 	.word	0x000000c2
        /*0bfc*/ 	.word	0x00000180
        /*0c00*/ 	.short	0x010a
        /*0c02*/ 	.byte	0xff
	.zero		1


	//----- nvinfo : EIATTR_NUM_MBARRIERS
	.align		4
.L_47:
        /*0c04*/ 	.byte	0x03, 0x38
        /*0c06*/ 	.short	0x003d


	//----- nvinfo : EIATTR_EXIT_INSTR_OFFSETS
	.align		4
        /*0c08*/ 	.byte	0x04, 0x1c
        /*0c0a*/ 	.short	(.L_49 - .L_48)


	//   ....[0]....
.L_48:
        /*0c0c*/ 	.word	0x000032d0


	//   ....[1]....
        /*0c10*/ 	.word	0x000037d0


	//   ....[2]....
        /*0c14*/ 	.word	0x00003830


	//   ....[3]....
        /*0c18*/ 	.word	0x00004ad0


	//   ....[4]....
        /*0c1c*/ 	.word	0x00005600


	//   ....[5]....
        /*0c20*/ 	.word	0x00005640


	//   ....[6]....
        /*0c24*/ 	.word	0x0000dfb0


	//----- nvinfo : EIATTR_MAX_THREADS
	.align		4
.L_49:
        /*0c28*/ 	.byte	0x04, 0x05
        /*0c2a*/ 	.short	(.L_51 - .L_50)
.L_50:
        /*0c2c*/ 	.word	0x00000100
        /*0c30*/ 	.word	0x00000001
        /*0c34*/ 	.word	0x00000001


	//----- nvinfo : EIATTR_CRS_STACK_SIZE
	.align		4
.L_51:
        /*0c38*/ 	.byte	0x04, 0x1e
        /*0c3a*/ 	.short	(.L_53 - .L_52)
.L_52:
        /*0c3c*/ 	.word	0x00000000


	//----- nvinfo : EIATTR_CBANK_PARAM_SIZE
	.align		4
.L_53:
        /*0c40*/ 	.byte	0x03, 0x19
        /*0c42*/ 	.short	0x0800


	//----- nvinfo : EIATTR_PARAM_CBANK
	.align		4
        /*0c44*/ 	.byte	0x04, 0x0a
        /*0c46*/ 	.short	(.L_55 - .L_54)
	.align		4
.L_54:
        /*0c48*/ 	.word	index@(.nv.constant0._ZN7cutlass13device_kernelINS_4gemm6kernel13GemmUniversalIN4cute5tupleIJiiiiEEENS1_10collective13CollectiveMmaINS1_35MainloopSm100TmaUmmaWarpSpecializedILi20ELi2ELi4ENS5_IJNS4_1CILi2EEENSA_ILi1EEESC_EEEEENS5_IJNSA_ILi256EEENSA_ILi64EEESG_EEENS_12float_e4m3_tENS5_IJlSC_lEEESI_SJ_NS4_8TiledMMAINS4_8MMA_AtomIJNS4_10MMA_TraitsINS4_25SM100_MMA_F8F6F4_2x1SM_SSEJSI_SI_fSF_SG_NS4_17integral_constantINS4_4UMMA5MajorELSQ_0EEESR_NSO_INSP_7ScaleInELSS_0EEEST_EEEEEENS4_6LayoutINS5_IJSC_SC_SC_EEENS5_IJNSA_ILi0EEESY_SY_EEEEENS5_IJNS4_10UnderscoreES11_S11_EEEEENS4_18SM100_TMA_2SM_LOADENS4_14ComposedLayoutINS4_7SwizzleILi2ELi4ELi3EEENS4_18smem_ptr_flag_bitsILi8EEENSW_INS5_IJNSA_ILi8EEESG_EEENS5_IJSG_SC_EEEEEEEvNS4_8identityES14_S1E_vS1F_EENS_8epilogue10collective18CollectiveEpilogueINS1H_23Sm100TmaWarpSpecializedILi1ELi1ELi64ELb0ELb0EEEJNS5_IJNSA_ILi128EEESG_SG_EEENS5_IJNSW_IS1M_SC_EENSW_ISG_SC_EEEEESI_SJ_SI_SJ_NS1H_6fusion15FusionCallbacksIS1L_NS1R_13LinCombEltActINS1H_6thread4GELUESI_fSI_fLNS_15FloatRoundStyleE2EEES1N_S1Q_JEEENS4_5SM1004TMEM4LOAD26SM100_TMEM_LOAD_32dp32b64xENS4_13SM90_TMA_LOADES1E_NS4_39AutoVectorizingCopyWithAssumedAlignmentILi128EEENS4_14SM90_TMA_STOREES1E_S25_S25_EEEvvEEEEvNT_6ParamsE)
        /*0c4c*/ 	.short	0x0380
        /*0c4e*/ 	.short	0x0800


	//----- nvinfo : EIATTR_SW_WAR
	.align		4
.L_55:
        /*0c50*/ 	.byte	0x04, 0x36
        /*0c52*/ 	.short	(.L_57 - .L_56)
.L_56:
        /*0c54*/ 	.word	0x00000008
.L_57:


//--------------------- .nv.callgraph             --------------------------
	.section	.nv.callgraph,"",@"SHT_CUDA_CALLGRAPH"
	.align	4
	.sectionentsize	8
	.align		4
        /*0000*/ 	.word	0x00000000
	.align		4
        /*0004*/ 	.word	0xffffffff
	.align		4
        /*0008*/ 	.word	index@(_ZN7cutlass13device_kernelINS_4gemm6kernel13GemmUniversalIN4cute5tupleIJiiiiEEENS1_10collective13CollectiveMmaINS1_35MainloopSm100TmaUmmaWarpSpecializedILi20ELi2ELi4ENS5_IJNS4_1CILi2EEENSA_ILi1EEESC_EEEEENS5_IJNSA_ILi256EEENSA_ILi64EEESG_EEENS_12float_e4m3_tENS5_IJlSC_lEEESI_SJ_NS4_8TiledMMAINS4_8MMA_AtomIJNS4_10MMA_TraitsINS4_25SM100_MMA_F8F6F4_2x1SM_SSEJSI_SI_fSF_SG_NS4_17integral_constantINS4_4UMMA5MajorELSQ_0EEESR_NSO_INSP_7ScaleInELSS_0EEEST_EEEEEENS4_6LayoutINS5_IJSC_SC_SC_EEENS5_IJNSA_ILi0EEESY_SY_EEEEENS5_IJNS4_10UnderscoreES11_S11_EEEEENS4_18SM100_TMA_2SM_LOADENS4_14ComposedLayoutINS4_7SwizzleILi2ELi4ELi3EEENS4_18smem_ptr_flag_bitsILi8EEENSW_INS5_IJNSA_ILi8EEESG_EEENS5_IJSG_SC_EEEEEEEvNS4_8identityES14_S1E_vS1F_EENS_8epilogue10collective18CollectiveEpilogueINS1H_23Sm100TmaWarpSpecializedILi1ELi1ELi64ELb0ELb0EEEJNS5_IJNSA_ILi128EEESG_SG_EEENS5_IJNSW_IS1M_SC_EENSW_ISG_SC_EEEEESI_SJ_SI_SJ_NS1H_6fusion15FusionCallbacksIS1L_NS1R_13LinCombEltActINS1H_6thread4GELUESI_fSI_fLNS_15FloatRoundStyleE2EEES1N_S1Q_JEEENS4_5SM1004TMEM4LOAD26SM100_TMEM_LOAD_32dp32b64xENS4_13SM90_TMA_LOADES1E_NS4_39AutoVectorizingCopyWithAssumedAlignmentILi128EEENS4_14SM90_TMA_STOREES1E_S25_S25_EEEvvEEEEvNT_6ParamsE)
	.align		4
        /*000c*/ 	.word	index@(__assertfail)
	.align		4
        /*0010*/ 	.word	0x00000000
	.align		4
        /*0014*/ 	.word	0xfffffffe
	.align		4
        /*0018*/ 	.word	0x00000000
	.align		4
        /*001c*/ 	.word	0xfffffffd
	.align		4
        /*0020*/ 	.word	0x00000000
	.align		4
        /*0024*/ 	.word	0xfffffffc


//--------------------- .nv.constant4             --------------------------
	.section	.nv.constant4,"a",@progbits
	.align	8
	.align		8
.nv.constant4:
        /*0000*/ 	.dword	__assertfail
	.align		8
        /*0008*/ 	.dword	__unnamed_1
	.align		8
        /*0010*/ 	.dword	__unnamed_2
	.align		8
        /*0018*/ 	.dword	_ZN39_INTERNAL_5b82a05f_4_k_cu_575b6894_30644cuda3std3__45__cpo5beginE
	.align		8
        /*0020*/ 	.dword	_ZN39_INTERNAL_5b82a05f_4_k_cu_575b6894_30644cuda3std3__45__cpo3endE
	.align		8
        /*0028*/ 	.dword	_ZN39_INTERNAL_5b82a05f_4_k_cu_575b6894_30644cuda3std3__45__cpo6cbeginE
	.align		8
        /*0030*/ 	.dword	_ZN39_INTERNAL_5b82a05f_4_k_cu_575b6894_30644cuda3std3__45__cpo4cendE
	.align		8
        /*0038*/ 	.dword	_ZN39_INTERNAL_5b82a05f_4_k_cu_575b6894_30644cuda3std3__441_GLOBAL__N__5b82a05f_4_k_cu_575b6894_30646ignoreE
	.align		8
        /*0040*/ 	.dword	_ZN39_INTERNAL_5b82a05f_4_k_cu_575b6894_30644cuda3std3__419piecewise_constructE
	.align		8
        /*0048*/ 	.dword	_ZN39_INTERNAL_5b82a05f_4_k_cu_575b6894_30644cuda3std3__48in_placeE
	.align		8
        /*0050*/ 	.dword	_ZN39_INTERNAL_5b82a05f_4_k_cu_575b6894_30644cuda3std6ranges3__45__cpo4swapE
	.align		8
        /*0058*/ 	.dword	_ZN39_INTERNAL_5b82a05f_4_k_cu_575b6894_30644cuda3std6ranges3__45__cpo9iter_moveE
	.align		8
        /*0060*/ 	.dword	_ZN39_INTERNAL_5b82a05f_4_k_cu_575b6894_30644cute7productE
	.align		8
        /*0068*/ 	.dword	_ZN39_INTERNAL_5b82a05f_4_k_cu_575b6894_30644cute1_E
	.align		8
        /*0070*/ 	.dword	$str$25
	.align		8
        /*0078*/ 	.dword	$str$26
	.align		8
        /*0080*/ 	.dword	$str$27
	.align		8
        /*0088*/ 	.dword	$str$28


//--------------------- .text._ZN7cutlass13device_kernelINS_4gemm6kernel13GemmUniversalIN4cute5tupleIJiiiiEEENS1_10collective13CollectiveMmaINS1_35MainloopSm100TmaUmmaWarpSpecializedILi20ELi2ELi4ENS5_IJNS4_1CILi2EEENSA_ILi1EEESC_EEEEENS5_IJNSA_ILi256EEENSA_ILi64EEESG_EEENS_12float_e4m3_tENS5_IJlSC_lEEESI_SJ_NS4_8TiledMMAINS4_8MMA_AtomIJNS4_10MMA_TraitsINS4_25SM100_MMA_F8F6F4_2x1SM_SSEJSI_SI_fSF_SG_NS4_17integral_constantINS4_4UMMA5MajorELSQ_0EEESR_NSO_INSP_7ScaleInELSS_0EEEST_EEEEEENS4_6LayoutINS5_IJSC_SC_SC_EEENS5_IJNSA_ILi0EEESY_SY_EEEEENS5_IJNS4_10UnderscoreES11_S11_EEEEENS4_18SM100_TMA_2SM_LOADENS4_14ComposedLayoutINS4_7SwizzleILi2ELi4ELi3EEENS4_18smem_ptr_flag_bitsILi8EEENSW_INS5_IJNSA_ILi8EEESG_EEENS5_IJSG_SC_EEEEEEEvNS4_8identityES14_S1E_vS1F_EENS_8epilogue10collective18CollectiveEpilogueINS1H_23Sm100TmaWarpSpecializedILi1ELi1ELi64ELb0ELb0EEEJNS5_IJNSA_ILi128EEESG_SG_EEENS5_IJNSW_IS1M_SC_EENSW_ISG_SC_EEEEESI_SJ_SI_SJ_NS1H_6fusion15FusionCallbacksIS1L_NS1R_13LinCombEltActINS1H_6thread4GELUESI_fSI_fLNS_15FloatRoundStyleE2EEES1N_S1Q_JEEENS4_5SM1004TMEM4LOAD26SM100_TMEM_LOAD_32dp32b64xENS4_13SM90_TMA_LOADES1E_NS4_39AutoVectorizingCopyWithAssumedAlignmentILi128EEENS4_14SM90_TMA_STOREES1E_S25_S25_EEEvvEEEEvNT_6ParamsE --------------------------
	.section	.text._ZN7cutlass13device_kernelINS_4gemm6kernel13GemmUniversalIN4cute5tupleIJiiiiEEENS1_10collective13CollectiveMmaINS1_35MainloopSm100TmaUmmaWarpSpecializedILi20ELi2ELi4ENS5_IJNS4_1CILi2EEENSA_ILi1EEESC_EEEEENS5_IJNSA_ILi256EEENSA_ILi64EEESG_EEENS_12float_e4m3_tENS5_IJlSC_lEEESI_SJ_NS4_8TiledMMAINS4_8MMA_AtomIJNS4_10MMA_TraitsINS4_25SM100_MMA_F8F6F4_2x1SM_SSEJSI_SI_fSF_SG_NS4_17integral_constantINS4_4UMMA5MajorELSQ_0EEESR_NSO_INSP_7ScaleInELSS_0EEEST_EEEEEENS4_6LayoutINS5_IJSC_SC_SC_EEENS5_IJNSA_ILi0EEESY_SY_EEEEENS5_IJNS4_10UnderscoreES11_S11_EEEEENS4_18SM100_TMA_2SM_LOADENS4_14ComposedLayoutINS4_7SwizzleILi2ELi4ELi3EEENS4_18smem_ptr_flag_bitsILi8EEENSW_INS5_IJNSA_ILi8EEESG_EEENS5_IJSG_SC_EEEEEEEvNS4_8identityES14_S1E_vS1F_EENS_8epilogue10collective18CollectiveEpilogueINS1H_23Sm100TmaWarpSpecializedILi1ELi1ELi64ELb0ELb0EEEJNS5_IJNSA_ILi128EEESG_SG_EEENS5_IJNSW_IS1M_SC_EENSW_ISG_SC_EEEEESI_SJ_SI_SJ_NS1H_6fusion15FusionCallbacksIS1L_NS1R_13LinCombEltActINS1H_6thread4GELUESI_fSI_fLNS_15FloatRoundStyleE2EEES1N_S1Q_JEEENS4_5SM1004TMEM4LOAD26SM100_TMEM_LOAD_32dp32b64xENS4_13SM90_TMA_LOADES1E_NS4_39AutoVectorizingCopyWithAssumedAlignmentILi128EEENS4_14SM90_TMA_STOREES1E_S25_S25_EEEvvEEEEvNT_6ParamsE,"ax",@progbits
	.align	128
.text._ZN7cutlass13device_kernelINS_4gemm6kernel13GemmUniversalIN4cute5tupleIJiiiiEEENS1_10collective13CollectiveMmaINS1_35MainloopSm100TmaUmmaWarpSpecializedILi20ELi2ELi4ENS5_IJNS4_1CILi2EEENSA_ILi1EEESC_EEEEENS5_IJNSA_ILi256EEENSA_ILi64EEESG_EEENS_12float_e4m3_tENS5_IJlSC_lEEESI_SJ_NS4_8TiledMMAINS4_8MMA_AtomIJNS4_10MMA_TraitsINS4_25SM100_MMA_F8F6F4_2x1SM_SSEJSI_SI_fSF_SG_NS4_17integral_constantINS4_4UMMA5MajorELSQ_0EEESR_NSO_INSP_7ScaleInELSS_0EEEST_EEEEEENS4_6LayoutINS5_IJSC_SC_SC_EEENS5_IJNSA_ILi0EEESY_SY_EEEEENS5_IJNS4_10UnderscoreES11_S11_EEEEENS4_18SM100_TMA_2SM_LOADENS4_14ComposedLayoutINS4_7SwizzleILi2ELi4ELi3EEENS4_18smem_ptr_flag_bitsILi8EEENSW_INS5_IJNSA_ILi8EEESG_EEENS5_IJSG_SC_EEEEEEEvNS4_8identityES14_S1E_vS1F_EENS_8epilogue10collective18CollectiveEpilogueINS1H_23Sm100TmaWarpSpecializedILi1ELi1ELi64ELb0ELb0EEEJNS5_IJNSA_ILi128EEESG_SG_EEENS5_IJNSW_IS1M_SC_EENSW_ISG_SC_EEEEESI_SJ_SI_SJ_NS1H_6fusion15FusionCallbacksIS1L_NS1R_13LinCombEltActINS1H_6thread4GELUESI_fSI_fLNS_15FloatRoundStyleE2EEES1N_S1Q_JEEENS4_5SM1004TMEM4LOAD26SM100_TMEM_LOAD_32dp32b64xENS4_13SM90_TMA_LOADES1E_NS4_39AutoVectorizingCopyWithAssumedAlignmentILi128EEENS4_14SM90_TMA_STOREES1E_S25_S25_EEEvvEEEEvNT_6ParamsE:
        .type           _ZN7cutlass13device_kernelINS_4gemm6kernel13GemmUniversalIN4cute5tupleIJiiiiEEENS1_10collective13CollectiveMmaINS1_35MainloopSm100TmaUmmaWarpSpecializedILi20ELi2ELi4ENS5_IJNS4_1CILi2EEENSA_ILi1EEESC_EEEEENS5_IJNSA_ILi256EEENSA_ILi64EEESG_EEENS_12float_e4m3_tENS5_IJlSC_lEEESI_SJ_NS4_8TiledMMAINS4_8MMA_AtomIJNS4_10MMA_TraitsINS4_25SM100_MMA_F8F6F4_2x1SM_SSEJSI_SI_fSF_SG_NS4_17integral_constantINS4_4UMMA5MajorELSQ_0EEESR_NSO_INSP_7ScaleInELSS_0EEEST_EEEEEENS4_6LayoutINS5_IJSC_SC_SC_EEENS5_IJNSA_ILi0EEESY_SY_EEEEENS5_IJNS4_10UnderscoreES11_S11_EEEEENS4_18SM100_TMA_2SM_LOADENS4_14ComposedLayoutINS4_7SwizzleILi2ELi4ELi3EEENS4_18smem_ptr_flag_bitsILi8EEENSW_INS5_IJNSA_ILi8EEESG_EEENS5_IJSG_SC_EEEEEEEvNS4_8identityES14_S1E_vS1F_EENS_8epilogue10collective18CollectiveEpilogueINS1H_23Sm100TmaWarpSpecializedILi1ELi1ELi64ELb0ELb0EEEJNS5_IJNSA_ILi128EEESG_SG_EEENS5_IJNSW_IS1M_SC_EENSW_ISG_SC_EEEEESI_SJ_SI_SJ_NS1H_6fusion15FusionCallbacksIS1L_NS1R_13LinCombEltActINS1H_6thread4GELUESI_fSI_fLNS_15FloatRoundStyleE2EEES1N_S1Q_JEEENS4_5SM1004TMEM4LOAD26SM100_TMEM_LOAD_32dp32b64xENS4_13SM90_TMA_LOADES1E_NS4_39AutoVectorizingCopyWithAssumedAlignmentILi128EEENS4_14SM90_TMA_STOREES1E_S25_S25_EEEvvEEEEvNT_6ParamsE,@function
        .size           _ZN7cutlass13device_kernelINS_4gemm6kernel13GemmUniversalIN4cute5tupleIJiiiiEEENS1_10collective13CollectiveMmaINS1_35MainloopSm100TmaUmmaWarpSpecializedILi20ELi2ELi4ENS5_IJNS4_1CILi2EEENSA_ILi1EEESC_EEEEENS5_IJNSA_ILi256EEENSA_ILi64EEESG_EEENS_12float_e4m3_tENS5_IJlSC_lEEESI_SJ_NS4_8TiledMMAINS4_8MMA_AtomIJNS4_10MMA_TraitsINS4_25SM100_MMA_F8F6F4_2x1SM_SSEJSI_SI_fSF_SG_NS4_17integral_constantINS4_4UMMA5MajorELSQ_0EEESR_NSO_INSP_7ScaleInELSS_0EEEST_EEEEEENS4_6LayoutINS5_IJSC_SC_SC_EEENS5_IJNSA_ILi0EEESY_SY_EEEEENS5_IJNS4_10UnderscoreES11_S11_EEEEENS4_18SM100_TMA_2SM_LOADENS4_14ComposedLayoutINS4_7SwizzleILi2ELi4ELi3EEENS4_18smem_ptr_flag_bitsILi8EEENSW_INS5_IJNSA_ILi8EEESG_EEENS5_IJSG_SC_EEEEEEEvNS4_8identityES14_S1E_vS1F_EENS_8epilogue10collective18CollectiveEpilogueINS1H_23Sm100TmaWarpSpecializedILi1ELi1ELi64ELb0ELb0EEEJNS5_IJNSA_ILi128EEESG_SG_EEENS5_IJNSW_IS1M_SC_EENSW_ISG_SC_EEEEESI_SJ_SI_SJ_NS1H_6fusion15FusionCallbacksIS1L_NS1R_13LinCombEltActINS1H_6thread4GELUESI_fSI_fLNS_15FloatRoundStyleE2EEES1N_S1Q_JEEENS4_5SM1004TMEM4LOAD26SM100_TMEM_LOAD_32dp32b64xENS4_13SM90_TMA_LOADES1E_NS4_39AutoVectorizingCopyWithAssumedAlignmentILi128EEENS4_14SM90_TMA_STOREES1E_S25_S25_EEEvvEEEEvNT_6ParamsE,(.L_x_199 - _ZN7cutlass13device_kernelINS_4gemm6kernel13GemmUniversalIN4cute5tupleIJiiiiEEENS1_10collective13CollectiveMmaINS1_35MainloopSm100TmaUmmaWarpSpecializedILi20ELi2ELi4ENS5_IJNS4_1CILi2EEENSA_ILi1EEESC_EEEEENS5_IJNSA_ILi256EEENSA_ILi64EEESG_EEENS_12float_e4m3_tENS5_IJlSC_lEEESI_SJ_NS4_8TiledMMAINS4_8MMA_AtomIJNS4_10MMA_TraitsINS4_25SM100_MMA_F8F6F4_2x1SM_SSEJSI_SI_fSF_SG_NS4_17integral_constantINS4_4UMMA5MajorELSQ_0EEESR_NSO_INSP_7ScaleInELSS_0EEEST_EEEEEENS4_6LayoutINS5_IJSC_SC_SC_EEENS5_IJNSA_ILi0EEESY_SY_EEEEENS5_IJNS4_10UnderscoreES11_S11_EEEEENS4_18SM100_TMA_2SM_LOADENS4_14ComposedLayoutINS4_7SwizzleILi2ELi4ELi3EEENS4_18smem_ptr_flag_bitsILi8EEENSW_INS5_IJNSA_ILi8EEESG_EEENS5_IJSG_SC_EEEEEEEvNS4_8identityES14_S1E_vS1F_EENS_8epilogue10collective18CollectiveEpilogueINS1H_23Sm100TmaWarpSpecializedILi1ELi1ELi64ELb0ELb0EEEJNS5_IJNSA_ILi128EEESG_SG_EEENS5_IJNSW_IS1M_SC_EENSW_ISG_SC_EEEEESI_SJ_SI_SJ_NS1H_6fusion15FusionCallbacksIS1L_NS1R_13LinCombEltActINS1H_6thread4GELUESI_fSI_fLNS_15FloatRoundStyleE2EEES1N_S1Q_JEEENS4_5SM1004TMEM4LOAD26SM100_TMEM_LOAD_32dp32b64xENS4_13SM90_TMA_LOADES1E_NS4_39AutoVectorizingCopyWithAssumedAlignmentILi128EEENS4_14SM90_TMA_STOREES1E_S25_S25_EEEvvEEEEvNT_6ParamsE)
        .other          _ZN7cutlass13device_kernelINS_4gemm6kernel13GemmUniversalIN4cute5tupleIJiiiiEEENS1_10collective13CollectiveMmaINS1_35MainloopSm100TmaUmmaWarpSpecializedILi20ELi2ELi4ENS5_IJNS4_1CILi2EEENSA_ILi1EEESC_EEEEENS5_IJNSA_ILi256EEENSA_ILi64EEESG_EEENS_12float_e4m3_tENS5_IJlSC_lEEESI_SJ_NS4_8TiledMMAINS4_8MMA_AtomIJNS4_10MMA_TraitsINS4_25SM100_MMA_F8F6F4_2x1SM_SSEJSI_SI_fSF_SG_NS4_17integral_constantINS4_4UMMA5MajorELSQ_0EEESR_NSO_INSP_7ScaleInELSS_0EEEST_EEEEEENS4_6LayoutINS5_IJSC_SC_SC_EEENS5_IJNSA_ILi0EEESY_SY_EEEEENS5_IJNS4_10UnderscoreES11_S11_EEEEENS4_18SM100_TMA_2SM_LOADENS4_14ComposedLayoutINS4_7SwizzleILi2ELi4ELi3EEENS4_18smem_ptr_flag_bitsILi8EEENSW_INS5_IJNSA_ILi8EEESG_EEENS5_IJSG_SC_EEEEEEEvNS4_8identityES14_S1E_vS1F_EENS_8epilogue10collective18CollectiveEpilogueINS1H_23Sm100TmaWarpSpecializedILi1ELi1ELi64ELb0ELb0EEEJNS5_IJNSA_ILi128EEESG_SG_EEENS5_IJNSW_IS1M_SC_EENSW_ISG_SC_EEEEESI_SJ_SI_SJ_NS1H_6fusion15FusionCallbacksIS1L_NS1R_13LinCombEltActINS1H_6thread4GELUESI_fSI_fLNS_15FloatRoundStyleE2EEES1N_S1Q_JEEENS4_5SM1004TMEM4LOAD26SM100_TMEM_LOAD_32dp32b64xENS4_13SM90_TMA_LOADES1E_NS4_39AutoVectorizingCopyWithAssumedAlignmentILi128EEENS4_14SM90_TMA_STOREES1E_S25_S25_EEEvvEEEEvNT_6ParamsE,@"STO_CUDA_ENTRY STV_DEFAULT"
_ZN7cutlass13device_kernelINS_4gemm6kernel13GemmUniversalIN4cute5tupleIJiiiiEEENS1_10collective13CollectiveMmaINS1_35MainloopSm100TmaUmmaWarpSpecializedILi20ELi2ELi4ENS5_IJNS4_1CILi2EEENSA_ILi1EEESC_EEEEENS5_IJNSA_ILi256EEENSA_ILi64EEESG_EEENS_12float_e4m3_tENS5_IJlSC_lEEESI_SJ_NS4_8TiledMMAINS4_8MMA_AtomIJNS4_10MMA_TraitsINS4_25SM100_MMA_F8F6F4_2x1SM_SSEJSI_SI_fSF_SG_NS4_17integral_constantINS4_4UMMA5MajorELSQ_0EEESR_NSO_INSP_7ScaleInELSS_0EEEST_EEEEEENS4_6LayoutINS5_IJSC_SC_SC_EEENS5_IJNSA_ILi0EEESY_SY_EEEEENS5_IJNS4_10UnderscoreES11_S11_EEEEENS4_18SM100_TMA_2SM_LOADENS4_14ComposedLayoutINS4_7SwizzleILi2ELi4ELi3EEENS4_18smem_ptr_flag_bitsILi8EEENSW_INS5_IJNSA_ILi8EEESG_EEENS5_IJSG_SC_EEEEEEEvNS4_8identityES14_S1E_vS1F_EENS_8epilogue10collective18CollectiveEpilogueINS1H_23Sm100TmaWarpSpecializedILi1ELi1ELi64ELb0ELb0EEEJNS5_IJNSA_ILi128EEESG_SG_EEENS5_IJNSW_IS1M_SC_EENSW_ISG_SC_EEEEESI_SJ_SI_SJ_NS1H_6fusion15FusionCallbacksIS1L_NS1R_13LinCombEltActINS1H_6thread4GELUESI_fSI_fLNS_15FloatRoundStyleE2EEES1N_S1Q_JEEENS4_5SM1004TMEM4LOAD26SM100_TMEM_LOAD_32dp32b64xENS4_13SM90_TMA_LOADES1E_NS4_39AutoVectorizingCopyWithAssumedAlignmentILi128EEENS4_14SM90_TMA_STOREES1E_S25_S25_EEEvvEEEEvNT_6ParamsE:
[----:B------:R-:W1:Y:S01]  /*0000*/  LDC R1, c[0x0][0x37c] ;  /* 0x0000df00ff017b82 */ /* 0x000e620000000800 */
[----:B------:R-:W2:Y:S01]  /*0010*/  S2R R180, SR_TID.X ;  /* 0x0000000000b47919 */ /* 0x000ea20000002100 */
[----:B------:R-:W3:Y:S06]  /*0020*/  LDCU.64 UR8, c[0x0][0x890] ;  /* 0x00011200ff0877ac */ /* 0x000eec0008000a00 */
[----:B------:R-:W4:Y:S01]  /*0030*/  S2UR UR37, SR_CgaCtaId ;  /* 0x00000000002579c3 */ /* 0x000f220000008800 */
[----:B------:R-:W-:Y:S02]  /*0040*/  PRMT R178, RZ, 0x7610, R178 ;  /* 0x00007610ffb27816 */ /* 0x000fe400000000b2 */
[----:B------:R-:W-:Y:S01]  /*0050*/  ELECT P0, URZ, PT ;  /* 0x0000000000ff782f */ /* 0x000fe20003800000 */
[----:B------:R-:W1:Y:S01]  /*0060*/  LDCU.64 UR40, c[0x0][0x358] ;  /* 0x00006b00ff2877ac */ /* 0x000e620008000a00 */
[----:B---3--:R-:W-:-:S04]  /*0070*/  UISETP.NE.U32.AND UP2, UPT, UR8, URZ, UPT ;  /* 0x000000ff0800728c */ /* 0x008fc8000bf45070 */
[----:B------:R-:W-:Y:S02]  /*0080*/  UISETP.NE.AND.EX UP2, UPT, UR9, URZ, UPT, UP2 ;  /* 0x000000ff0900728c */ /* 0x000fe4000bf45320 */
[----:B----4-:R-:W-:Y:S02]  /*0090*/  ULOP3.LUT UR5, UR37, 0x1, URZ, 0xc0, !UPT ;  /* 0x0000000125057892 */ /* 0x010fe4000f8ec0ff */
[----:B------:R-:W-:Y:S01]  /*00a0*/  ULOP3.LUT UR4, UR37, 0x1, URZ, 0x3c, !UPT ;  /* 0x0000000125047892 */ /* 0x000fe2000f8e3cff */
[----:B--2---:R-:W-:-:S05]  /*00b0*/  SHF.R.U32.HI R182, RZ, 0x5, R180 ;  /* 0x00000005ffb67819 */ /* 0x004fca00000116b4 */
[----:B------:R-:W2:Y:S02]  /*00c0*/  SHFL.IDX PT, R0, R182, RZ, 0x1f ;  /* 0x00001fffb6007589 */ /* 0x000ea400000e0000 */
[----:B--2---:R-:W-:Y:S01]  /*00d0*/  R2UR UR10, R0 ;  /* 0x00000000000a72ca */ /* 0x004fe200000e0000 */
[----:B-1----:R-:W-:Y:S05]  /*00e0*/  BRA.U UP2, `(.L_x_0) ;  /* 0x00000001022c7547 */ /* 0x002fea000b800000 */
[----:B------:R-:W1:Y:S02]  /*00f0*/  LDCU.64 UR6, c[0x0][0x888] ;  /* 0x00011100ff0677ac */ /* 0x000e640008000a00 */
[----:B-1----:R-:W-:-:S04]  /*0100*/  UISETP.NE.U32.AND UP0, UPT, UR6, URZ, UPT ;  /* 0x000000ff0600728c */ /* 0x002fc8000bf05070 */
[----:B------:R-:W-:-:S09]  /*0110*/  UISETP.NE.AND.EX UP0, UPT, UR7, URZ, UPT, UP0 ;  /* 0x000000ff0700728c */ /* 0x000fd2000bf05300 */
[----:B------:R-:W-:Y:S05]  /*0120*/  BRA.U !UP0, `(.L_x_1) ;  /* 0x0000000108107547 */ /* 0x000fea000b800000 */
[----:B------:R-:W1:Y:S02]  /*0130*/  LDC.64 R2, c[0x0][0x888] ;  /* 0x00022200ff027b82 */ /* 0x000e640000000a00 */
[----:B-1----:R1:W5:Y:S01]  /*0140*/  LDG.E R151, desc[UR40][R2.64] ;  /* 0x0000002802977981 */ /* 0x002362000c1e1900 */
[----:B------:R-:W-:Y:S01]  /*0150*/  HFMA2 R178, -RZ, RZ, 0, 5.9604644775390625e-08 ;  /* 0x00000001ffb27431 */ /* 0x000fe200000001ff */
[----:B------:R-:W-:Y:S05]  /*0160*/  BRA `(.L_x_0) ;  /* 0x00000000000c7947 */ /* 0x000fea0003800000 */
.L_x_1:
[----:B------:R-:W1:Y:S01]  /*0170*/  LDCU UR6, c[0x0][0x880] ;  /* 0x00011000ff0677ac */ /* 0x000e620008000800 */
[----:B------:R-:W-:Y:S01]  /*0180*/  HFMA2 R178, -RZ, RZ, 0, 5.9604644775390625e-08 ;  /* 0x00000001ffb27431 */ /* 0x000fe200000001ff */
[----:B-1----:R-:W-:-:S07]  /*0190*/  MOV R151, UR6 ;  /* 0x0000000600977c02 */ /* 0x002fce0008000f00 */
.L_x_0:
[----:B------:R-:W2:Y:S02]  /*01a0*/  LDCU.64 UR6, c[0x0][0x8b0] ;  /* 0x00011600ff0677ac */ /* 0x000ea40008000a00 */
[----:B--2---:R-:W-:-:S04]  /*01b0*/  UISETP.NE.U32.AND UP0, UPT, UR6, URZ, UPT ;  /* 0x000000ff0600728c */ /* 0x004fc8000bf05070 */
[----:B------:R-:W-:-:S09]  /*01c0*/  UISETP.NE.AND.EX UP0, UPT, UR7, URZ, UPT, UP0 ;  /* 0x000000ff0700728c */ /* 0x000fd2000bf05300 */
[----:B------:R-:W-:Y:S05]  /*01d0*/  BRA.U UP0, `(.L_x_2) ;  /* 0x0000000100247547 */ /* 0x000fea000b800000 */
[----:B------:R-:W2:Y:S02]  /*01e0*/  LDCU.64 UR6, c[0x0][0x8a8] ;  /* 0x00011500ff0677ac */ /* 0x000ea40008000a00 */
[----:B--2---:R-:W-:-:S04]  /*01f0*/  UISETP.NE.U32.AND UP0, UPT, UR6, URZ, UPT ;  /* 0x000000ff0600728c */ /* 0x004fc8000bf05070 */
[----:B------:R-:W-:-:S09]  /*0200*/  UISETP.NE.AND.EX UP0, UPT, UR7, URZ, UPT, UP0 ;  /* 0x000000ff0700728c */ /* 0x000fd2000bf05300 */
[----:B------:R-:W-:Y:S05]  /*0210*/  BRA.U !UP0, `(.L_x_3) ;  /* 0x00000001080c7547 */ /* 0x000fea000b800000 */
[----:B------:R-:W2:Y:S02]  /*0220*/  LDC.64 R134, c[0x0][0x8a8] ;  /* 0x00022a00ff867b82 */ /* 0x000ea40000000a00 */
[----:B--2---:R2:W5:Y:S01]  /*0230*/  LDG.E R134, desc[UR40][R134.64] ;  /* 0x0000002886867981 */ /* 0x004562000c1e1900 */
[----:B------:R-:W-:Y:S05]  /*0240*/  BRA `(.L_x_2) ;  /* 0x0000000000087947 */ /* 0x000fea0003800000 */
.L_x_3:
[----:B------:R-:W2:Y:S02]  /*0250*/  LDCU UR6, c[0x0][0x8a0] ;  /* 0x00011400ff0677ac */ /* 0x000ea40008000800 */
[----:B--2---:R-:W-:Y:S02]  /*0260*/  MOV R134, UR6 ;  /* 0x0000000600867c02 */ /* 0x004fe40008000f00 */
.L_x_2:
[----:B------:R-:W-:Y:S01]  /*0270*/  IMAD.U32 R0, RZ, RZ, UR10 ;  /* 0x0000000aff007e24 */ /* 0x000fe2000f8e00ff */
[----:B------:R-:W-:Y:S04]  /*0280*/  BSSY.RECONVERGENT B0, `(.L_x_4) ;  /* 0x000000c000007945 */ /* 0x000fe80003800200 */
[C---:B------:R-:W-:Y:S02]  /*0290*/  ISETP.NE.OR P2, PT, R0.reuse, 0x1, !P0 ;  /* 0x000000010000780c */ /* 0x040fe40004745670 */
[----:B------:R-:W-:-:S11]  /*02a0*/  ISETP.NE.OR P1, PT, R0, 0x3, !P0 ;  /* 0x000000030000780c */ /* 0x000fd60004725670 */
[----:B------:R-:W-:Y:S05]  /*02b0*/  @P2 BRA `(.L_x_5) ;  /* 0x0000000000202947 */ /* 0x000fea0003800000 */
[----:B------:R-:W3:Y:S02]  /*02c0*/  LDCU.64 UR6, c[0x0][0x348] ;  /* 0x00006900ff0677ac */ /* 0x000ee40008000a00 */
[----:B---3--:R-:W-:Y:S02]  /*02d0*/  UIADD3 UR12, UP1, UPT, UR6, 0x80, URZ ;  /* 0x00000080060c7890 */ /* 0x008fe4000ff3e0ff */
[----:B------:R-:W-:Y:S02]  /*02e0*/  UIADD3 UR6, UP0, UPT, UR6, 0x180, URZ ;  /* 0x0000018006067890 */ /* 0x000fe4000ff1e0ff */
[----:B------:R-:W-:Y:S02]  /*02f0*/  UIADD3.X UR13, UPT, UPT, URZ, UR7, URZ, UP1, !UPT ;  /* 0x00000007ff0d7290 */ /* 0x000fe40008ffe4ff */
[----:B------:R-:W-:-:S07]  /*0300*/  UIADD3.X UR7, UPT, UPT, URZ, UR7, URZ, UP0, !UPT ;  /* 0x00000007ff077290 */ /* 0x000fce00087fe4ff */
[----:B------:R3:W-:Y:S02]  /*0310*/  UTMACCTL.PF [UR12] ;  /* 0x000000000c0079b9 */ /* 0x0007e40008040000 */
[----:B------:R3:W-:Y:S02]  /*0320*/  UTMACCTL.PF [UR6] ;  /* 0x00000000060079b9 */ /* 0x0007e40008040000 */
[----:B---3--:R-:W-:Y:S01]  /*0330*/  NOP ;  /* 0x0000000000007918 */ /* 0x008fe20000000000 */
.L_x_5:
[----:B------:R-:W-:Y:S05]  /*0340*/  BSYNC.RECONVERGENT B0 ;  /* 0x0000000000007941 */ /* 0x000fea0003800200 */
.L_x_4:
[----:B------:R-:W-:Y:S04]  /*0350*/  BSSY.RECONVERGENT B0, `(.L_x_6) ;  /* 0x000000a000007945 */ /* 0x000fe80003800200 */
        /* <DEDUP_REMOVED lines=9> */
.L_x_7:
[----:B------:R-:W-:Y:S05]  /*03f0*/  BSYNC.RECONVERGENT B0 ;  /* 0x0000000000007941 */ /* 0x000fea0003800200 */
.L_x_6:
[----:B------:R-:W3:Y:S01]  /*0400*/  LDCU.64 UR6, c[0x0][0x888] ;  /* 0x00011100ff0677ac */ /* 0x000ee20008000a00 */
[----:B------:R-:W-:Y:S02]  /*0410*/  UISETP.EQ.U32.AND UP1, UPT, UR8, URZ, UPT ;  /* 0x000000ff0800728c */ /* 0x000fe4000bf22070 */
[----:B------:R-:W-:Y:S02]  /*0420*/  UPLOP3.LUT UP5, UPT, UPT, UPT, UPT, 0x40, 0x4 ;  /* 0x000000000004789c */ /* 0x000fe40003fae870 */
[----:B---3--:R-:W-:-:S04]  /*0430*/  UISETP.NE.U32.AND UP0, UPT, UR6, URZ, UPT ;  /* 0x000000ff0600728c */ /* 0x008fc8000bf05070 */
[----:B------:R-:W-:-:S04]  /*0440*/  UISETP.NE.AND.EX UP0, UPT, UR7, URZ, UPT, UP0 ;  /* 0x000000ff0700728c */ /* 0x000fc8000bf05300 */
[----:B------:R-:W-:-:S04]  /*0450*/  UISETP.EQ.OR.EX UP3, UPT, UR9, URZ, !UP0, UP1 ;  /* 0x000000ff0900728c */ /* 0x000fc8000c762710 */
[----:B------:R-:W-:-:S05]  /*0460*/  UP2UR UR44, UPR, URZ, 0x8 ;  /* 0x00000008ff2c7883 */ /* 0x000fca0008000000 */
[----:B------:R-:W-:Y:S07]  /*0470*/  BRA.U !UP3, `(.L_x_8) ;  /* 0x000000010b147547 */ /* 0x000fee000b800000 */
[----:B------:R-:W-:Y:S01]  /*0480*/  PLOP3.LUT P2, PT, PT, PT, UP2, 0x80, 0x8 ;  /* 0x000000000008781c */ /* 0x000fe20003f4f028 */
[----:B------:R-:W-:-:S12]  /*0490*/  UPLOP3.LUT UP5, UPT, UPT, UPT, UP0, 0x40, 0x4 ;  /* 0x000000000004789c */ /* 0x000fd80003fae800 */
[----:B-----5:R-:W-:-:S13]  /*04a0*/  @!P2 FSETP.EQ.AND P1, PT, R151, RZ, PT ;  /* 0x000000ff9700a20b */ /* 0x020fda0003f22000 */
[----:B------:R-:W-:Y:S01]  /*04b0*/  @!P2 VOTEU.ANY UP1, P1 ;  /* 0x0000000000ffa886 */ /* 0x000fe20000820100 */
[----:B------:R-:W-:-:S11]  /*04c0*/  @!UP2 UPLOP3.LUT UP5, UPT, UPT, UPT, UP1, 0x80, 0x8 ;  /* 0x000000000008a89c */ /* 0x000fd60003faf010 */
.L_x_8:
[----:B------:R-:W3:Y:S01]  /*04d0*/  SHFL.IDX PT, R0, R182, RZ, 0x1f ;  /* 0x00001fffb6007589 */ /* 0x000ee200000e0000 */
[----:B------:R-:W-:-:S04]  /*04e0*/  UISETP.NE.AND UP1, UPT, UR10, 0x2, UPT ;  /* 0x000000020a00788c */ /* 0x000fc8000bf25270 */
[----:B------:R-:W-:Y:S02]  /*04f0*/  UISETP.EQ.AND UP2, UPT, UR5, URZ, !UP1 ;  /* 0x000000ff0500728c */ /* 0x000fe4000cf42270 */
[----:B------:R-:W-:-:S04]  /*0500*/  USEL UR7, URZ, 0x1, UP1 ;  /* 0x00000001ff077887 */ /* 0x000fc80008800000 */
[----:B------:R-:W-:Y:S02]  /*0510*/  PLOP3.LUT P5, PT, P0, PT, UP2, 0x80, 0x8 ;  /* 0x000000000008781c */ /* 0x000fe400007af028 */
[----:B---3--:R-:W-:-:S13]  /*0520*/  ISETP.NE.AND P1, PT, R0, RZ, PT ;  /* 0x000000ff0000720c */ /* 0x008fda0003f25270 */
[----:B------:R-:W-:Y:S05]  /*0530*/  @P1 BRA `(.L_x_9) ;  /* 0x0000000000d01947 */ /* 0x000fea0003800000 */
[----:B------:R-:W-:Y:S01]  /*0540*/  ELECT P1, URZ, PT ;  /* 0x0000000000ff782f */ /* 0x000fe20003820000 */
[----:B------:R-:W-:-:S12]  /*0550*/  BSSY.RECONVERGENT B0, `(.L_x_9) ;  /* 0x0000032000007945 */ /* 0x000fd80003800200 */
[----:B------:R-:W-:Y:S05]  /*0560*/  @!P1 BRA `(.L_x_10) ;  /* 0x0000000000c09947 */ /* 0x000fea0003800000 */
[----:B------:R-:W-:Y:S01]  /*0570*/  UMOV UR8, 0x400 ;  /* 0x0000040000087882 */ /* 0x000fe20000000000 */
[----:B------:R-:W-:Y:S01]  /*0580*/  UMOV UR6, 0x1 ;  /* 0x0000000100067882 */ /* 0x000fe20000000000 */
[----:B------:R-:W-:Y:S02]  /*0590*/  ULEA UR8, UR37, UR8, 0x18 ;  /* 0x0000000825087291 */ /* 0x000fe4000f8ec0ff */
[----:B------:R-:W-:-:S04]  /*05a0*/  UIADD3 UR12, UPT, UPT, -UR6, 0x100000, URZ ;  /* 0x00100000060c7890 */ /* 0x000fc8000fffe1ff */
[----:B------:R-:W-:Y:S02]  /*05b0*/  USHF.L.U32 UR13, UR12, 0xb, URZ ;  /* 0x0000000b0c0d7899 */ /* 0x000fe400080006ff */
[----:B------:R-:W-:Y:S01]  /*05c0*/  USHF.L.U32 UR12, UR12, 0x1, URZ ;  /* 0x000000010c0c7899 */ /* 0x000fe200080006ff */
[----:B------:R-:W3:Y:S11]  /*05d0*/  FENCE.VIEW.ASYNC.S ;  /* 0x00000000000073c6 */ /* 0x000ef60000000000 */
[----:B---3--:R3:W4:Y:S01]  /*05e0*/  SYNCS.EXCH.64 URZ, [UR8], UR12 ;  /* 0x0000000c08ff75b2 */ /* 0x0087220008000100 */
[----:B------:R3:W1:Y:S01]  /*05f0*/  SYNCS.EXCH.64 URZ, [UR8+0xa0], UR12 ;  /* 0x0000a00c08ff75b2 */ /* 0x0006620008000100 */
        /* <DEDUP_REMOVED lines=37> */
[----:B------:R3:W1:Y:S02]  /*0850*/  SYNCS.EXCH.64 URZ, [UR8+0x138], UR12 ;  /* 0x0001380c08ff75b2 */ /* 0x0006640008000100 */
[----:B---34-:R-:W-:Y:S01]  /*0860*/  NOP ;  /* 0x0000000000007918 */ /* 0x018fe20000000000 */
.L_x_10:
[----:B------:R-:W-:Y:S05]  /*0870*/  BSYNC.RECONVERGENT B0 ;  /* 0x0000000000007941 */ /* 0x000fea0003800200 */
.L_x_9:
[----:B------:R-:W3:Y:S01]  /*0880*/  SHFL.IDX PT, R0, R182, RZ, 0x1f ;  /* 0x00001fffb6007589 */ /* 0x000ee200000e0000 */
[----:B------:R-:W-:Y:S01]  /*0890*/  NOP ;  /* 0x0000000000007918 */ /* 0x000fe20000000000 */
[----:B---3--:R-:W-:-:S13]  /*08a0*/  ISETP.NE.AND P1, PT, R0, 0x1, PT ;  /* 0x000000010000780c */ /* 0x008fda0003f25270 */
[----:B------:R-:W-:Y:S05]  /*08b0*/  @P1 BRA `(.L_x_11) ;  /* 0x00000000003c1947 */ /* 0x000fea0003800000 */
[----:B------:R-:W-:Y:S01]  /*08c0*/  UMOV UR9, 0x400 ;  /* 0x0000040000097882 */ /* 0x000fe20000000000 */
[----:B------:R-:W-:Y:S01]  /*08d0*/  UMOV UR8, 0x20 ;  /* 0x0000002000087882 */ /* 0x000fe20000000000 */
[----:B------:R-:W-:Y:S01]  /*08e0*/  UMOV UR6, 0x80 ;  /* 0x0000008000067882 */ /* 0x000fe20000000000 */
[----:B------:R-:W-:Y:S02]  /*08f0*/  ULEA UR9, UR37, UR9, 0x18 ;  /* 0x0000000925097291 */ /* 0x000fe4000f8ec0ff */
[----:B------:R-:W-:-:S04]  /*0900*/  UIADD3 UR12, UPT, UPT, -UR8, 0x100000, URZ ;  /* 0x00100000080c7890 */ /* 0x000fc8000fffe1ff */
[----:B------:R-:W-:Y:S02]  /*0910*/  USHF.L.U32 UR13, UR12, 0xb, URZ ;  /* 0x0000000b0c0d7899 */ /* 0x000fe400080006ff */
[----:B------:R-:W-:Y:S02]  /*0920*/  USHF.L.U32 UR12, UR12, 0x1, URZ ;  /* 0x000000010c0c7899 */ /* 0x000fe400080006ff */
[----:B------:R-:W-:-:S04]  /*0930*/  UIADD3 UR14, UPT, UPT, -UR6, 0x100000, URZ ;  /* 0x00100000060e7890 */ /* 0x000fc8000fffe1ff */
[----:B------:R-:W-:Y:S02]  /*0940*/  USHF.L.U32 UR15, UR14, 0xb, URZ ;  /* 0x0000000b0e0f7899 */ /* 0x000fe400080006ff */
[----:B------:R-:W-:Y:S01]  /*0950*/  USHF.L.U32 UR14, UR14, 0x1, URZ ;  /* 0x000000010e0e7899 */ /* 0x000fe200080006ff */
[----:B------:R-:W-:Y:S01]  /*0960*/  ELECT P1, URZ, PT ;  /* 0x0000000000ff782f */ /* 0x000fe20003820000 */
[----:B------:R-:W3:Y:S02]  /*0970*/  FENCE.VIEW.ASYNC.S ;  /* 0x00000000000073c6 */ /* 0x000ee40000000000 */
[----:B---3--:R3:W4:Y:S08]  /*0980*/  SYNCS.EXCH.64 URZ, [UR9+0x140], UR12 ;  /* 0x0001400c09ff75b2 */ /* 0x0087300008000100 */
[----:B------:R3:W1:Y:S01]  /*0990*/  SYNCS.EXCH.64 URZ, [UR9+0x148], UR14 ;  /* 0x0001480e09ff75b2 */ /* 0x0006620008000100 */
[----:B------:R-:W-:Y:S01]  /*09a0*/  NOP ;  /* 0x0000000000007918 */ /* 0x000fe20000000000 */
.L_x_11:
[----:B------:R-:W2:Y:S01]  /*09b0*/  SHFL.IDX PT, R0, R182, RZ, 0x1f ;  /* 0x00001fffb6007589 */ /* 0x000ea200000e0000 */
[----:B------:R-:W-:Y:S01]  /*09c0*/  NOP ;  /* 0x0000000000007918 */ /* 0x000fe20000000000 */
[----:B--2---:R-:W-:-:S13]  /*09d0*/  ISETP.NE.AND P1, PT, R0, 0x3, PT ;  /* 0x000000030000780c */ /* 0x004fda0003f25270 */
[----:B------:R-:W-:Y:S05]  /*09e0*/  @P1 BRA `(.L_x_12) ;  /* 0x00000000002c1947 */ /* 0x000fea0003800000 */
[----:B------:R-:W-:Y:S01]  /*09f0*/  UMOV UR8, 0x400 ;  /* 0x0000040000087882 */ /* 0x000fe20000000000 */
[----:B------:R-:W-:Y:S01]  /*0a00*/  UMOV UR6, 0x20 ;  /* 0x0000002000067882 */ /* 0x000fe20000000000 */
[----:B------:R-:W-:Y:S02]  /*0a10*/  ULEA UR8, UR37, UR8, 0x18 ;  /* 0x0000000825087291 */ /* 0x000fe4000f8ec0ff */
[----:B---3--:R-:W-:-:S04]  /*0a20*/  UIADD3 UR12, UPT, UPT, -UR6, 0x100000, URZ ;  /* 0x00100000060c7890 */ /* 0x008fc8000fffe1ff */
[----:B------:R-:W-:Y:S02]  /*0a30*/  USHF.L.U32 UR13, UR12, 0xb, URZ ;  /* 0x0000000b0c0d7899 */ /* 0x000fe400080006ff */
[----:B------:R-:W-:Y:S01]  /*0a40*/  USHF.L.U32 UR12, UR12, 0x1, URZ ;  /* 0x000000010c0c7899 */ /* 0x000fe200080006ff */
[----:B------:R-:W-:Y:S01]  /*0a50*/  ELECT P1, URZ, PT ;  /* 0x0000000000ff782f */ /* 0x000fe20003820000 */
[----:B------:R-:W2:Y:S10]  /*0a60*/  FENCE.VIEW.ASYNC.S ;  /* 0x00000000000073c6 */ /* 0x000eb40000000000 */
[----:B--2---:R2:W3:Y:S01]  /*0a70*/  SYNCS.EXCH.64 URZ, [UR8+0x150], UR12 ;  /* 0x0001500c08ff75b2 */ /* 0x0044e20008000100 */
[----:B------:R2:W1:Y:S01]  /*0a80*/  SYNCS.EXCH.64 URZ, [UR8+0x158], UR12 ;  /* 0x0001580c08ff75b2 */ /* 0x0004620008000100 */
[----:B------:R-:W-:Y:S01]  /*0a90*/  NOP ;  /* 0x0000000000007918 */ /* 0x000fe20000000000 */
.L_x_12:
[----:B------:R-:W4:Y:S01]  /*0aa0*/  SHFL.IDX PT, R0, R182, RZ, 0x1f ;  /* 0x00001fffb6007589 */ /* 0x000f2200000e0000 */
[----:B------:R-:W-:Y:S01]  /*0ab0*/  NOP ;  /* 0x0000000000007918 */ /* 0x000fe20000000000 */
[----:B----4-:R-:W-:-:S13]  /*0ac0*/  ISETP.NE.AND P1, PT, R0, 0x4, PT ;  /* 0x000000040000780c */ /* 0x010fda0003f25270 */
[----:B------:R-:W-:Y:S05]  /*0ad0*/  @P1 BRA `(.L_x_13) ;  /* 0x0000000000481947 */ /* 0x000fea0003800000 */
[----:B---3--:R-:W-:Y:S01]  /*0ae0*/  UMOV UR9, 0x1a0 ;  /* 0x000001a000097882 */ /* 0x008fe20000000000 */
[----:B--2---:R-:W-:Y:S01]  /*0af0*/  UMOV UR8, 0x400 ;  /* 0x0000040000087882 */ /* 0x004fe20000000000 */
[----:B------:R-:W-:Y:S01]  /*0b00*/  USEL UR9, UR9, 0x1e0, UP5 ;  /* 0x000001e009097887 */ /* 0x000fe2000a800000 */
        /* <DEDUP_REMOVED lines=9> */
[----:B------:R-:W2:Y:S02]  /*0ba0*/  FENCE.VIEW.ASYNC.S ;  /* 0x00000000000073c6 */ /* 0x000ea40000000000 */
[----:B--2---:R4:W2:Y:S08]  /*0bb0*/  SYNCS.EXCH.64 URZ, [UR8+0x160], UR12 ;  /* 0x0001600c08ff75b2 */ /* 0x0048b00008000100 */
[----:B------:R4:W3:Y:S01]  /*0bc0*/  SYNCS.EXCH.64 URZ, [UR8+0x170], UR14 ;  /* 0x0001700e08ff75b2 */ /* 0x0008e20008000100 */
[----:B------:R4:W1:Y:S01]  /*0bd0*/  SYNCS.EXCH.64 URZ, [UR8+0x168], UR12 ;  /* 0x0001680c08ff75b2 */ /* 0x0008620008000100 */
[----:B------:R4:W1:Y:S02]  /*0be0*/  SYNCS.EXCH.64 URZ, [UR8+0x178], UR14 ;  /* 0x0001780e08ff75b2 */ /* 0x0008640008000100 */
[----:B----4-:R-:W-:Y:S01]  /*0bf0*/  NOP ;  /* 0x0000000000007918 */ /* 0x010fe20000000000 */
.L_x_13:
[----:B------:R-:W4:Y:S01]  /*0c00*/  SHFL.IDX PT, R0, R182, RZ, 0x1f ;  /* 0x00001fffb6007589 */ /* 0x000f2200000e0000 */
[----:B------:R-:W-:Y:S01]  /*0c10*/  NOP ;  /* 0x0000000000007918 */ /* 0x000fe20000000000 */
[----:B----4-:R-:W-:-:S13]  /*0c20*/  ISETP.NE.AND P1, PT, R0, 0x5, PT ;  /* 0x000000050000780c */ /* 0x010fda0003f25270 */
[----:B------:R-:W-:Y:S05]  /*0c30*/  @P1 BRA `(.L_x_14) ;  /* 0x0000000000541947 */ /* 0x000fea0003800000 */
[----:B---3--:R-:W-:Y:S01]  /*0c40*/  UMOV UR9, 0x400 ;  /* 0x0000040000097882 */ /* 0x008fe20000000000 */
[----:B--2---:R-:W-:Y:S01]  /*0c50*/  UMOV UR8, 0x1 ;  /* 0x0000000100087882 */ /* 0x004fe20000000000 */
        /* <DEDUP_REMOVED lines=13> */
[----:B------:R4:W1:Y:S01]  /*0d30*/  SYNCS.EXCH.64 URZ, [UR9+0x1a8], UR14 ;  /* 0x0001a80e09ff75b2 */ /* 0x0008620008000100 */
[----:B------:R4:W1:Y:S01]  /*0d40*/  SYNCS.EXCH.64 URZ, [UR9+0x190], UR12 ;  /* 0x0001900c09ff75b2 */ /* 0x0008620008000100 */
[----:B------:R4:W1:Y:S01]  /*0d50*/  SYNCS.EXCH.64 URZ, [UR9+0x1b0], UR14 ;  /* 0x0001b00e09ff75b2 */ /* 0x0008620008000100 */
[----:B------:R4:W1:Y:S01]  /*0d60*/  SYNCS.EXCH.64 URZ, [UR9+0x198], UR12 ;  /* 0x0001980c09ff75b2 */ /* 0x0008620008000100 */
[----:B------:R4:W1:Y:S02]  /*0d70*/  SYNCS.EXCH.64 URZ, [UR9+0x1b8], UR14 ;  /* 0x0001b80e09ff75b2 */ /* 0x0008640008000100 */
[----:B----4-:R-:W-:Y:S01]  /*0d80*/  NOP ;  /* 0x0000000000007918 */ /* 0x010fe20000000000 */
.L_x_14:
[----:B------:R-:W4:Y:S01]  /*0d90*/  SHFL.IDX PT, R0, R182, RZ, 0x1f ;  /* 0x00001fffb6007589 */ /* 0x000f2200000e0000 */
[----:B------:R-:W-:Y:S01]  /*0da0*/  ISETP.NE.OR P0, PT, RZ, UR10, !P0 ;  /* 0x0000000aff007c0c */ /* 0x000fe2000c705670 */
[----:B------:R-:W-:Y:S01]  /*0db0*/  NOP ;  /* 0x0000000000007918 */ /* 0x000fe20000000000 */
[----:B----4-:R-:W-:-:S13]  /*0dc0*/  ISETP.NE.AND P1, PT, R0, 0x3, PT ;  /* 0x000000030000780c */ /* 0x010fda0003f25270 */
[----:B------:R-:W-:Y:S05]  /*0dd0*/  @P1 BRA `(.L_x_15) ;  /* 0x0000000000341947 */ /* 0x000fea0003800000 */
[----:B--2---:R-:W-:Y:S01]  /*0de0*/  UMOV UR8, 0x400 ;  /* 0x0000040000087882 */ /* 0x004fe20000000000 */
[----:B------:R-:W-:Y:S01]  /*0df0*/  UMOV UR6, 0x20 ;  /* 0x0000002000067882 */ /* 0x000fe20000000000 */
[----:B------:R-:W-:Y:S02]  /*0e00*/  ULEA UR8, UR37, UR8, 0x18 ;  /* 0x0000000825087291 */ /* 0x000fe4000f8ec0ff */
[----:B---3--:R-:W-:-:S04]  /*0e10*/  UIADD3 UR12, UPT, UPT, -UR6, 0x100000, URZ ;  /* 0x00100000060c7890 */ /* 0x008fc8000fffe1ff */
[----:B------:R-:W-:Y:S02]  /*0e20*/  USHF.L.U32 UR13, UR12, 0xb, URZ ;  /* 0x0000000b0c0d7899 */ /* 0x000fe400080006ff */
[----:B------:R-:W-:Y:S01]  /*0e30*/  USHF.L.U32 UR12, UR12, 0x1, URZ ;  /* 0x000000010c0c7899 */ /* 0x000fe200080006ff */
[----:B------:R-:W-:Y:S01]  /*0e40*/  ELECT P1, URZ, PT ;  /* 0x0000000000ff782f */ /* 0x000fe20003820000 */
[----:B------:R-:W2:Y:S10]  /*0e50*/  FENCE.VIEW.ASYNC.S ;  /* 0x00000000000073c6 */ /* 0x000eb40000000000 */
[----:B--2---:R4:W2:Y:S01]  /*0e60*/  SYNCS.EXCH.64 URZ, [UR8+0x1c0], UR12 ;  /* 0x0001c00c08ff75b2 */ /* 0x0048a20008000100 */
[----:B------:R4:W3:Y:S01]  /*0e70*/  SYNCS.EXCH.64 URZ, [UR8+0x1d0], UR12 ;  /* 0x0001d00c08ff75b2 */ /* 0x0008e20008000100 */
[----:B------:R4:W1:Y:S01]  /*0e80*/  SYNCS.EXCH.64 URZ, [UR8+0x1c8], UR12 ;  /* 0x0001c80c08ff75b2 */ /* 0x0008620008000100 */
[----:B------:R4:W1:Y:S02]  /*0e90*/  SYNCS.EXCH.64 URZ, [UR8+0x1d8], UR12 ;  /* 0x0001d80c08ff75b2 */ /* 0x0008640008000100 */
[----:B----4-:R-:W-:Y:S01]  /*0ea0*/  NOP ;  /* 0x0000000000007918 */ /* 0x010fe20000000000 */
.L_x_15:
[----:B------:R-:W-:Y:S01]  /*0eb0*/  VOTEU.ALL UP1, P0 ;  /* 0x0000000000ff7886 */ /* 0x000fe20000020000 */
[----:B--2---:R-:W2:Y:S01]  /*0ec0*/  LDCU UR8, c[0x0][0x36c] ;  /* 0x00006d80ff0877ac */ /* 0x004ea20008000800 */
[----:B------:R-:W-:Y:S01]  /*0ed0*/  NOP ;  /* 0x0000000000007918 */ /* 0x000fe20000000000 */
[----:B------:R-:W-:Y:S01]  /*0ee0*/  LOP3.LUT R10, R180, 0x1f, RZ, 0xc0, !PT ;  /* 0x0000001fb40a7812 */ /* 0x000fe200078ec0ff */
[----:B---3--:R-:W-:Y:S01]  /*0ef0*/  UMOV UR12, 0x20 ;  /* 0x00000020000c7882 */ /* 0x008fe20000000000 */
[----:B------:R-:W-:Y:S01]  /*0f00*/  @!UP1 UMOV UR6, 0x400 ;  /* 0x0000040000069882 */ /* 0x000fe20000000000 */
[----:B------:R-:W-:-:S04]  /*0f10*/  @!UP1 UIADD3 UR12, UPT, UPT, -UR12, 0x100000, URZ ;  /* 0x001000000c0c9890 */ /* 0x000fc8000fffe1ff */
[----:B------:R-:W-:Y:S02]  /*0f20*/  @!UP1 USHF.L.U32 UR13, UR12, 0xb, URZ ;  /* 0x0000000b0c0d9899 */ /* 0x000fe400080006ff */
[----:B------:R-:W-:Y:S02]  /*0f30*/  @!UP1 USHF.L.U32 UR12, UR12, 0x1, URZ ;  /* 0x000000010c0c9899 */ /* 0x000fe400080006ff */
[----:B------:R-:W-:Y:S01]  /*0f40*/  @!UP1 ULEA UR6, UR37, UR6, 0x18 ;  /* 0x0000000625069291 */ /* 0x000fe2000f8ec0ff */
[----:B------:R-:W-:Y:S01]  /*0f50*/  VOTEU.ALL UP1, P0 ;  /* 0x0000000000ff7886 */ /* 0x000fe20000020000 */
[----:B------:R-:W-:Y:S01]  /*0f60*/  UISETP.NE.AND UP4, UPT, UR10, URZ, UPT ;  /* 0x000000ff0a00728c */ /* 0x000fe2000bf85270 */
[----:B------:R-:W3:Y:S09]  /*0f70*/  FENCE.VIEW.ASYNC.S ;  /* 0x00000000000073c6 */ /* 0x000ef20000000000 */
[----:B---3--:R3:W4:Y:S01]  /*0f80*/  @!UP1 SYNCS.EXCH.64 URZ, [UR6+0x1e0], UR12 ;  /* 0x0001e00c06ff95b2 */ /* 0x0087220008000100 */
[----:B--2---:R-:W-:-:S09]  /*0f90*/  UISETP.EQ.U32.AND UP1, UPT, UR8, 0x1, UPT ;  /* 0x000000010800788c */ /* 0x004fd2000bf22070 */
[----:B------:R-:W-:Y:S05]  /*0fa0*/  BRA.U !UP1, `(.L_x_16) ;  /* 0x0000000109087547 */ /* 0x000fea000b800000 */
[----:B-1--4-:R-:W-:Y:S01]  /*0fb0*/  UCGABAR_ARV ;  /* 0x00000000000079c7 */ /* 0x012fe20008000000 */
[----:B------:R-:W-:Y:S05]  /*0fc0*/  BRA `(.L_x_17) ;  /* 0x0000000000047947 */ /* 0x000fea0003800000 */
.L_x_16:
[----:B-1--4-:R-:W-:Y:S01]  /*0fd0*/  NOP ;  /* 0x0000000000007918 */ /* 0x012fe20000000000 */
.L_x_17:
[----:B------:R-:W1:Y:S01]  /*0fe0*/  S2R R177, SR_CTAID.Y ;  /* 0x0000000000b17919 */ /* 0x000e620000002600 */
[----:B------:R-:W-:-:S05]  /*0ff0*/  CS2R.32 R176, SR_CgaSize ;  /* 0x0000000000b07805 */ /* 0x000fca0000008a00 */
[----:B------:R-:W-:-:S05]  /*1000*/  IMAD R176, R176, -0xa0, RZ ;  /* 0xffffff60b0b07824 */ /* 0x000fca00078e02ff */
[----:B---3--:R-:W-:-:S14]  /*1010*/  R2UR UR6, R176 ;  /* 0x00000000b00672ca */ /* 0x008fdc00000e0000 */
[----:B------:R-:W2:Y:S01]  /*1020*/  LDCU UR6, c[0x0][UR6+0x2b4] ;  /* 0x00005680060677ac */ /* 0x000ea20008000800 */
[----:B------:R-:W-:-:S05]  /*1030*/  CS2R.32 R0, SR_CgaSize ;  /* 0x0000000000007805 */ /* 0x000fca0000008a00 */
[----:B------:R-:W-:-:S06]  /*1040*/  IMAD R0, R0, -0xa0, RZ ;  /* 0xffffff6000007824 */ /* 0x000fcc00078e02ff */
[----:B------:R-:W3:Y:S01]  /*1050*/  LDC R0, c[0x0][R0+0x2a4] ;  /* 0x0000a90000007b82 */ /* 0x000ee20000000800 */
[----:B------:R-:W-:Y:S01]  /*1060*/  PRMT R8, RZ, 0x7610, R8 ;  /* 0x00007610ff087816 */ /* 0x000fe20000000008 */
[----:B------:R-:W4:Y:S01]  /*1070*/  S2R R11, SR_CTAID.X ;  /* 0x00000000000b7919 */ /* 0x000f220000002500 */
[----:B------:R-:W-:-:S05]  /*1080*/  CS2R.32 R176, SR_CgaSize ;  /* 0x0000000000b07805 */ /* 0x000fca0000008a00 */
[----:B------:R-:W-:-:S05]  /*1090*/  IMAD R176, R176, -0xa0, RZ ;  /* 0xffffff60b0b07824 */ /* 0x000fca00078e02ff */
[----:B------:R-:W-:-:S14]  /*10a0*/  R2UR UR8, R176 ;  /* 0x00000000b00872ca */ /* 0x000fdc00000e0000 */
[----:B------:R-:W3:Y:S01]  /*10b0*/  LDCU UR8, c[0x0][UR8+0x2b0] ;  /* 0x00005600080877ac */ /* 0x000ee20008000800 */
[----:B------:R-:W-:Y:S01]  /*10c0*/  UISETP.NE.AND UP2, UPT, UR10, 0x2, UPT ;  /* 0x000000020a00788c */ /* 0x000fe2000bf45270 */
[----:B------:R-:W2:Y:S01]  /*10d0*/  LDC R9, c[0x0][0xb24] ;  /* 0x0002c900ff097b82 */ /* 0x000ea20000000800 */
[----:B------:R-:W-:-:S05]  /*10e0*/  CS2R.32 R2, SR_CgaSize ;  /* 0x0000000000027805 */ /* 0x000fca0000008a00 */
[----:B------:R-:W-:-:S06]  /*10f0*/  IMAD R2, R2, -0xa0, RZ ;  /* 0xffffff6002027824 */ /* 0x000fcc00078e02ff */
[----:B------:R-:W3:Y:S08]  /*1100*/  LDC R2, c[0x0][R2+0x2a0] ;  /* 0x0000a80002027b82 */ /* 0x000ef00000000800 */
[----:B------:R-:W3:Y:S01]  /*1110*/  LDC R128, c[0x0][0xb24] ;  /* 0x0002c900ff807b82 */ /* 0x000ee20000000800 */
[----:B-1----:R-:W-:-:S07]  /*1120*/  I2FP.F32.U32 R3, R177 ;  /* 0x000000b100037245 */ /* 0x002fce0000201000 */
[----:B------:R-:W1:Y:S01]  /*1130*/  S2UR UR36, SR_CTAID.Z ;  /* 0x00000000002479c3 */ /* 0x000e620000002700 */
[----:B--2---:R-:W-:Y:S01]  /*1140*/  ISETP.GE.AND P0, PT, R9, 0x1, PT ;  /* 0x000000010900780c */ /* 0x004fe20003f06270 */
[----:B----4-:R-:W-:Y:S01]  /*1150*/  IMAD.MOV.U32 R175, RZ, RZ, R11 ;  /* 0x000000ffffaf7224 */ /* 0x010fe200078e000b */
[----:B------:R-:W-:Y:S01]  /*1160*/  I2FP.F32.U32 R4, R11 ;  /* 0x0000000b00047245 */ /* 0x000fe20000201000 */
[----:B------:R-:W-:Y:S01]  /*1170*/  FMUL R3, R3, UR6 ;  /* 0x0000000603037c20 */ /* 0x000fe20008400000 */
[----:B------:R-:W2:Y:S03]  /*1180*/  LDCU UR6, c[0x0][0xb30] ;  /* 0x00016600ff0677ac */ /* 0x000ea60008000800 */
[----:B---3--:R-:W-:Y:S01]  /*1190*/  FMUL R4, R4, UR8 ;  /* 0x0000000804047c20 */ /* 0x008fe20008400000 */
[----:B------:R-:W3:Y:S08]  /*11a0*/  F2I.U32.TRUNC.NTZ R174, R3 ;  /* 0x0000000300ae7305 */ /* 0x000ef0000020f000 */
[----:B------:R-:W4:Y:S01]  /*11b0*/  F2I.U32.TRUNC.NTZ R176, R4 ;  /* 0x0000000400b07305 */ /* 0x000f22000020f000 */
[----:B--2---:R-:W-:Y:S01]  /*11c0*/  UISETP.NE.AND UP3, UPT, UR6, 0x1, UPT ;  /* 0x000000010600788c */ /* 0x004fe2000bf65270 */
[----:B---3--:R-:W-:-:S05]  /*11d0*/  IADD3 R174, PT, PT, -R174, RZ, RZ ;  /* 0x000000ffaeae7210 */ /* 0x008fca0007ffe1ff */
[----:B------:R-:W-:Y:S01]  /*11e0*/  IMAD R174, R0, R174, R177 ;  /* 0x000000ae00ae7224 */ /* 0x000fe200078e02b1 */
[----:B------:R-:W-:Y:S01]  /*11f0*/  PRMT R0, RZ, 0x7610, R0 ;  /* 0x00007610ff007816 */ /* 0x000fe20000000000 */
[----:B----4-:R-:W-:-:S04]  /*1200*/  IMAD.MOV R176, RZ, RZ, -R176 ;  /* 0x000000ffffb07224 */ /* 0x010fc800078e0ab0 */
[----:B------:R-:W-:Y:S01]  /*1210*/  IMAD R176, R2, R176, R11 ;  /* 0x000000b002b07224 */ /* 0x000fe200078e020b */
[----:B-1----:R-:W-:Y:S06]  /*1220*/  BRA.U UP4, `(.L_x_18) ;  /* 0x0000000104247547 */ /* 0x002fec000b800000 */
[----:B------:R-:W-:Y:S01]  /*1230*/  ISETP.NE.AND P1, PT, R174, RZ, PT ;  /* 0x000000ffae00720c */ /* 0x000fe20003f25270 */
[----:B------:R-:W-:Y:S01]  /*1240*/  IMAD.MOV.U32 R0, RZ, RZ, 0x3 ;  /* 0x00000003ff007424 */ /* 0x000fe200078e00ff */
[C---:B------:R-:W-:Y:S02]  /*1250*/  LOP3.LUT R3, R176.reuse, 0xfffffffe, RZ, 0xc0, !PT ;  /* 0xfffffffeb0037812 */ /* 0x040fe400078ec0ff */
[----:B------:R-:W-:Y:S02]  /*1260*/  ISETP.LT.U32.OR P1, PT, R176, 0x2, !P1 ;  /* 0x00000002b000780c */ /* 0x000fe40004f21470 */
[----:B------:R-:W-:Y:S02]  /*1270*/  SHF.L.U32 R0, R0, R3, RZ ;  /* 0x0000000300007219 */ /* 0x000fe400000006ff */
[----:B------:R-:W-:Y:S02]  /*1280*/  SEL R5, RZ, 0x1, !P1 ;  /* 0x00000001ff057807 */ /* 0x000fe40004800000 */
[----:B------:R-:W-:-:S05]  /*1290*/  SEL R2, RZ, 0x2, !P1 ;  /* 0x00000002ff027807 */ /* 0x000fca0004800000 */
[----:B------:R-:W-:-:S05]  /*12a0*/  IMAD.IADD R2, R5, 0x1, R2 ;  /* 0x0000000105027824 */ /* 0x000fca00078e0202 */
[----:B------:R-:W-:Y:S02]  /*12b0*/  PRMT R8, R2, 0x7610, R8 ;  /* 0x0000761002087816 */ /* 0x000fe40000000008 */
.L_x_18:
[----:B------:R-:W-:Y:S05]  /*12c0*/  @!P0 BRA `(.L_x_19) ;  /* 0x0000000000b88947 */ /* 0x000fea0003800000 */
[----:B------:R-:W1:Y:S01]  /*12d0*/  LDC.64 R4, c[0x0][0xb18] ;  /* 0x0002c600ff047b82 */ /* 0x000e620000000a00 */
[----:B------:R-:W-:-:S07]  /*12e0*/  ISETP.NE.AND P0, PT, R9, 0x1, PT ;  /* 0x000000010900780c */ /* 0x000fce0003f05270 */
[----:B------:R-:W2:Y:S08]  /*12f0*/  LDC R14, c[0x0][0xb0c] ;  /* 0x0002c300ff0e7b82 */ /* 0x000eb00000000800 */
[----:B------:R-:W3:Y:S08]  /*1300*/  LDC R13, c[0x0][0x370] ;  /* 0x0000dc00ff0d7b82 */ /* 0x000ef00000000800 */
[----:B------:R-:W4:Y:S01]  /*1310*/  LDC R16, c[0x0][0x374] ;  /* 0x0000dd00ff107b82 */ /* 0x000f220000000800 */
[----:B-1----:R-:W-:-:S07]  /*1320*/  ISETP.NE.AND P1, PT, R4, 0x1, PT ;  /* 0x000000010400780c */ /* 0x002fce0003f25270 */
[----:B------:R-:W3:Y:S01]  /*1330*/  LDC.64 R6, c[0x0][0xb10] ;  /* 0x0002c400ff067b82 */ /* 0x000ee20000000a00 */
[----:B--2---:R-:W-:-:S07]  /*1340*/  ISETP.NE.AND P2, PT, R14, 0x1, PT ;  /* 0x000000010e00780c */ /* 0x004fce0003f45270 */
[----:B------:R-:W1:Y:S08]  /*1350*/  LDC R12, c[0x0][0xb20] ;  /* 0x0002c800ff0c7b82 */ /* 0x000e700000000800 */
[----:B------:R-:W2:Y:S01]  /*1360*/  LDC.64 R2, c[0x0][0xb28] ;  /* 0x0002ca00ff027b82 */ /* 0x000ea20000000a00 */
[----:B----4-:R-:W-:-:S04]  /*1370*/  IMAD.HI.U32 R15, R16, R5, RZ ;  /* 0x00000005100f7227 */ /* 0x010fc800078e00ff */
[----:B------:R-:W-:-:S04]  /*1380*/  IMAD.HI.U32 R5, R177, R5, RZ ;  /* 0x00000005b1057227 */ /* 0x000fc800078e00ff */
[----:B---3--:R-:W-:-:S04]  /*1390*/  IMAD.HI.U32 R18, R13, R6, RZ ;  /* 0x000000060d127227 */ /* 0x008fc800078e00ff */
[----:B------:R-:W-:Y:S01]  /*13a0*/  IMAD.HI.U32 R20, R11, R6, RZ ;  /* 0x000000060b147227 */ /* 0x000fe200078e00ff */
[-C--:B------:R-:W-:Y:S02]  /*13b0*/  @P2 SHF.R.U32.HI R13, RZ, R7.reuse, R18 ;  /* 0x00000007ff0d2219 */ /* 0x080fe40000011612 */
[-C--:B-1----:R-:W-:Y:S02]  /*13c0*/  @P1 SHF.R.U32.HI R16, RZ, R12.reuse, R15 ;  /* 0x0000000cff101219 */ /* 0x082fe4000001160f */
[----:B------:R-:W-:Y:S02]  /*13d0*/  SHF.R.U32.HI R12, RZ, R12, R5 ;  /* 0x0000000cff0c7219 */ /* 0x000fe40000011605 */
[----:B------:R-:W-:Y:S02]  /*13e0*/  SHF.R.U32.HI R20, RZ, R7, R20 ;  /* 0x00000007ff147219 */ /* 0x000fe40000011614 */
[----:B------:R-:W-:Y:S01]  /*13f0*/  SEL R5, R177, R12, !P1 ;  /* 0x0000000cb1057207 */ /* 0x000fe20004800000 */
[----:B--2---:R-:W-:Y:S01]  /*1400*/  IMAD.HI.U32 R18, R16, R2, RZ ;  /* 0x0000000210127227 */ /* 0x004fe200078e00ff */
[----:B------:R-:W-:-:S02]  /*1410*/  SEL R175, R11, R20, !P2 ;  /* 0x000000140baf7207 */ /* 0x000fc40005000000 */
[----:B------:R-:W-:Y:S01]  /*1420*/  IADD3 R7, PT, PT, -R5, RZ, RZ ;  /* 0x000000ff05077210 */ /* 0x000fe20007ffe1ff */
[----:B------:R-:W-:Y:S01]  /*1430*/  IMAD.HI.U32 R6, R13, R2, RZ ;  /* 0x000000020d067227 */ /* 0x000fe200078e00ff */
[----:B------:R-:W-:-:S03]  /*1440*/  @P0 SHF.R.U32.HI R16, RZ, R3, R18 ;  /* 0x00000003ff100219 */ /* 0x000fc60000011612 */
[----:B------:R-:W-:Y:S01]  /*1450*/  IMAD R7, R4, R7, R177 ;  /* 0x0000000704077224 */ /* 0x000fe200078e02b1 */
[----:B------:R-:W-:Y:S01]  /*1460*/  @P0 SHF.R.U32.HI R13, RZ, R3, R6 ;  /* 0x00000003ff0d0219 */ /* 0x000fe20000011606 */
[----:B------:R-:W-:-:S04]  /*1470*/  IMAD R16, R16, R9, RZ ;  /* 0x0000000910107224 */ /* 0x000fc800078e02ff */
[----:B------:R-:W-:Y:S01]  /*1480*/  IMAD R6, R13, R9, RZ ;  /* 0x000000090d067224 */ /* 0x000fe200078e02ff */
[----:B------:R-:W-:-:S04]  /*1490*/  ISETP.GE.AND P1, PT, R5, R16, PT ;  /* 0x000000100500720c */ /* 0x000fc80003f26270 */
[----:B------:R-:W-:Y:S01]  /*14a0*/  ISETP.GE.OR P1, PT, R175, R6, P1 ;  /* 0x00000006af00720c */ /* 0x000fe20000f26670 */
[----:B------:R-:W-:-:S05]  /*14b0*/  IMAD.HI.U32 R6, R5, R2, RZ ;  /* 0x0000000205067227 */ /* 0x000fca00078e00ff */
[----:B------:R-:W-:-:S04]  /*14c0*/  SHF.R.U32.HI R6, RZ, R3, R6 ;  /* 0x00000003ff067219 */ /* 0x000fc80000011606 */
[----:B------:R-:W-:-:S03]  /*14d0*/  SEL R6, R5, R6, !P0 ;  /* 0x0000000605067207 */ /* 0x000fc60004000000 */
[----:B------:R-:W-:Y:S01]  /*14e0*/  @!P1 IMAD.HI.U32 R12, R175, R2, RZ ;  /* 0x00000002af0c9227 */ /* 0x000fe200078e00ff */
[----:B------:R-:W-:-:S04]  /*14f0*/  IADD3 R2, PT, PT, -R6, RZ, RZ ;  /* 0x000000ff06027210 */ /* 0x000fc80007ffe1ff */
[----:B------:R-:W-:Y:S01]  /*1500*/  @!P1 SHF.R.U32.HI R12, RZ, R3, R12 ;  /* 0x00000003ff0c9219 */ /* 0x000fe2000001160c */
[----:B------:R-:W-:-:S03]  /*1510*/  IMAD R2, R9, R2, R5 ;  /* 0x0000000209027224 */ /* 0x000fc600078e0205 */
[----:B------:R-:W-:-:S05]  /*1520*/  @!P1 SEL R3, R175, R12, !P0 ;  /* 0x0000000caf039207 */ /* 0x000fca0004000000 */
[--C-:B------:R-:W-:Y:S02]  /*1530*/  @!P1 IMAD.IADD R6, R6, 0x1, -R3.reuse ;  /* 0x0000000106069824 */ /* 0x100fe400078e0a03 */
[----:B------:R-:W-:Y:S01]  /*1540*/  @!P1 IMAD R3, R2, R13, R3 ;  /* 0x0000000d02039224 */ /* 0x000fe200078e0203 */
[----:B------:R-:W-:Y:S01]  /*1550*/  IADD3 R2, PT, PT, -R175, RZ, RZ ;  /* 0x000000ffaf027210 */ /* 0x000fe20007ffe1ff */
[----:B------:R-:W-:Y:S02]  /*1560*/  @!P1 IMAD R5, R6, R9, R175 ;  /* 0x0000000906059224 */ /* 0x000fe400078e02af */
[----:B------:R-:W-:Y:S02]  /*1570*/  @!P1 IMAD.MOV.U32 R175, RZ, RZ, R3 ;  /* 0x000000ffffaf9224 */ /* 0x000fe400078e0003 */
[----:B------:R-:W-:Y:S02]  /*1580*/  IMAD R2, R14, R2, R11 ;  /* 0x000000020e027224 */ /* 0x000fe400078e020b */
[----:B------:R-:W-:-:S02]  /*1590*/  IMAD R177, R5, R4, R7 ;  /* 0x0000000405b17224 */ /* 0x000fc400078e0207 */
[----:B------:R-:W-:Y:S02]  /*15a0*/  IMAD R175, R175, R14, R2 ;  /* 0x0000000eafaf7224 */ /* 0x000fe400078e0202 */
.L_x_19:
[----:B------:R-:W-:Y:S05]  /*15b0*/  BRA.U UP3, `(.L_x_20) ;  /* 0x0000000103407547 */ /* 0x000fea000b800000 */
[----:B------:R-:W1:Y:S08]  /*15c0*/  LDC.64 R2, c[0x0][0xb18] ;  /* 0x0002c600ff027b82 */ /* 0x000e700000000a00 */
[----:B------:R-:W2:Y:S08]  /*15d0*/  LDC.64 R4, c[0x0][0xb10] ;  /* 0x0002c400ff047b82 */ /* 0x000eb00000000a00 */
[----:B------:R-:W3:Y:S08]  /*15e0*/  LDC R6, c[0x0][0xb20] ;  /* 0x0002c800ff067b82 */ /* 0x000ef00000000800 */
[----:B------:R-:W4:Y:S01]  /*15f0*/  LDC R12, c[0x0][0xb0c] ;  /* 0x0002c300ff0c7b82 */ /* 0x000f220000000800 */
[----:B-1----:R-:W-:Y:S01]  /*1600*/  IMAD.HI.U32 R3, R177, R3, RZ ;  /* 0x00000003b1037227 */ /* 0x002fe200078e00ff */
[----:B------:R-:W-:-:S03]  /*1610*/  ISETP.NE.AND P0, PT, R2, 0x1, PT ;  /* 0x000000010200780c */ /* 0x000fc60003f05270 */
[----:B--2---:R-:W-:-:S05]  /*1620*/  IMAD.HI.U32 R4, R175, R4, RZ ;  /* 0x00000004af047227 */ /* 0x004fca00078e00ff */
[----:B------:R-:W-:Y:S02]  /*1630*/  SHF.R.U32.HI R4, RZ, R5, R4 ;  /* 0x00000005ff047219 */ /* 0x000fe40000011604 */
[----:B---3--:R-:W-:-:S04]  /*1640*/  SHF.R.U32.HI R6, RZ, R6, R3 ;  /* 0x00000006ff067219 */ /* 0x008fc80000011603 */
[----:B------:R-:W-:Y:S02]  /*1650*/  SEL R3, R177, R6, !P0 ;  /* 0x00000006b1037207 */ /* 0x000fe40004000000 */
[----:B----4-:R-:W-:-:S04]  /*1660*/  ISETP.NE.AND P1, PT, R12, 0x1, PT ;  /* 0x000000010c00780c */ /* 0x010fc80003f25270 */
[----:B------:R-:W-:-:S05]  /*1670*/  SEL R6, R175, R4, !P1 ;  /* 0x00000004af067207 */ /* 0x000fca0004800000 */
[----:B------:R-:W-:Y:S02]  /*1680*/  IMAD.IADD R4, R3, 0x1, -R6 ;  /* 0x0000000103047824 */ /* 0x000fe400078e0a06 */
[----:B------:R-:W-:Y:S02]  /*1690*/  IMAD.IADD R3, R6, 0x1, -R3 ;  /* 0x0000000106037824 */ /* 0x000fe400078e0a03 */
[----:B------:R-:W-:Y:S02]  /*16a0*/  IMAD R175, R4, R12, R175 ;  /* 0x0000000c04af7224 */ /* 0x000fe400078e02af */
[----:B------:R-:W-:Y:S02]  /*16b0*/  IMAD R177, R3, R2, R177 ;  /* 0x0000000203b17224 */ /* 0x000fe400078e02b1 */
.L_x_20:
[----:B------:R-:W-:Y:S05]  /*16c0*/  BRA.U !UP1, `(.L_x_21) ;  /* 0x00000001090c7547 */ /* 0x000fea000b800000 */
[----:B------:R-:W-:Y:S01]  /*16d0*/  UCGABAR_WAIT ;  /* 0x0000000000007dc7 */ /* 0x000fe20008000000 */
[----:B------:R-:W-:Y:S01]  /*16e0*/  CCTL.IVALL ;  /* 0x00000000ff00798f */ /* 0x000fe20002000000 */
[----:B------:R-:W-:Y:S05]  /*16f0*/  BRA `(.L_x_22) ;  /* 0x0000000000047947 */ /* 0x000fea0003800000 */
.L_x_21:
[----:B------:R-:W-:Y:S06]  /*1700*/  BAR.SYNC.DEFER_BLOCKING 0x0 ;  /* 0x0000000000007b1d */ /* 0x000fec0000010000 */
.L_x_22:
[----:B------:R-:W-:Y:S05]  /*1710*/  BRA.U UP2, `(.L_x_23) ;  /* 0x0000001902f47547 */ /* 0x000fea000b800000 */
[----:B------:R-:W1:Y:S01]  /*1720*/  LDCU UR15, c[0x0][0x38c] ;  /* 0x00007180ff0f77ac */ /* 0x000e620008000800 */
[----:B------:R-:W2:Y:S01]  /*1730*/  LDC R9, c[0x0][0x370] ;  /* 0x0000dc00ff097b82 */ /* 0x000ea20000000800 */
[C---:B------:R-:W-:Y:S02]  /*1740*/  IMAD.SHL.U32 R17, R11.reuse, 0x20, RZ ;  /* 0x000000200b117824 */ /* 0x040fe400078e00ff */
[----:B------:R-:W-:Y:S01]  /*1750*/  HFMA2 R14, -RZ, RZ, 0, 0 ;  /* 0x00000000ff0e7431 */ /* 0x000fe200000001ff */
[----:B------:R-:W-:Y:S01]  /*1760*/  UISETP.NE.AND UP1, UPT, UR10, URZ, UPT ;  /* 0x000000ff0a00728c */ /* 0x000fe2000bf25270 */
[----:B------:R-:W-:Y:S01]  /*1770*/  ISETP.NE.AND P4, PT, R10, RZ, P5 ;  /* 0x000000ff0a00720c */ /* 0x000fe20002f85270 */
[----:B------:R-:W-:Y:S01]  /*1780*/  IMAD.MOV.U32 R15, RZ, RZ, 0x1 ;  /* 0x00000001ff0f7424 */ /* 0x000fe200078e00ff */
[----:B------:R-:W-:Y:S01]  /*1790*/  SHF.L.U32 R16, R11, 0x7, RZ ;  /* 0x000000070b107819 */ /* 0x000fe200000006ff */
[----:B------:R-:W-:Y:S01]  /*17a0*/  IMAD.MOV.U32 R12, RZ, RZ, RZ ;  /* 0x000000ffff0c7224 */ /* 0x000fe200078e00ff */
[----:B------:R-:W3:Y:S01]  /*17b0*/  LDC R0, c[0x0][0x374] ;  /* 0x0000dd00ff007b82 */ /* 0x000ee20000000800 */
[----:B------:R-:W-:Y:S01]  /*17c0*/  MOV R10, RZ ;  /* 0x000000ff000a7202 */ /* 0x000fe20000000f00 */
[----:B------:R-:W-:Y:S01]  /*17d0*/  IMAD.MOV.U32 R8, RZ, RZ, 0x1 ;  /* 0x00000001ff087424 */ /* 0x000fe200078e00ff */
[----:B------:R-:W-:Y:S01]  /*17e0*/  LOP3.LUT R17, R17, 0x20, RZ, 0xc0, !PT ;  /* 0x0000002011117812 */ /* 0x000fe200078ec0ff */
[----:B------:R-:W4:Y:S01]  /*17f0*/  LDCU.64 UR24, c[0x0][0x348] ;  /* 0x00006900ff1877ac */ /* 0x000f220008000a00 */
[----:B------:R-:W-:-:S02]  /*1800*/  USEL UR7, UR7, 0x2, UP1 ;  /* 0x0000000207077887 */ /* 0x000fc40008800000 */
[----:B-1----:R-:W-:Y:S01]  /*1810*/  UIADD3 UR4, UPT, UPT, UR15, 0x3f, URZ ;  /* 0x0000003f0f047890 */ /* 0x002fe2000fffe0ff */
[----:B------:R-:W-:-:S03]  /*1820*/  UMOV UR13, URZ ;  /* 0x000000ff000d7c82 */ /* 0x000fc60008000000 */
[----:B------:R-:W-:-:S04]  /*1830*/  USHF.R.S32.HI UR22, URZ, 0x1f, UR4 ;  /* 0x0000001fff167899 */ /* 0x000fc80008011404 */
[----:B------:R-:W-:Y:S02]  /*1840*/  ULEA.HI UR22, UR22, UR4, URZ, 0x6 ;  /* 0x0000000416167291 */ /* 0x000fe4000f8f30ff */
[----:B------:R-:W-:Y:S02]  /*1850*/  UIADD3 UR4, UPT, UPT, UR15, -0x1, URZ ;  /* 0xffffffff0f047890 */ /* 0x000fe4000fffe0ff */
[----:B------:R-:W-:Y:S02]  /*1860*/  USHF.R.S32.HI UR22, URZ, 0x6, UR22 ;  /* 0x00000006ff167899 */ /* 0x000fe40008011416 */
[----:B------:R-:W-:Y:S02]  /*1870*/  UISETP.GE.U32.AND UP2, UPT, UR4, -0x7f, UPT ;  /* 0xffffff810400788c */ /* 0x000fe4000bf46070 */
[----:B------:R-:W-:Y:S02]  /*1880*/  UISETP.LT.U32.AND UP0, UPT, UR22, 0x14, UPT ;  /* 0x000000141600788c */ /* 0x000fe4000bf01070 */
[----:B------:R-:W-:-:S02]  /*1890*/  UIADD3 UR15, UPT, UPT, UR15, 0x7e, URZ ;  /* 0x0000007e0f0f7890 */ /* 0x000fc4000fffe0ff */
[----:B------:R-:W-:-:S04]  /*18a0*/  USEL UR21, UR22, 0x14, UP0 ;  /* 0x0000001416157887 */ /* 0x000fc80008000000 */
[----:B------:R-:W-:Y:S02]  /*18b0*/  UIADD3 UR6, UPT, UPT, UR21, -0x1, URZ ;  /* 0xffffffff15067890 */ /* 0x000fe4000fffe0ff */
[----:B------:R-:W-:Y:S02]  /*18c0*/  @UP2 UIADD3 UR6, UPT, UPT, UR21, URZ, URZ ;  /* 0x000000ff15062290 */ /* 0x000fe4000fffe0ff */
[----:B------:R-:W-:Y:S02]  /*18d0*/  UIADD3 UR14, UPT, UPT, UR22, -UR21, URZ ;  /* 0x80000015160e7290 */ /* 0x000fe4000fffe0ff */
[----:B------:R-:W-:Y:S02]  /*18e0*/  UIADD3 UR5, UPT, UPT, UR6, 0x1, URZ ;  /* 0x0000000106057890 */ /* 0x000fe4000fffe0ff */
[----:B--2-4-:R-:W-:-:S12]  /*18f0*/  UIADD3 UR6, UPT, UPT, -UR6, URZ, URZ ;  /* 0x000000ff06067290 */ /* 0x014fd8000fffe1ff */
.L_x_43:
[----:B------:R-:W-:Y:S01]  /*1900*/  UISETP.NE.AND UP0, UPT, UR37, URZ, UPT ;  /* 0x000000ff2500728c */ /* 0x000fe2000bf05270 */
[----:B------:R-:W1:Y:S08]  /*1910*/  S2UR UR37, SR_CgaCtaId ;  /* 0x00000000002579c3 */ /* 0x000e700000008800 */
[----:B------:R-:W-:Y:S05]  /*1920*/  BRA.U UP0, `(.L_x_24) ;  /* 0x0000000100347547 */ /* 0x000fea000b800000 */
[----:B------:R-:W2:Y:S01]  /*1930*/  S2R R2, SR_CgaCtaId ;  /* 0x0000000000027919 */ /* 0x000ea20000008800 */
[----:B------:R-:W-:-:S04]  /*1940*/  MOV R3, 0x400 ;  /* 0x0000040000037802 */ /* 0x000fc80000000f00 */
[----:B--2---:R-:W-:Y:S02]  /*1950*/  LEA R3, R2, R3, 0x18 ;  /* 0x0000000302037211 */ /* 0x004fe400078ec0ff */
[----:B------:R-:W-:-:S03]  /*1960*/  SHF.L.U32 R2, R8, 0x1f, RZ ;  /* 0x0000001f08027819 */ /* 0x000fc600000006ff */
[----:B------:R-:W-:-:S04]  /*1970*/  IMAD R3, R10, 0x8, R3 ;  /* 0x000000080a037824 */ /* 0x000fc800078e0203 */
[----:B------:R-:W2:Y:S02]  /*1980*/  SYNCS.PHASECHK.TRANS64.TRYWAIT P0, [R3+URZ+0x1d0], R2 ;  /* 0x0001d002030075a7 */ /* 0x000ea400080011ff */
[----:B--2---:R-:W-:Y:S05]  /*1990*/  @!P0 BRA `(.L_x_25) ;  /* 0x000000c400888947 */ /* 0x004fea0003800000 */
.L_x_131:
[----:B------:R-:W-:Y:S01]  /*19a0*/  VIADD R10, R10, 0x1 ;  /* 0x000000010a0a7836 */ /* 0x000fe20000000000 */
[----:B------:R2:W-:Y:S04]  /*19b0*/  SYNCS.ARRIVE.TRANS64.A1T0 RZ, [R3+URZ+0x1c0], RZ ;  /* 0x0001c0ff03ff79a7 */ /* 0x0005e800081000ff */
[----:B------:R-:W-:-:S04]  /*19c0*/  ISETP.NE.AND P0, PT, R10, 0x2, PT ;  /* 0x000000020a00780c */ /* 0x000fc80003f05270 */
[----:B------:R-:W-:Y:S02]  /*19d0*/  SEL R10, R10, RZ, P0 ;  /* 0x000000ff0a0a7207 */ /* 0x000fe40000000000 */
[----:B--2---:R-:W-:-:S04]  /*19e0*/  SEL R3, RZ, 0x1, P0 ;  /* 0x00000001ff037807 */ /* 0x004fc80000000000 */
[----:B------:R-:W-:-:S07]  /*19f0*/  LOP3.LUT R8, R8, R3, RZ, 0x3c, !PT ;  /* 0x0000000308087212 */ /* 0x000fce00078e3cff */
.L_x_24:
[----:B------:R-:W-:Y:S01]  /*1a00*/  UMOV UR4, 0x400 ;  /* 0x0000040000047882 */ /* 0x000fe20000000000 */
[----:B------:R-:W-:Y:S01]  /*1a10*/  LEA.HI R3, R175, R175, RZ, 0x1 ;  /* 0x000000afaf037211 */ /* 0x000fe200078f08ff */
[----:B-1----:R-:W-:Y:S01]  /*1a20*/  ULEA UR4, UR37, UR4, 0x18 ;  /* 0x0000000425047291 */ /* 0x002fe2000f8ec0ff */
[----:B------:R-:W-:Y:S01]  /*1a30*/  SHF.L.U32 R2, R15, 0x1f, RZ ;  /* 0x0000001f0f027819 */ /* 0x000fe200000006ff */
[----:B------:R-:W-:Y:S01]  /*1a40*/  UISETP.GE.U32.AND UP0, UPT, UR15, 0x7f, UPT ;  /* 0x0000007f0f00788c */ /* 0x000fe2000bf06070 */
[----:B------:R-:W-:Y:S01]  /*1a50*/  R2UR UR35, R16 ;  /* 0x00000000102372ca */ /* 0x000fe200000e0000 */
[----:B------:R-:W-:Y:S01]  /*1a60*/  ULEA UR8, UR13, UR4, 0x3 ;  /* 0x000000040d087291 */ /* 0x000fe2000f8e18ff */
[----:B------:R-:W-:Y:S01]  /*1a70*/  IMAD.SHL.U32 R3, R3, 0x80, RZ ;  /* 0x0000008003037824 */ /* 0x000fe200078e00ff */
[----:B------:R-:W-:Y:S01]  /*1a80*/  R2UR UR11, R17 ;  /* 0x00000000110b72ca */ /* 0x000fe200000e0000 */
[----:B------:R-:W-:-:S03]  /*1a90*/  UMOV UR23, URZ ;  /* 0x000000ff00177c82 */ /* 0x000fc60008000000 */
[----:B------:R-:W-:-:S03]  /*1aa0*/  LOP3.LUT R3, R3, 0xffffff00, RZ, 0xc0, !PT ;  /* 0xffffff0003037812 */ /* 0x000fc600078ec0ff */
[----:B------:R1:W2:Y:S01]  /*1ab0*/  SYNCS.PHASECHK.TRANS64.TRYWAIT P0, [UR8+0xa0], R2 ;  /* 0x0000a002ff0075a7 */ /* 0x0002a20008001108 */
[----:B------:R-:W-:Y:S02]  /*1ac0*/  R2UR UR9, R3 ;  /* 0x00000000030972ca */ /* 0x000fe400000e0000 */
[----:B------:R-:W-:-:S11]  /*1ad0*/  R2UR UR8, R177 ;  /* 0x00000000b10872ca */ /* 0x000fd600000e0000 */
[----:B------:R-:W-:Y:S02]  /*1ae0*/  ULOP3.LUT UR35, UR9, 0x80, UR35, 0xf8, !UPT ;  /* 0x0000008009237892 */ /* 0x000fe4000f8ef823 */
[----:B------:R-:W-:Y:S01]  /*1af0*/  ULEA UR11, UR8, UR11, 0x6 ;  /* 0x0000000b080b7291 */ /* 0x000fe2000f8e30ff */
[----:B------:R-:W-:Y:S11]  /*1b00*/  BRA.U !UP0, `(.L_x_26) ;  /* 0x0000000108c07547 */ /* 0x000ff6000b800000 */
[----:B------:R-:W-:Y:S01]  /*1b10*/  UMOV UR16, UR6 ;  /* 0x0000000600107c82 */ /* 0x000fe20008000000 */
[----:B------:R-:W-:Y:S01]  /*1b20*/  UMOV UR17, UR13 ;  /* 0x0000000d00117c82 */ /* 0x000fe20008000000 */
[----:B------:R-:W-:-:S05]  /*1b30*/  UMOV UR34, URZ ;  /* 0x000000ff00227c82 */ /* 0x000fca0008000000 */
.L_x_32:
[----:B------:R-:W-:Y:S01]  /*1b40*/  ULEA UR33, UR17, UR4, 0x3 ;  /* 0x0000000411217291 */ /* 0x000fe2000f8e18ff */
[----:B------:R-:W-:Y:S01]  /*1b50*/  @P5 MOV R3, 0x5000 ;  /* 0x0000500000035802 */ /* 0x000fe20000000f00 */
[----:B-12-4-:R-:W-:Y:S10]  /*1b60*/  @P0 BRA `(.L_x_27) ;  /* 0x00000000000c0947 */ /* 0x016ff40003800000 */
[----:B------:R-:W-:-:S04]  /*1b70*/  SHF.L.U32 R5, R15, 0x1f, RZ ;  /* 0x0000001f0f057819 */ /* 0x000fc800000006ff */
[----:B------:R-:W2:Y:S02]  /*1b80*/  SYNCS.PHASECHK.TRANS64.TRYWAIT P0, [UR33+0xa0], R5 ;  /* 0x0000a005ff0075a7 */ /* 0x000ea40008001121 */
[----:B--2---:R-:W-:Y:S05]  /*1b90*/  @!P0 BRA `(.L_x_28) ;  /* 0x000000c4001c8947 */ /* 0x004fea0003800000 */
.L_x_27:
[----:B------:R2:W-:Y:S01]  /*1ba0*/  @P5 SYNCS.ARRIVE.TRANS64 RZ, [UR33], R3 ;  /* 0x00000003ffff59a7 */ /* 0x0005e20008000021 */
[----:B------:R-:W-:Y:S02]  /*1bb0*/  ULOP3.LUT UR8, UR7, 0x2, URZ, 0xfc, !UPT ;  /* 0x0000000207087892 */ /* 0x000fe4000f8efcff */
[----:B------:R-:W-:Y:S02]  /*1bc0*/  UIADD3 UR16, UPT, UPT, UR16, 0x1, URZ ;  /* 0x0000000110107890 */ /* 0x000fe4000fffe0ff */
[----:B------:R-:W-:Y:S02]  /*1bd0*/  UISETP.NE.AND UP0, UPT, UR8, 0x2, UPT ;  /* 0x000000020800788c */ /* 0x000fe4000bf05270 */
[----:B------:R-:W-:-:S07]  /*1be0*/  UISETP.NE.AND UP2, UPT, UR16, 0x1, UPT ;  /* 0x000000011000788c */ /* 0x000fce000bf45270 */
[----:B------:R-:W-:Y:S05]  /*1bf0*/  BRA.U UP0, `(.L_x_29) ;  /* 0x0000000100047547 */ /* 0x000fea000b800000 */
[----:B------:R-:W-:Y:S05]  /*1c00*/  BPT.TRAP 0x1 ;  /* 0x000000040000795c */ /* 0x000fea0000300000 */
.L_x_29:
[----:B------:R-:W-:Y:S04]  /*1c10*/  BSSY.RECONVERGENT B0, `(.L_x_30) ;  /* 0x0000003000007945 */ /* 0x000fe80003800200 */
[----:B------:R-:W-:Y:S05]  /*1c20*/  @!P4 BRA `(.L_x_31) ;  /* 0x000000000004c947 */ /* 0x000fea0003800000 */
[----:B------:R-:W-:Y:S05]  /*1c30*/  BPT.TRAP 0x1 ;  /* 0x000000040000795c */ /* 0x000fea0000300000 */
.L_x_31:
[----:B------:R-:W-:Y:S05]  /*1c40*/  BSYNC.RECONVERGENT B0 ;  /* 0x0000000000007941 */ /* 0x000fea0003800200 */
.L_x_30:
[----:B------:R-:W-:Y:S02]  /*1c50*/  UIADD3 UR13, UPT, UPT, UR17, 0x1, URZ ;  /* 0x00000001110d7890 */ /* 0x000fe4000fffe0ff */
[----:B------:R-:W-:Y:S02]  /*1c60*/  ULEA UR32, UR17, UR4, 0xd ;  /* 0x0000000411207291 */ /* 0x000fe4000f8e68ff */
[----:B------:R-:W-:Y:S02]  /*1c70*/  UISETP.NE.AND UP0, UPT, UR13, 0x14, UPT ;  /* 0x000000140d00788c */ /* 0x000fe4000bf05270 */
[----:B------:R-:W-:Y:S02]  /*1c80*/  UIADD3 UR28, UP1, UPT, UR24, 0x80, URZ ;  /* 0x00000080181c7890 */ /* 0x000fe4000ff3e0ff */
[----:B------:R-:W-:Y:S02]  /*1c90*/  USEL UR9, URZ, 0x1, UP0 ;  /* 0x00000001ff097887 */ /* 0x000fe40008000000 */
[----:B------:R-:W-:-:S02]  /*1ca0*/  USEL UR13, UR13, URZ, UP0 ;  /* 0x000000ff0d0d7287 */ /* 0x000fc40008000000 */
[----:B------:R-:W-:Y:S02]  /*1cb0*/  UIADD3 UR26, UP0, UPT, UR24, 0x180, URZ ;  /* 0x00000180181a7890 */ /* 0x000fe4000ff1e0ff */
[----:B------:R-:W-:Y:S01]  /*1cc0*/  ULEA UR8, UR13, UR4, 0x3 ;  /* 0x000000040d087291 */ /* 0x000fe2000f8e18ff */
[----:B------:R-:W-:Y:S01]  /*1cd0*/  LOP3.LUT R15, R15, UR9, RZ, 0x3c, !PT ;  /* 0x000000090f0f7c12 */ /* 0x000fe2000f8e3cff */
[----:B------:R-:W-:Y:S02]  /*1ce0*/  ULOP3.LUT UR33, UR33, 0xfefffff8, URZ, 0xc0, !UPT ;  /* 0xfefffff821217892 */ /* 0x000fe4000f8ec0ff */
[----:B------:R-:W-:Y:S01]  /*1cf0*/  UIADD3.X UR29, UPT, UPT, URZ, UR25, URZ, UP1, !UPT ;  /* 0x00000019ff1d7290 */ /* 0x000fe20008ffe4ff */
[----:B-1----:R-:W-:Y:S01]  /*1d00*/  SHF.L.U32 R2, R15, 0x1f, RZ ;  /* 0x0000001f0f027819 */ /* 0x002fe200000006ff */
[----:B------:R-:W-:Y:S02]  /*1d10*/  UIADD3 UR32, UPT, UPT, UR32, 0x4600, URZ ;  /* 0x0000460020207890 */ /* 0x000fe4000fffe0ff */
[----:B------:R-:W-:Y:S01]  /*1d20*/  UIADD3.X UR27, UPT, UPT, URZ, UR25, URZ, UP0, !UPT ;  /* 0x00000019ff1b7290 */ /* 0x000fe200087fe4ff */
[----:B------:R4:W1:Y:S01]  /*1d30*/  SYNCS.PHASECHK.TRANS64.TRYWAIT P0, [UR8+0xa0], R2 ;  /* 0x0000a002ff0075a7 */ /* 0x0008620008001108 */
[----:B------:R-:W-:Y:S01]  /*1d40*/  ULEA UR8, UR17, UR4, 0xb ;  /* 0x0000000411087291 */ /* 0x000fe2000f8e58ff */
[----:B------:R-:W-:Y:S01]  /*1d50*/  UMOV UR18, 0x0 ;  /* 0x0000000000127882 */ /* 0x000fe20000000000 */
[----:B------:R-:W-:-:S02]  /*1d60*/  UMOV UR19, 0x10000000 ;  /* 0x1000000000137882 */ /* 0x000fc40000000000 */
[----:B------:R-:W-:Y:S01]  /*1d70*/  UIADD3 UR8, UPT, UPT, UR8, 0x2c600, URZ ;  /* 0x0002c60008087890 */ /* 0x000fe2000fffe0ff */
[----:B------:R2:W-:Y:S01]  /*1d80*/  UTMALDG.3D.2CTA [UR32], [UR28], desc[UR18] ;  /* 0x000012201c0075b4 */ /* 0x0005e20008211000 */
[----:B------:R-:W-:Y:S01]  /*1d90*/  UMOV UR10, UR34 ;  /* 0x00000022000a7c82 */ /* 0x000fe20008000000 */
[----:B------:R-:W-:Y:S01]  /*1da0*/  UMOV UR12, UR36 ;  /* 0x00000024000c7c82 */ /* 0x000fe20008000000 */
[----:B------:R-:W-:Y:S01]  /*1db0*/  UMOV UR9, UR33 ;  /* 0x0000002100097c82 */ /* 0x000fe20008000000 */
[----:B------:R-:W-:Y:S01]  /*1dc0*/  UMOV UR23, UR5 ;  /* 0x0000000500177c82 */ /* 0x000fe20008000000 */
[----:B------:R-:W-:-:S03]  /*1dd0*/  UMOV UR17, UR13 ;  /* 0x0000000d00117c82 */ /* 0x000fc60008000000 */
[----:B------:R4:W-:Y:S01]  /*1de0*/  UTMALDG.3D.2CTA [UR8], [UR26], desc[UR18] ;  /* 0x000012081a0075b4 */ /* 0x0009e20008211000 */
[----:B--2---:R-:W-:Y:S01]  /*1df0*/  UIADD3 UR34, UPT, UPT, UR34, 0x40, URZ ;  /* 0x0000004022227890 */ /* 0x004fe2000fffe0ff */
[----:B------:R-:W-:Y:S11]  /*1e00*/  BRA.U UP2, `(.L_x_32) ;  /* 0xfffffffd024c7547 */ /* 0x000ff6000b83ffff */
.L_x_26:
[----:B-12---:R-:W-:Y:S01]  /*1e10*/  PLOP3.LUT P0, PT, PT, PT, UP5, 0x80, 0x8 ;  /* 0x000000000008781c */ /* 0x006fe20003f0f058 */
[----:B----4-:R-:W-:Y:S01]  /*1e20*/  ULEA UR8, UR13, UR4, 0x3 ;  /* 0x000000040d087291 */ /* 0x010fe2000f8e18ff */
[----:B------:R-:W-:Y:S01]  /*1e30*/  SHF.L.U32 R2, R15, 0x1f, RZ ;  /* 0x0000001f0f027819 */ /* 0x000fe200000006ff */
[----:B------:R-:W-:-:S10]  /*1e40*/  UISETP.GT.AND UP0, UPT, UR22, UR21, UPT ;  /* 0x000000151600728c */ /* 0x000fd4000bf04270 */
[----:B------:R-:W-:Y:S01]  /*1e50*/  @!P0 SYNCS.ARRIVE.TRANS64.A1T0 RZ, [UR4+0x158], RZ ;  /* 0x000158ffffff89a7 */ /* 0x000fe20008100004 */
[----:B------:R1:W2:Y:S01]  /*1e60*/  SYNCS.PHASECHK.TRANS64.TRYWAIT P0, [UR8+0xa0], R2 ;  /* 0x0000a002ff0075a7 */ /* 0x0002a20008001108 */
[----:B------:R-:W-:Y:S05]  /*1e70*/  BRA.U !UP0, `(.L_x_33) ;  /* 0x0000000108c07547 */ /* 0x000fea000b800000 */
[----:B------:R-:W-:Y:S01]  /*1e80*/  UIADD3 UR26, UPT, UPT, UR14, UR23, URZ ;  /* 0x000000170e1a7290 */ /* 0x000fe2000fffe0ff */
[----:B------:R-:W-:-:S11]  /*1e90*/  UMOV UR27, UR13 ;  /* 0x0000000d001b7c82 */ /* 0x000fd60008000000 */
.L_x_39:
[----:B------:R-:W-:Y:S01]  /*1ea0*/  ULEA UR17, UR27, UR4, 0x3 ;  /* 0x000000041b117291 */ /* 0x000fe2000f8e18ff */
[----:B--2---:R-:W-:Y:S01]  /*1eb0*/  @P5 MOV R3, 0x5000 ;  /* 0x0000500000035802 */ /* 0x004fe20000000f00 */
[----:B-12---:R-:W-:Y:S10]  /*1ec0*/  @P0 BRA `(.L_x_34) ;  /* 0x00000000000c0947 */ /* 0x006ff40003800000 */
[----:B------:R-:W-:-:S04]  /*1ed0*/  SHF.L.U32 R5, R15, 0x1f, RZ ;  /* 0x0000001f0f057819 */ /* 0x000fc800000006ff */
[----:B------:R-:W2:Y:S02]  /*1ee0*/  SYNCS.PHASECHK.TRANS64.TRYWAIT P0, [UR17+0xa0], R5 ;  /* 0x0000a005ff0075a7 */ /* 0x000ea40008001111 */
[----:B--2---:R-:W-:Y:S05]  /*1ef0*/  @!P0 BRA `(.L_x_35) ;  /* 0x000000c0005c8947 */ /* 0x004fea0003800000 */
.L_x_34:
[----:B------:R2:W-:Y:S01]  /*1f00*/  @P5 SYNCS.ARRIVE.TRANS64 RZ, [UR17], R3 ;  /* 0x00000003ffff59a7 */ /* 0x0005e20008000011 */
[----:B------:R-:W-:-:S04]  /*1f10*/  ULOP3.LUT UR8, UR7, 0x2, URZ, 0xfc, !UPT ;  /* 0x0000000207087892 */ /* 0x000fc8000f8efcff */
[----:B------:R-:W-:-:S09]  /*1f20*/  UISETP.NE.AND UP0, UPT, UR8, 0x2, UPT ;  /* 0x000000020800788c */ /* 0x000fd2000bf05270 */
[----:B------:R-:W-:Y:S05]  /*1f30*/  BRA.U UP0, `(.L_x_36) ;  /* 0x0000000100047547 */ /* 0x000fea000b800000 */
[----:B------:R-:W-:Y:S05]  /*1f40*/  BPT.TRAP 0x1 ;  /* 0x000000040000795c */ /* 0x000fea0000300000 */
.L_x_36:
[----:B------:R-:W-:Y:S04]  /*1f50*/  BSSY.RECONVERGENT B0, `(.L_x_37) ;  /* 0x0000003000007945 */ /* 0x000fe80003800200 */
[----:B------:R-:W-:Y:S05]  /*1f60*/  @!P4 BRA `(.L_x_38) ;  /* 0x000000000004c947 */ /* 0x000fea0003800000 */
[----:B------:R-:W-:Y:S05]  /*1f70*/  BPT.TRAP 0x1 ;  /* 0x000000040000795c */ /* 0x000fea0000300000 */
.L_x_38:
[----:B------:R-:W-:Y:S05]  /*1f80*/  BSYNC.RECONVERGENT B0 ;  /* 0x0000000000007941 */ /* 0x000fea0003800200 */
.L_x_37:
        /* <DEDUP_REMOVED lines=9> */
[----:B------:R-:W-:Y:S02]  /*2020*/  USHF.L.U32 UR18, UR23, 0x6, URZ ;  /* 0x0000000617127899 */ /* 0x000fe400080006ff */
[----:B------:R-:W-:Y:S01]  /*2030*/  ULOP3.LUT UR17, UR17, 0xfefffff8, URZ, 0xc0, !UPT ;  /* 0xfefffff811117892 */ /* 0x000fe2000f8ec0ff */
[----:B-1----:R-:W-:Y:S01]  /*2040*/  SHF.L.U32 R2, R15, 0x1f, RZ ;  /* 0x0000001f0f027819 */ /* 0x002fe200000006ff */
[----:B------:R-:W-:Y:S02]  /*2050*/  UIADD3 UR16, UPT, UPT, UR16, 0x4600, URZ ;  /* 0x0000460010107890 */ /* 0x000fe4000fffe0ff */
[----:B------:R-:W-:Y:S01]  /*2060*/  UIADD3.X UR33, UPT, UPT, URZ, UR25, URZ, UP1, !UPT ;  /* 0x00000019ff217290 */ /* 0x000fe20008ffe4ff */
[----:B------:R4:W1:Y:S01]  /*2070*/  SYNCS.PHASECHK.TRANS64.TRYWAIT P0, [UR8+0xa0], R2 ;  /* 0x0000a002ff0075a7 */ /* 0x0008620008001108 */
[----:B------:R-:W-:-:S02]  /*2080*/  ULEA UR8, UR27, UR4, 0xb ;  /* 0x000000041b087291 */ /* 0x000fc4000f8e58ff */
[----:B------:R-:W-:Y:S02]  /*2090*/  UIADD3.X UR31, UPT, UPT, URZ, UR25, URZ, UP0, !UPT ;  /* 0x00000019ff1f7290 */ /* 0x000fe400087fe4ff */
[----:B------:R-:W-:Y:S01]  /*20a0*/  UIADD3 UR8, UPT, UPT, UR8, 0x2c600, URZ ;  /* 0x0002c60008087890 */ /* 0x000fe2000fffe0ff */
[----:B------:R-:W-:Y:S01]  /*20b0*/  UMOV UR28, 0x0 ;  /* 0x00000000001c7882 */ /* 0x000fe20000000000 */
[----:B------:R-:W-:Y:S01]  /*20c0*/  UMOV UR29, 0x10000000 ;  /* 0x10000000001d7882 */ /* 0x000fe20000000000 */
[----:B------:R-:W-:Y:S01]  /*20d0*/  UMOV UR19, UR35 ;  /* 0x0000002300137c82 */ /* 0x000fe20008000000 */
[----:B------:R-:W-:Y:S01]  /*20e0*/  UMOV UR20, UR36 ;  /* 0x0000002400147c82 */ /* 0x000fe20008000000 */
[----:B------:R-:W-:Y:S01]  /*20f0*/  UMOV UR12, UR36 ;  /* 0x00000024000c7c82 */ /* 0x000fe20008000000 */
[----:B------:R-:W-:Y:S01]  /*2100*/  UMOV UR9, UR17 ;  /* 0x0000001100097c82 */ /* 0x000fe20008000000 */
[----:B------:R-:W-:Y:S01]  /*2110*/  UMOV UR10, UR18 ;  /* 0x00000012000a7c82 */ /* 0x000fe20008000000 */
[----:B------:R4:W-:Y:S01]  /*2120*/  UTMALDG.3D.2CTA [UR16], [UR32], desc[UR28] ;  /* 0x00001c10200075b4 */ /* 0x0009e20008211000 */
[----:B------:R-:W-:Y:S01]  /*2130*/  UIADD3 UR23, UPT, UPT, UR23, 0x1, URZ ;  /* 0x0000000117177890 */ /* 0x000fe2000fffe0ff */
[----:B------:R-:W-:-:S03]  /*2140*/  UMOV UR27, UR13 ;  /* 0x0000000d001b7c82 */ /* 0x000fc60008000000 */
[----:B------:R-:W-:Y:S01]  /*2150*/  UISETP.NE.AND UP0, UPT, UR23, UR26, UPT ;  /* 0x0000001a1700728c */ /* 0x000fe2000bf05270 */
[----:B------:R4:W-:Y:S08]  /*2160*/  UTMALDG.3D.2CTA [UR8], [UR30], desc[UR28] ;  /* 0x00001c081e0075b4 */ /* 0x0009f00008211000 */
[----:B----4-:R-:W-:Y:S05]  /*2170*/  BRA.U UP0, `(.L_x_39) ;  /* 0xfffffffd00487547 */ /* 0x010fea000b83ffff */
.L_x_33:
[----:B-1----:R-:W-:Y:S01]  /*2180*/  LEA R2, R14, UR4, 0x3 ;  /* 0x000000040e027c11 */ /* 0x002fe2000f8e18ff */
[----:B------:R-:W-:Y:S01]  /*2190*/  NOP ;  /* 0x0000000000007918 */ /* 0x000fe20000000000 */
[----:B--2---:R-:W-:Y:S02]  /*21a0*/  SHF.L.U32 R3, R12, 0x1f, RZ ;  /* 0x0000001f0c037819 */ /* 0x004fe400000006ff */
[----:B------:R-:W-:Y:S02]  /*21b0*/  LEA R4, R14, UR4, 0x4 ;  /* 0x000000040e047c11 */ /* 0x000fe4000f8e20ff */
[----:B------:R-:W1:Y:S02]  /*21c0*/  SYNCS.PHASECHK.TRANS64.TRYWAIT P0, [R2+URZ+0x160], R3 ;  /* 0x00016003020075a7 */ /* 0x000e6400080011ff */
[----:B-1----:R-:W-:Y:S05]  /*21d0*/  @!P0 BRA `(.L_x_40) ;  /* 0x000000bc00bc8947 */ /* 0x002fea0003800000 */
.L_x_134:
[----:B------:R-:W2:Y:S01]  /*21e0*/  LDS.128 R4, [R4+0x1f0] ;  /* 0x0001f00004047984 */ /* 0x000ea20000000c00 */
[----:B------:R-:W-:Y:S01]  /*21f0*/  ISETP.GE.AND P0, PT, R128, 0x1, PT ;  /* 0x000000018000780c */ /* 0x000fe20003f06270 */
[----:B-1----:R-:W-:Y:S01]  /*2200*/  VIADD R2, R2, 0x170 ;  /* 0x0000017002027836 */ /* 0x002fe20000000000 */
[----:B------:R-:W-:Y:S01]  /*2210*/  @!PT LDS RZ, [RZ] ;  /* 0x00000000fffff984 */ /* 0x000fe20000000800 */
[----:B------:R-:W-:Y:S01]  /*2220*/  @!PT LDS RZ, [RZ] ;  /* 0x00000000fffff984 */ /* 0x000fe20000000800 */
[----:B------:R-:W-:Y:S01]  /*2230*/  @!PT LDS RZ, [RZ] ;  /* 0x00000000fffff984 */ /* 0x000fe20000000800 */
[----:B------:R-:W-:Y:S01]  /*2240*/  @!PT LDS RZ, [RZ] ;  /* 0x00000000fffff984 */ /* 0x000fe20000000800 */
[----:B------:R1:W-:Y:S06]  /*2250*/  MEMBAR.ALL.CTA ;  /* 0x0000000000007992 */ /* 0x0003ec0000008000 */
[----:B-1----:R-:W1:Y:S01]  /*2260*/  FENCE.VIEW.ASYNC.S ;  /* 0x00000000000073c6 */ /* 0x002e620000000000 */
[----:B------:R-:W-:-:S04]  /*2270*/  PRMT R2, RZ, 0x654, R2 ;  /* 0x00000654ff027816 */ /* 0x000fc80000000002 */
[----:B-1----:R1:W-:Y:S01]  /*2280*/  SYNCS.ARRIVE.TRANS64.RED.A1T0 RZ, [R2+URZ], RZ ;  /* 0x000000ff02ff79a7 */ /* 0x0023e200081004ff */
[----:B--2---:R-:W-:-:S13]  /*2290*/  LOP3.LUT P2, RZ, R6, 0x1, RZ, 0xc0, !PT ;  /* 0x0000000106ff7812 */ /* 0x004fda000784c0ff */
[----:B------:R-:W-:Y:S01]  /*22a0*/  @P2 SHF.R.U32.HI R3, RZ, 0x10, R5 ;  /* 0x00000010ff032819 */ /* 0x000fe20000011605 */
[----:B------:R-:W-:Y:S01]  /*22b0*/  VOTEU.ANY UP0, P2 ;  /* 0x0000000000ff7886 */ /* 0x000fe20001000100 */
[----:B------:R-:W-:Y:S02]  /*22c0*/  @P2 MOV R13, R4 ;  /* 0x00000004000d2202 */ /* 0x000fe40000000f00 */
[----:B------:R-:W-:Y:S02]  /*22d0*/  @P2 R2UR.BROADCAST UR8, R3 ;  /* 0x00000000030822ca */ /* 0x000fe400008e0000 */
[----:B------:R-:W-:-:S11]  /*22e0*/  @P2 LOP3.LUT R11, R5, 0xffff, RZ, 0xc0, !PT ;  /* 0x0000ffff050b2812 */ /* 0x000fd600078ec0ff */
[----:B------:R-:W-:Y:S01]  /*22f0*/  @UP0 UMOV UR36, UR8 ;  /* 0x0000000800240c82 */ /* 0x000fe20008000000 */
[----:B-1----:R-:W-:Y:S05]  /*2300*/  @!P0 BRA `(.L_x_41) ;  /* 0x0000000000b88947 */ /* 0x002fea0003800000 */
[----:B------:R-:W3:Y:S01]  /*2310*/  LDC.64 R4, c[0x0][0xb18] ;  /* 0x0002c600ff047b82 */ /* 0x000ee20000000a00 */
[----:B------:R-:W-:-:S07]  /*2320*/  ISETP.NE.AND P3, PT, R128, 0x1, PT ;  /* 0x000000018000780c */ /* 0x000fce0003f65270 */
[----:B------:R-:W1:Y:S08]  /*2330*/  LDC.64 R6, c[0x0][0xb10] ;  /* 0x0002c400ff067b82 */ /* 0x000e700000000a00 */
[----:B------:R-:W2:Y:S08]  /*2340*/  LDC R18, c[0x0][0xb20] ;  /* 0x0002c800ff127b82 */ /* 0x000eb00000000800 */
[----:B------:R-:W4:Y:S01]  /*2350*/  LDC R20, c[0x0][0xb0c] ;  /* 0x0002c300ff147b82 */ /* 0x000f220000000800 */
[----:B---3--:R-:W-:Y:S01]  /*2360*/  IMAD.HI.U32 R19, R0, R5, RZ ;  /* 0x0000000500137227 */ /* 0x008fe200078e00ff */
[----:B------:R-:W-:-:S03]  /*2370*/  ISETP.NE.AND P0, PT, R4, 0x1, PT ;  /* 0x000000010400780c */ /* 0x000fc60003f05270 */
[----:B------:R-:W-:-:S03]  /*2380*/  IMAD.HI.U32 R5, R11, R5, RZ ;  /* 0x000000050b057227 */ /* 0x000fc600078e00ff */
[----:B------:R-:W3:Y:S01]  /*2390*/  LDC.64 R2, c[0x0][0xb28] ;  /* 0x0002ca00ff027b82 */ /* 0x000ee20000000a00 */
[----:B-1----:R-:W-:-:S04]  /*23a0*/  IMAD.HI.U32 R22, R9, R6, RZ ;  /* 0x0000000609167227 */ /* 0x002fc800078e00ff */
[----:B------:R-:W-:Y:S01]  /*23b0*/  IMAD.HI.U32 R24, R13, R6, RZ ;  /* 0x000000060d187227 */ /* 0x000fe200078e00ff */
[----:B------:R-:W-:Y:S02]  /*23c0*/  SHF.R.U32.HI R22, RZ, R7, R22 ;  /* 0x00000007ff167219 */ /* 0x000fe40000011616 */
[-C--:B--2---:R-:W-:Y:S02]  /*23d0*/  SHF.R.U32.HI R19, RZ, R18.reuse, R19 ;  /* 0x00000012ff137219 */ /* 0x084fe40000011613 */
[----:B------:R-:W-:Y:S02]  /*23e0*/  SHF.R.U32.HI R18, RZ, R18, R5 ;  /* 0x00000012ff127219 */ /* 0x000fe40000011605 */
[----:B------:R-:W-:Y:S02]  /*23f0*/  SEL R19, R0, R19, !P0 ;  /* 0x0000001300137207 */ /* 0x000fe40004000000 */
[----:B------:R-:W-:Y:S02]  /*2400*/  SHF.R.U32.HI R24, RZ, R7, R24 ;  /* 0x00000007ff187219 */ /* 0x000fe40000011618 */
[----:B----4-:R-:W-:-:S02]  /*2410*/  ISETP.NE.AND P1, PT, R20, 0x1, PT ;  /* 0x000000011400780c */ /* 0x010fc40003f25270 */
[----:B------:R-:W-:Y:S02]  /*2420*/  SEL R5, R11, R18, !P0 ;  /* 0x000000120b057207 */ /* 0x000fe40004000000 */
[----:B------:R-:W-:Y:S02]  /*2430*/  SEL R21, R9, R22, !P1 ;  /* 0x0000001609157207 */ /* 0x000fe40004800000 */
[----:B------:R-:W-:Y:S01]  /*2440*/  SEL R7, R13, R24, !P1 ;  /* 0x000000180d077207 */ /* 0x000fe20004800000 */
[----:B---3--:R-:W-:-:S04]  /*2450*/  IMAD.HI.U32 R22, R19, R2, RZ ;  /* 0x0000000213167227 */ /* 0x008fc800078e00ff */
[----:B------:R-:W-:Y:S01]  /*2460*/  IMAD.HI.U32 R6, R21, R2, RZ ;  /* 0x0000000215067227 */ /* 0x000fe200078e00ff */
[----:B------:R-:W-:-:S04]  /*2470*/  @P3 SHF.R.U32.HI R19, RZ, R3, R22 ;  /* 0x00000003ff133219 */ /* 0x000fc80000011616 */
        /* <DEDUP_REMOVED lines=8> */
[----:B------:R-:W-:-:S04]  /*2500*/  @!P0 IMAD.HI.U32 R18, R7, R2, RZ ;  /* 0x0000000207128227 */ /* 0x000fc800078e00ff */
[----:B------:R-:W-:Y:S01]  /*2510*/  IMAD.MOV R2, RZ, RZ, -R6 ;  /* 0x000000ffff027224 */ /* 0x000fe200078e0a06 */
[----:B------:R-:W-:-:S03]  /*2520*/  @!P0 SHF.R.U32.HI R18, RZ, R3, R18 ;  /* 0x00000003ff128219 */ /* 0x000fc60000011612 */
[----:B------:R-:W-:Y:S01]  /*2530*/  IMAD R2, R128, R2, R5 ;  /* 0x0000000280027224 */ /* 0x000fe200078e0205 */
[----:B------:R-:W-:Y:S02]  /*2540*/  @!P0 SEL R3, R7, R18, !P3 ;  /* 0x0000001207038207 */ /* 0x000fe40005800000 */
[----:B------:R-:W-:-:S03]  /*2550*/  IADD3 R18, PT, PT, -R5, RZ, RZ ;  /* 0x000000ff05127210 */ /* 0x000fc60007ffe1ff */
[--C-:B------:R-:W-:Y:S02]  /*2560*/  @!P0 IMAD.IADD R6, R6, 0x1, -R3.reuse ;  /* 0x0000000106068824 */ /* 0x100fe400078e0a03 */
[----:B------:R-:W-:Y:S01]  /*2570*/  @!P0 IMAD R3, R2, R21, R3 ;  /* 0x0000001502038224 */ /* 0x000fe200078e0203 */
[----:B------:R-:W-:Y:S01]  /*2580*/  IADD3 R2, PT, PT, -R7, RZ, RZ ;  /* 0x000000ff07027210 */ /* 0x000fe20007ffe1ff */
[----:B------:R-:W-:Y:S02]  /*2590*/  @!P0 IMAD R5, R128, R6, R7 ;  /* 0x0000000680058224 */ /* 0x000fe400078e0207 */
[----:B------:R-:W-:Y:S02]  /*25a0*/  IMAD R11, R4, R18, R11 ;  /* 0x00000012040b7224 */ /* 0x000fe400078e020b */
[----:B------:R-:W-:Y:S02]  /*25b0*/  @!P0 IMAD.MOV.U32 R7, RZ, RZ, R3 ;  /* 0x000000ffff078224 */ /* 0x000fe400078e0003 */
[----:B------:R-:W-:-:S02]  /*25c0*/  IMAD R2, R20, R2, R13 ;  /* 0x0000000214027224 */ /* 0x000fc400078e020d */
[----:B------:R-:W-:Y:S02]  /*25d0*/  IMAD R11, R5, R4, R11 ;  /* 0x00000004050b7224 */ /* 0x000fe400078e020b */
[----:B------:R-:W-:Y:S02]  /*25e0*/  IMAD R13, R7, R20, R2 ;  /* 0x00000014070d7224 */ /* 0x000fe400078e0202 */
.L_x_41:
[----:B------:R-:W1:Y:S02]  /*25f0*/  LDCU UR8, c[0x0][0xb30] ;  /* 0x00016600ff0877ac */ /* 0x000e640008000800 */
[----:B-1----:R-:W-:-:S09]  /*2600*/  UISETP.NE.AND UP0, UPT, UR8, 0x1, UPT ;  /* 0x000000010800788c */ /* 0x002fd2000bf05270 */
[----:B------:R-:W-:Y:S05]  /*2610*/  BRA.U UP0, `(.L_x_42) ;  /* 0x0000000100407547 */ /* 0x000fea000b800000 */
[----:B------:R-:W1:Y:S08]  /*2620*/  LDC.64 R4, c[0x0][0xb10] ;  /* 0x0002c400ff047b82 */ /* 0x000e700000000a00 */
[----:B------:R-:W2:Y:S08]  /*2630*/  LDC.64 R2, c[0x0][0xb18] ;  /* 0x0002c600ff027b82 */ /* 0x000eb00000000a00 */
[----:B------:R-:W4:Y:S08]  /*2640*/  LDC R6, c[0x0][0xb20] ;  /* 0x0002c800ff067b82 */ /* 0x000f300000000800 */
[----:B------:R-:W3:Y:S01]  /*2650*/  LDC R18, c[0x0][0xb0c] ;  /* 0x0002c300ff127b82 */ /* 0x000ee20000000800 */
[----:B-1----:R-:W-:-:S05]  /*2660*/  IMAD.HI.U32 R4, R13, R4, RZ ;  /* 0x000000040d047227 */ /* 0x002fca00078e00ff */
[----:B------:R-:W-:Y:S01]  /*2670*/  SHF.R.U32.HI R4, RZ, R5, R4 ;  /* 0x00000005ff047219 */ /* 0x000fe20000011604 */
[----:B--2---:R-:W-:Y:S01]  /*2680*/  IMAD.HI.U32 R3, R11, R3, RZ ;  /* 0x000000030b037227 */ /* 0x004fe200078e00ff */
[----:B------:R-:W-:-:S04]  /*2690*/  ISETP.NE.AND P0, PT, R2, 0x1, PT ;  /* 0x000000010200780c */ /* 0x000fc80003f05270 */
[----:B----4-:R-:W-:-:S04]  /*26a0*/  SHF.R.U32.HI R6, RZ, R6, R3 ;  /* 0x00000006ff067219 */ /* 0x010fc80000011603 */
[----:B------:R-:W-:Y:S02]  /*26b0*/  SEL R3, R11, R6, !P0 ;  /* 0x000000060b037207 */ /* 0x000fe40004000000 */
[----:B---3--:R-:W-:-:S04]  /*26c0*/  ISETP.NE.AND P1, PT, R18, 0x1, PT ;  /* 0x000000011200780c */ /* 0x008fc80003f25270 */
[----:B------:R-:W-:-:S05]  /*26d0*/  SEL R4, R13, R4, !P1 ;  /* 0x000000040d047207 */ /* 0x000fca0004800000 */
[----:B------:R-:W-:Y:S02]  /*26e0*/  IMAD.IADD R5, R3, 0x1, -R4 ;  /* 0x0000000103057824 */ /* 0x000fe400078e0a04 */
[----:B------:R-:W-:Y:S02]  /*26f0*/  IMAD.IADD R3, R4, 0x1, -R3 ;  /* 0x0000000104037824 */ /* 0x000fe400078e0a03 */
[----:B------:R-:W-:Y:S02]  /*2700*/  IMAD R13, R5, R18, R13 ;  /* 0x00000012050d7224 */ /* 0x000fe400078e020d */
[----:B------:R-:W-:-:S07]  /*2710*/  IMAD R11, R3, R2, R11 ;  /* 0x00000002030b7224 */ /* 0x000fce00078e020b */
.L_x_42:
[----:B------:R-:W-:Y:S01]  /*2720*/  VIADD R14, R14, 0x1 ;  /* 0x000000010e0e7836 */ /* 0x000fe20000000000 */
[----:B------:R-:W-:Y:S01]  /*2730*/  UPLOP3.LUT UP5, UPT, UPT, UPT, UPT, 0x80, 0x8 ;  /* 0x000000000008789c */ /* 0x000fe20003faf070 */
[----:B------:R-:W-:Y:S02]  /*2740*/  IMAD.IADD R175, R13, 0x1, R176 ;  /* 0x000000010daf7824 */ /* 0x000fe400078e02b0 */
[----:B------:R-:W-:Y:S01]  /*2750*/  IMAD.IADD R177, R11, 0x1, R174 ;  /* 0x000000010bb17824 */ /* 0x000fe200078e02ae */
[----:B------:R-:W-:-:S04]  /*2760*/  ISETP.NE.AND P0, PT, R14, 0x2, PT ;  /* 0x000000020e00780c */ /* 0x000fc80003f05270 */
[----:B------:R-:W-:Y:S02]  /*2770*/  SEL R3, RZ, 0x1, P0 ;  /* 0x00000001ff037807 */ /* 0x000fe40000000000 */
[----:B------:R-:W-:Y:S02]  /*2780*/  SEL R14, R14, RZ, P0 ;  /* 0x000000ff0e0e7207 */ /* 0x000fe40000000000 */
[----:B------:R-:W-:Y:S01]  /*2790*/  LOP3.LUT R12, R12, R3, RZ, 0x3c, !PT ;  /* 0x000000030c0c7212 */ /* 0x000fe200078e3cff */
[----:B------:R-:W-:Y:S06]  /*27a0*/  @P2 BRA `(.L_x_43) ;  /* 0xfffffff000542947 */ /* 0x000fec000383ffff */
[----:B------:R-:W-:Y:S01]  /*27b0*/  UIADD3 UR4, UPT, UPT, UR4, 0xa0, URZ ;  /* 0x000000a004047890 */ /* 0x000fe2000fffe0ff */
[----:B------:R-:W-:-:S03]  /*27c0*/  SHF.L.U32 R3, R15, 0x1f, RZ ;  /* 0x0000001f0f037819 */ /* 0x000fc600000006ff */
[----:B------:R-:W-:-:S09]  /*27d0*/  ULEA UR5, UR13, UR4, 0x3 ;  /* 0x000000040d057291 */ /* 0x000fd2000f8e18ff */
[----:B------:R-:W1:Y:S02]  /*27e0*/  SYNCS.PHASECHK.TRANS64.TRYWAIT P0, [UR5], R3 ;  /* 0x00000003ff0075a7 */ /* 0x000e640008001105 */
[----:B-1----:R-:W-:Y:S05]  /*27f0*/  @!P0 BRA `(.L_x_44) ;  /* 0x000000b800488947 */ /* 0x002fea0003800000 */
.L_x_136:
[----:B------:R-:W-:-:S04]  /*2800*/  UIADD3 UR6, UPT, UPT, UR13, 0x1, URZ ;  /* 0x000000010d067890 */ /* 0x000fc8000fffe0ff */
[----:B------:R-:W-:-:S04]  /*2810*/  UISETP.NE.AND UP0, UPT, UR6, 0x14, UPT ;  /* 0x000000140600788c */ /* 0x000fc8000bf05270 */
[----:B------:R-:W-:Y:S02]  /*2820*/  USEL UR7, URZ, 0x1, UP0 ;  /* 0x00000001ff077887 */ /* 0x000fe40008000000 */
[----:B------:R-:W-:-:S04]  /*2830*/  USEL UR6, UR6, URZ, UP0 ;  /* 0x000000ff06067287 */ /* 0x000fc80008000000 */
[----:B------:R-:W-:Y:S01]  /*2840*/  ULEA UR5, UR6, UR4, 0x3 ;  /* 0x0000000406057291 */ /* 0x000fe2000f8e18ff */
[----:B------:R-:W-:-:S04]  /*2850*/  LOP3.LUT R2, R15, UR7, RZ, 0x3c, !PT ;  /* 0x000000070f027c12 */ /* 0x000fc8000f8e3cff */
[----:B-1----:R-:W-:-:S04]  /*2860*/  SHF.L.U32 R3, R2, 0x1f, RZ ;  /* 0x0000001f02037819 */ /* 0x002fc800000006ff */
[----:B------:R-:W1:Y:S02]  /*2870*/  SYNCS.PHASECHK.TRANS64.TRYWAIT P0, [UR5], R3 ;  /* 0x00000003ff0075a7 */ /* 0x000e640008001105 */
[----:B-1----:R-:W-:Y:S05]  /*2880*/  @!P0 BRA `(.L_x_45) ;  /* 0x000000b8003c8947 */ /* 0x002fea0003800000 */
.L_x_138:
        /* <DEDUP_REMOVED lines=9> */
.L_x_140:
        /* <DEDUP_REMOVED lines=9> */
.L_x_142:
        /* <DEDUP_REMOVED lines=9> */
.L_x_144:
        /* <DEDUP_REMOVED lines=9> */
.L_x_146:
        /* <DEDUP_REMOVED lines=9> */
.L_x_148:
        /* <DEDUP_REMOVED lines=9> */
.L_x_150:
        /* <DEDUP_REMOVED lines=9> */
.L_x_152:
        /* <DEDUP_REMOVED lines=9> */
.L_x_154:
        /* <DEDUP_REMOVED lines=9> */
.L_x_156:
        /* <DEDUP_REMOVED lines=9> */
.L_x_158:
        /* <DEDUP_REMOVED lines=9> */
.L_x_160:
        /* <DEDUP_REMOVED lines=9> */
.L_x_162:
        /* <DEDUP_REMOVED lines=9> */
.L_x_164:
        /* <DEDUP_REMOVED lines=9> */
.L_x_166:
        /* <DEDUP_REMOVED lines=9> */
.L_x_168:
        /* <DEDUP_REMOVED lines=9> */
.L_x_170:
        /* <DEDUP_REMOVED lines=9> */
.L_x_172:
[----:B------:R-:W-:-:S04]  /*3220*/  UIADD3 UR6, UPT, UPT, UR6, 0x1, URZ ;  /* 0x0000000106067890 */ /* 0x000fc8000fffe0ff */
[----:B------:R-:W-:-:S04]  /*3230*/  UISETP.NE.AND UP0, UPT, UR6, 0x14, UPT ;  /* 0x000000140600788c */ /* 0x000fc8000bf05270 */
[----:B------:R-:W-:Y:S02]  /*3240*/  USEL UR5, URZ, 0x1, UP0 ;  /* 0x00000001ff057887 */ /* 0x000fe40008000000 */
[----:B------:R-:W-:-:S04]  /*3250*/  USEL UR6, UR6, URZ, UP0 ;  /* 0x000000ff06067287 */ /* 0x000fc80008000000 */
[----:B------:R-:W-:Y:S01]  /*3260*/  ULEA UR6, UR6, UR4, 0x3 ;  /* 0x0000000406067291 */ /* 0x000fe2000f8e18ff */
[----:B-1----:R-:W-:-:S04]  /*3270*/  LOP3.LUT R3, R2, UR5, RZ, 0x3c, !PT ;  /* 0x0000000502037c12 */ /* 0x002fc8000f8e3cff */
[----:B------:R-:W-:Y:S01]  /*3280*/  SHF.L.U32 R3, R3, 0x1f, RZ ;  /* 0x0000001f03037819 */ /* 0x000fe200000006ff */
[----:B---3--:R-:W-:-:S07]  /*3290*/  IMAD.U32 R0, RZ, RZ, UR6 ;  /* 0x00000006ff007e24 */ /* 0x008fce000f8e00ff */
.L_x_63:
[----:B-1----:R1:W2:Y:S02]  /*32a0*/  SYNCS.PHASECHK.TRANS64.TRYWAIT P0, [R0+URZ], R3 ;  /* 0x00000003000075a7 */ /* 0x0022a400080011ff */
[----:B--2---:R-:W-:Y:S05]  /*32b0*/  @!P0 NANOSLEEP.SYNCS 0x989680 ;  /* 0x009896800000895d */ /* 0x004fea0003900000 */
[----:B------:R-:W2:Y:S02]  /*32c0*/  @!P0 SYNCS.PHASECHK.TRANS64 P0, [R0+URZ], R3 ;  /* 0x00000003000085a7 */ /* 0x000ea400080010ff */
[----:B--2---:R-:W-:Y:S05]  /*32d0*/  @P0 EXIT ;  /* 0x000000000000094d */ /* 0x004fea0003800000 */
[----:B------:R-:W-:Y:S05]  /*32e0*/  BRA `(.L_x_63) ;  /* 0xfffffffc00ec7947 */ /* 0x000fea000383ffff */
.L_x_23:
[----:B------:R-:W-:-:S04]  /*32f0*/  UISETP.NE.AND UP1, UPT, UR37, URZ, UPT ;  /* 0x000000ff2500728c */ /* 0x000fc8000bf25270 */
[----:B------:R-:W-:-:S09]  /*3300*/  UISETP.NE.OR UP1, UPT, UR10, 0x1, UP1 ;  /* 0x000000010a00788c */ /* 0x000fd20008f25670 */
[----:B------:R-:W-:Y:S05]  /*3310*/  BRA.U UP1, `(.L_x_64) ;  /* 0x00000005014c7547 */ /* 0x000fea000b800000 */
[----:B------:R-:W-:Y:S01]  /*3320*/  HFMA2 R11, -RZ, RZ, 0, 0 ;  /* 0x00000000ff0b7431 */ /* 0x000fe200000001ff */
[----:B------:R-:W-:Y:S01]  /*3330*/  ISETP.GE.U32.AND P2, PT, R10, 0x2, PT ;  /* 0x000000020a00780c */ /* 0x000fe20003f46070 */
[----:B------:R-:W-:Y:S01]  /*3340*/  IMAD.MOV.U32 R12, RZ, RZ, 0x1 ;  /* 0x00000001ff0c7424 */ /* 0x000fe200078e00ff */
[----:B------:R-:W-:Y:S01]  /*3350*/  CS2R R8, SRZ ;  /* 0x0000000000087805 */ /* 0x000fe2000001ff00 */
[----:B------:R-:W-:Y:S01]  /*3360*/  IMAD.MOV.U32 R3, RZ, RZ, RZ ;  /* 0x000000ffff037224 */ /* 0x000fe200078e00ff */
[----:B------:R-:W-:Y:S01]  /*3370*/  UMOV UR4, 0x400 ;  /* 0x0000040000047882 */ /* 0x000fe20000000000 */
[----:B------:R-:W-:Y:S01]  /*3380*/  UMOV UR6, URZ ;  /* 0x000000ff00067c82 */ /* 0x000fe20008000000 */
[----:B------:R-:W-:-:S12]  /*3390*/  ULEA UR37, UR37, UR4, 0x18 ;  /* 0x0000000425257291 */ /* 0x000fd8000f8ec0ff */
.L_x_68:
[----:B------:R-:W-:Y:S02]  /*33a0*/  LEA R0, R3, UR37, 0x3 ;  /* 0x0000002503007c11 */ /* 0x000fe4000f8e18ff */
[----:B------:R-:W-:-:S03]  /*33b0*/  SHF.L.U32 R5, R8, 0x1f, RZ ;  /* 0x0000001f08057819 */ /* 0x000fc600000006ff */
[----:B------:R-:W-:Y:S01]  /*33c0*/  VIADD R4, R0, 0x1d0 ;  /* 0x000001d000047836 */ /* 0x000fe20000000000 */
[----:B------:R-:W1:Y:S02]  /*33d0*/  SYNCS.PHASECHK.TRANS64.TRYWAIT P0, [R0+URZ+0x1c0], R5 ;  /* 0x0001c005000075a7 */ /* 0x000e6400080011ff */
[----:B-1----:R-:W-:Y:S05]  /*33e0*/  @!P0 BRA `(.L_x_65) ;  /* 0x000000b400148947 */ /* 0x002fea0003800000 */
.L_x_173:
[----:B------:R-:W-:Y:S01]  /*33f0*/  ULEA UR5, UR6, UR37, 0x3 ;  /* 0x0000002506057291 */ /* 0x000fe2000f8e18ff */
[----:B------:R-:W-:Y:S01]  /*3400*/  PRMT R4, RZ, 0x654, R4 ;  /* 0x00000654ff047816 */ /* 0x000fe20000000004 */
[----:B-1----:R-:W-:Y:S01]  /*3410*/  @!P2 IMAD.MOV.U32 R5, RZ, RZ, 0x10 ;  /* 0x00000010ff05a424 */ /* 0x002fe200078e00ff */
[----:B------:R-:W-:Y:S01]  /*3420*/  SHF.L.U32 R7, R12, 0x1f, RZ ;  /* 0x0000001f0c077819 */ /* 0x000fe200000006ff */
[----:B------:R-:W-:Y:S01]  /*3430*/  UIADD3 UR4, UPT, UPT, UR5, 0x160, URZ ;  /* 0x0000016005047890 */ /* 0x000fe2000fffe0ff */
[----:B------:R1:W-:Y:S05]  /*3440*/  SYNCS.ARRIVE.TRANS64.RED.A1T0 RZ, [R4+URZ], RZ ;  /* 0x000000ff04ff79a7 */ /* 0x0003ea00081004ff */
[----:B------:R-:W-:Y:S01]  /*3450*/  IMAD.U32 R13, RZ, RZ, UR4 ;  /* 0x00000004ff0d7e24 */ /* 0x000fe2000f8e00ff */
[----:B------:R-:W2:Y:S04]  /*3460*/  SYNCS.PHASECHK.TRANS64.TRYWAIT P0, [UR5+0x170], R7 ;  /* 0x00017007ff0075a7 */ /* 0x000ea80008001105 */
[----:B------:R-:W-:Y:S01]  /*3470*/  PRMT R13, R10, 0x654, R13 ;  /* 0x000006540a0d7816 */ /* 0x000fe2000000000d */
[----:B-12---:R-:W-:Y:S06]  /*3480*/  @!P0 BRA `(.L_x_66) ;  /* 0x000000b400008947 */ /* 0x006fec0003800000 */
.L_x_175:
[----:B------:R-:W-:Y:S01]  /*3490*/  ULEA UR4, UR6, UR37, 0x4 ;  /* 0x0000002506047291 */ /* 0x000fe2000f8e20ff */
[----:B------:R-:W-:Y:S01]  /*34a0*/  SEL R2, R13, R2, !P2 ;  /* 0x000000020d027207 */ /* 0x000fe20005000000 */
[----:B------:R-:W-:Y:S01]  /*34b0*/  UIADD3 UR5, UPT, UPT, UR5, 0x160, URZ ;  /* 0x0000016005057890 */ /* 0x000fe2000fffe0ff */
[----:B-1----:R-:W-:Y:S01]  /*34c0*/  LEA R0, R11, UR37, 0x3 ;  /* 0x000000250b007c11 */ /* 0x002fe2000f8e18ff */
[----:B------:R-:W-:Y:S01]  /*34d0*/  UIADD3 UR4, UPT, UPT, UR4, 0x1f0, URZ ;  /* 0x000001f004047890 */ /* 0x000fe2000fffe0ff */
[----:B------:R1:W-:Y:S01]  /*34e0*/  @!P2 SYNCS.ARRIVE.TRANS64.RED RZ, [R2+URZ], R5 ;  /* 0x0000000502ffa9a7 */ /* 0x0003e200080004ff */
[----:B------:R-:W-:Y:S01]  /*34f0*/  UIADD3 UR6, UPT, UPT, UR6, 0x1, URZ ;  /* 0x0000000106067890 */ /* 0x000fe2000fffe0ff */
[----:B------:R-:W-:-:S03]  /*3500*/  VIADD R3, R3, 0x1 ;  /* 0x0000000103037836 */ /* 0x000fc60000000000 */
[----:B------:R-:W-:Y:S02]  /*3510*/  UISETP.NE.AND UP0, UPT, UR6, 0x2, UPT ;  /* 0x000000020600788c */ /* 0x000fe4000bf05270 */
[----:B------:R-:W-:Y:S01]  /*3520*/  ISETP.NE.AND P0, PT, R3, 0x2, PT ;  /* 0x000000020300780c */ /* 0x000fe20003f05270 */
[----:B------:R-:W-:Y:S06]  /*3530*/  UGETNEXTWORKID.BROADCAST [UR4], [UR5] ;  /* 0x00000000040073ca */ /* 0x000fec0008000100 */
[----:B------:R-:W-:Y:S02]  /*3540*/  USEL UR4, URZ, 0x1, UP0 ;  /* 0x00000001ff047887 */ /* 0x000fe40008000000 */
[----:B------:R-:W-:-:S04]  /*3550*/  USEL UR6, UR6, URZ, UP0 ;  /* 0x000000ff06067287 */ /* 0x000fc80008000000 */
[----:B------:R-:W-:Y:S02]  /*3560*/  LOP3.LUT R12, R12, UR4, RZ, 0x3c, !PT ;  /* 0x000000040c0c7c12 */ /* 0x000fe4000f8e3cff */
[----:B-1----:R-:W-:-:S04]  /*3570*/  SHF.L.U32 R5, R9, 0x1f, RZ ;  /* 0x0000001f09057819 */ /* 0x002fc800000006ff */
[----:B------:R-:W1:Y:S02]  /*3580*/  SYNCS.PHASECHK.TRANS64.TRYWAIT P1, [R0+URZ+0x160], R5 ;  /* 0x00016005000075a7 */ /* 0x000e6400080211ff */
[----:B-1----:R-:W-:Y:S05]  /*3590*/  @!P1 BRA `(.L_x_67) ;  /* 0x000000b000d49947 */ /* 0x002fea0003800000 */
.L_x_176:
[----:B------:R-:W-:Y:S01]  /*35a0*/  LEA R4, R11, UR37, 0x4 ;  /* 0x000000250b047c11 */ /* 0x000fe2000f8e20ff */
[----:B-1----:R-:W-:Y:S01]  /*35b0*/  VIADD R0, R0, 0x170 ;  /* 0x0000017000007836 */ /* 0x002fe20000000000 */
[----:B------:R-:W-:Y:S01]  /*35c0*/  SEL R3, R3, RZ, P0 ;  /* 0x000000ff03037207 */ /* 0x000fe20000000000 */
[----:B------:R-:W-:-:S03]  /*35d0*/  VIADD R11, R11, 0x1 ;  /* 0x000000010b0b7836 */ /* 0x000fc60000000000 */
[----:B------:R-:W1:Y:S01]  /*35e0*/  LDS.128 R4, [R4+0x1f0] ;  /* 0x0001f00004047984 */ /* 0x000e620000000c00 */
[----:B------:R-:W-:Y:S02]  /*35f0*/  PRMT R0, RZ, 0x654, R0 ;  /* 0x00000654ff007816 */ /* 0x000fe40000000000 */
[C---:B------:R-:W-:Y:S01]  /*3600*/  ISETP.NE.AND P1, PT, R11.reuse, 0x2, PT ;  /* 0x000000020b00780c */ /* 0x040fe20003f25270 */
[----:B------:R-:W-:Y:S01]  /*3610*/  @!PT LDS RZ, [RZ] ;  /* 0x00000000fffff984 */ /* 0x000fe20000000800 */
[----:B------:R-:W-:Y:S01]  /*3620*/  @!PT LDS RZ, [RZ] ;  /* 0x00000000fffff984 */ /* 0x000fe20000000800 */
[----:B------:R-:W-:Y:S01]  /*3630*/  @!PT LDS RZ, [RZ] ;  /* 0x00000000fffff984 */ /* 0x000fe20000000800 */
[----:B------:R-:W-:Y:S01]  /*3640*/  @!PT LDS RZ, [RZ] ;  /* 0x00000000fffff984 */ /* 0x000fe20000000800 */
[----:B------:R2:W-:Y:S06]  /*3650*/  MEMBAR.ALL.CTA ;  /* 0x0000000000007992 */ /* 0x0005ec0000008000 */
[----:B--2---:R-:W2:Y:S01]  /*3660*/  FENCE.VIEW.ASYNC.S ;  /* 0x00000000000073c6 */ /* 0x004ea20000000000 */
[----:B------:R-:W-:Y:S01]  /*3670*/  SEL R11, R11, RZ, P1 ;  /* 0x000000ff0b0b7207 */ /* 0x000fe20000800000 */
[----:B--2---:R2:W-:Y:S01]  /*3680*/  SYNCS.ARRIVE.TRANS64.RED.A1T0 RZ, [R0+URZ], RZ ;  /* 0x000000ff00ff79a7 */ /* 0x0045e200081004ff */
[----:B-1----:R-:W-:-:S02]  /*3690*/  LOP3.LUT P3, RZ, R6, 0x1, RZ, 0xc0, !PT ;  /* 0x0000000106ff7812 */ /* 0x002fc4000786c0ff */
[----:B------:R-:W-:-:S04]  /*36a0*/  SEL R5, RZ, 0x1, P0 ;  /* 0x00000001ff057807 */ /* 0x000fc80000000000 */
[----:B------:R-:W-:Y:S02]  /*36b0*/  LOP3.LUT R8, R8, R5, RZ, 0x3c, !PT ;  /* 0x0000000508087212 */ /* 0x000fe400078e3cff */
[----:B--2---:R-:W-:-:S04]  /*36c0*/  SEL R0, RZ, 0x1, P1 ;  /* 0x00000001ff007807 */ /* 0x004fc80000800000 */
[----:B------:R-:W-:Y:S01]  /*36d0*/  LOP3.LUT R9, R9, R0, RZ, 0x3c, !PT ;  /* 0x0000000009097212 */ /* 0x000fe200078e3cff */
[----:B------:R-:W-:Y:S06]  /*36e0*/  @P3 BRA `(.L_x_68) ;  /* 0xfffffffc002c3947 */ /* 0x000fec000383ffff */
[----:B------:R-:W-:Y:S01]  /*36f0*/  ULEA UR5, UR6, UR37, 0x3 ;  /* 0x0000002506057291 */ /* 0x000fe2000f8e18ff */
[----:B------:R-:W-:-:S08]  /*3700*/  SHF.L.U32 R3, R12, 0x1f, RZ ;  /* 0x0000001f0c037819 */ /* 0x000fd000000006ff */
[----:B------:R-:W1:Y:S02]  /*3710*/  SYNCS.PHASECHK.TRANS64 P0, [UR5+0x170], R3 ;  /* 0x00017003ff0075a7 */ /* 0x000e640008001005 */
[----:B-1----:R-:W-:Y:S05]  /*3720*/  @P0 BRA `(.L_x_69) ;  /* 0x0000000000080947 */ /* 0x002fea0003800000 */
[----:B------:R-:W1:Y:S02]  /*3730*/  SYNCS.PHASECHK.TRANS64.TRYWAIT P0, [UR5+0x170], R3 ;  /* 0x00017003ff0075a7 */ /* 0x000e640008001105 */
[----:B-1----:R-:W-:Y:S05]  /*3740*/  @!P0 BRA `(.L_x_70) ;  /* 0x000000b0007c8947 */ /* 0x002fea0003800000 */
.L_x_69:
[----:B------:R-:W-:-:S04]  /*3750*/  UIADD3 UR4, UPT, UPT, UR6, 0x1, URZ ;  /* 0x0000000106047890 */ /* 0x000fc8000fffe0ff */
[----:B------:R-:W-:-:S04]  /*3760*/  UISETP.NE.AND UP0, UPT, UR4, 0x2, UPT ;  /* 0x000000020400788c */ /* 0x000fc8000bf05270 */
[----:B------:R-:W-:Y:S02]  /*3770*/  USEL UR7, URZ, 0x1, UP0 ;  /* 0x00000001ff077887 */ /* 0x000fe40008000000 */
[----:B------:R-:W-:-:S04]  /*3780*/  USEL UR4, UR4, URZ, UP0 ;  /* 0x000000ff04047287 */ /* 0x000fc80008000000 */
[----:B------:R-:W-:Y:S01]  /*3790*/  ULEA UR4, UR4, UR37, 0x3 ;  /* 0x0000002504047291 */ /* 0x000fe2000f8e18ff */
[----:B-1----:R-:W-:-:S04]  /*37a0*/  LOP3.LUT R3, R12, UR7, RZ, 0x3c, !PT ;  /* 0x000000070c037c12 */ /* 0x002fc8000f8e3cff */
[----:B------:R-:W-:-:S04]  /*37b0*/  SHF.L.U32 R0, R3, 0x1f, RZ ;  /* 0x0000001f03007819 */ /* 0x000fc800000006ff */
[----:B------:R-:W1:Y:S02]  /*37c0*/  SYNCS.PHASECHK.TRANS64 P0, [UR4+0x170], R0 ;  /* 0x00017000ff0075a7 */ /* 0x000e640008001004 */
[----:B-1----:R-:W-:Y:S05]  /*37d0*/  @P0 EXIT ;  /* 0x000000000000094d */ /* 0x002fea0003800000 */
[----:B------:R-:W-:Y:S02]  /*37e0*/  SHF.L.U32 R3, R3, 0x1f, RZ ;  /* 0x0000001f03037819 */ /* 0x000fe400000006ff */
[----:B------:R-:W-:-:S07]  /*37f0*/  MOV R0, UR4 ;  /* 0x0000000400007c02 */ /* 0x000fce0008000f00 */
.L_x_71:
[----:B-1----:R1:W2:Y:S02]  /*3800*/  SYNCS.PHASECHK.TRANS64.TRYWAIT P0, [R0+URZ+0x170], R3 ;  /* 0x00017003000075a7 */ /* 0x0022a400080011ff */
[----:B--2---:R-:W-:Y:S05]  /*3810*/  @!P0 NANOSLEEP.SYNCS 0x989680 ;  /* 0x009896800000895d */ /* 0x004fea0003900000 */
[----:B------:R-:W2:Y:S02]  /*3820*/  @!P0 SYNCS.PHASECHK.TRANS64 P0, [R0+URZ+0x170], R3 ;  /* 0x00017003000085a7 */ /* 0x000ea400080010ff */
[----:B--2---:R-:W-:Y:S05]  /*3830*/  @P0 EXIT ;  /* 0x000000000000094d */ /* 0x004fea0003800000 */
[----:B------:R-:W-:Y:S05]  /*3840*/  BRA `(.L_x_71) ;  /* 0xfffffffc00ec7947 */ /* 0x000fea000383ffff */
.L_x_64:
[----:B------:R-:W-:Y:S05]  /*3850*/  BRA.U UP4, `(.L_x_72) ;  /* 0x0000001104a07547 */ /* 0x000fea000b800000 */
[----:B------:R-:W-:Y:S01]  /*3860*/  UMOV UR6, 0x40 ;  /* 0x0000004000067882 */ /* 0x000fe20000000000 */
[----:B------:R-:W-:Y:S01]  /*3870*/  NOP ;  /* 0x0000000000007918 */ /* 0x000fe20000000000 */
[----:B------:R-:W-:Y:S01]  /*3880*/  ULEA UR6, UR37, UR6, 0x18 ;  /* 0x0000000625067291 */ /* 0x000fe2000f8ec0ff */
[----:B------:R-:W-:Y:S02]  /*3890*/  UMOV UR7, 0x400 ;  /* 0x0000040000077882 */ /* 0x000fe40000000000 */
[----:B------:R-:W-:-:S06]  /*38a0*/  ULEA UR37, UR37, UR7, 0x18 ;  /* 0x0000000725257291 */ /* 0x000fcc000f8ec0ff */
[----:B------:R-:W1:Y:S02]  /*38b0*/  LDS.U8 R2, [UR6+0x1c] ;  /* 0x00001c06ff027984 */ /* 0x000e640008000000 */
[----:B-1----:R-:W-:-:S13]  /*38c0*/  ISETP.NE.AND P0, PT, R2, RZ, PT ;  /* 0x000000ff0200720c */ /* 0x002fda0003f05270 */
[----:B------:R-:W-:Y:S05]  /*38d0*/  @P0 BRA `(.L_x_73) ;  /* 0x0000000400080947 */ /* 0x000fea0003800000 */
[----:B------:R-:W-:Y:S02]  /*38e0*/  UISETP.NE.U32.AND UP0, UPT, UR5, 0x1, UPT ;  /* 0x000000010500788c */ /* 0x000fe4000bf05070 */
[----:B------:R-:W-:-:S07]  /*38f0*/  UIADD3 UR8, UPT, UPT, UR6, 0x8, URZ ;  /* 0x0000000806087890 */ /* 0x000fce000fffe0ff */
[----:B------:R-:W-:Y:S05]  /*3900*/  BRA.U !UP0, `(.L_x_74) ;  /* 0x00000001089c7547 */ /* 0x000fea000b800000 */
[----:B------:R-:W-:Y:S01]  /*3910*/  ELECT P0, URZ, PT ;  /* 0x0000000000ff782f */ /* 0x000fe20003800000 */
[----:B------:R-:W-:-:S12]  /*3920*/  BSSY B0, `(.L_x_74) ;  /* 0x0000025000007945 */ /* 0x000fd80003800000 */
[----:B------:R-:W-:Y:S05]  /*3930*/  @!P0 BRA `(.L_x_75) ;  /* 0x00000000008c8947 */ /* 0x000fea0003800000 */
[----:B------:R-:W-:-:S05]  /*3940*/  UMOV UR7, 0x10 ;  /* 0x0000001000077882 */ /* 0x000fca0000000000 */
[----:B------:R-:W-:Y:S04]  /*3950*/  DEPBAR.LE SB1, 0x36 ;  /* 0x00009d800000791a */ /* 0x000fe80000000000 */
[----:B------:R-:W1:Y:S02]  /*3960*/  UTCATOMSWS.2CTA.FIND_AND_SET.ALIGN UP1, UR7, UR7 ;  /* 0x00000007000775e3 */ /* 0x000e640008220800 */
[----:B-1----:R-:W-:Y:S01]  /*3970*/  MOV R11, UR7 ;  /* 0x00000007000b7c02 */ /* 0x002fe20008000f00 */
[----:B------:R-:W-:Y:S06]  /*3980*/  BRA.U UP1, `(.L_x_76) ;  /* 0x0000000101187547 */ /* 0x000fec000b800000 */
.L_x_77:
[----:B------:R-:W-:Y:S05]  /*3990*/  NANOSLEEP 0x64 ;  /* 0x000000640000795d */ /* 0x000fea0003800000 */
[----:B------:R-:W-:-:S05]  /*39a0*/  UMOV UR7, 0x10 ;  /* 0x0000001000077882 */ /* 0x000fca0000000000 */
[----:B------:R-:W-:Y:S04]  /*39b0*/  DEPBAR.LE SB1, 0x36 ;  /* 0x00009d800000791a */ /* 0x000fe80000000000 */
[----:B------:R-:W1:Y:S02]  /*39c0*/  UTCATOMSWS.2CTA.FIND_AND_SET.ALIGN UP1, UR7, UR7 ;  /* 0x00000007000775e3 */ /* 0x000e640008220800 */
[----:B-1----:R-:W-:Y:S01]  /*39d0*/  MOV R11, UR7 ;  /* 0x00000007000b7c02 */ /* 0x002fe20008000f00 */
[----:B------:R-:W-:Y:S05]  /*39e0*/  BRA.U !UP1, `(.L_x_77) ;  /* 0xfffffffd09e87547 */ /* 0x000fea000b83ffff */
.L_x_76:
[----:B------:R-:W1:Y:S01]  /*39f0*/  LDS R5, [UR6+0x10] ;  /* 0x00001006ff057984 */ /* 0x000e620008000800 */
[----:B------:R-:W-:Y:S01]  /*3a00*/  IMAD.U32 R3, RZ, RZ, UR37 ;  /* 0x00000025ff037e24 */ /* 0x000fe2000f8e00ff */
[----:B------:R-:W-:-:S03]  /*3a10*/  MOV R2, UR4 ;  /* 0x0000000400027c02 */ /* 0x000fc60008000f00 */
[----:B------:R-:W-:Y:S01]  /*3a20*/  VIADD R3, R3, 0x210 ;  /* 0x0000021003037836 */ /* 0x000fe20000000000 */
[----:B-1----:R-:W-:-:S04]  /*3a30*/  SHF.L.U32 R5, R5, 0x1f, RZ ;  /* 0x0000001f05057819 */ /* 0x002fc800000006ff */
[----:B------:R-:W1:Y:S02]  /*3a40*/  SYNCS.PHASECHK.TRANS64.TRYWAIT P0, [UR6+0x8], R5 ;  /* 0x00000805ff0075a7 */ /* 0x000e640008001106 */
[----:B-1----:R-:W-:Y:S05]  /*3a50*/  @P0 BRA `(.L_x_78) ;  /* 0x0000000000080947 */ /* 0x002fea0003800000 */
[----:B------:R-:W1:Y:S02]  /*3a60*/  SYNCS.PHASECHK.TRANS64.TRYWAIT P0, [UR6+0x8], R5 ;  /* 0x00000805ff0075a7 */ /* 0x000e640008001106 */
[----:B-1----:R-:W-:Y:S05]  /*3a70*/  @!P0 BRA `(.L_x_79) ;  /* 0x000000ac00c88947 */ /* 0x002fea0003800000 */
.L_x_78:
[----:B-1----:R-:W-:Y:S01]  /*3a80*/  HFMA2 R4, -RZ, RZ, 0, 5.9604644775390625e-08 ;  /* 0x00000001ff047431 */ /* 0x002fe200000001ff */
[----:B------:R-:W-:Y:S01]  /*3a90*/  UPRMT UR7, UR4, 0x654, UR8 ;  /* 0x0000065404077896 */ /* 0x000fe20008000008 */
[----:B------:R-:W-:Y:S01]  /*3aa0*/  IMAD.MOV.U32 R6, RZ, RZ, 0xffff ;  /* 0x0000ffffff067424 */ /* 0x000fe200078e00ff */
[----:B------:R-:W-:Y:S01]  /*3ab0*/  PRMT R2, R2, 0x654, R3 ;  /* 0x0000065402027816 */ /* 0x000fe20000000003 */
[----:B------:R-:W-:Y:S02]  /*3ac0*/  IMAD.MOV.U32 R5, RZ, RZ, 0x4 ;  /* 0x00000004ff057424 */ /* 0x000fe400078e00ff */
[----:B------:R-:W-:Y:S01]  /*3ad0*/  IMAD.SHL.U32 R9, R11, 0x20, RZ ;  /* 0x000000200b097824 */ /* 0x000fe200078e00ff */
[----:B------:R-:W-:Y:S02]  /*3ae0*/  MOV R3, UR7 ;  /* 0x0000000700037c02 */ /* 0x000fe40008000f00 */
[-C--:B------:R-:W-:Y:S01]  /*3af0*/  SHF.L.U32 R7, R6, R11.reuse, RZ ;  /* 0x0000000b06077219 */ /* 0x080fe200000006ff */
[----:B------:R1:W-:Y:S01]  /*3b00*/  SYNCS.ARRIVE.TRANS64.RED RZ, [UR7], R5 ;  /* 0x00000005ffff79a7 */ /* 0x0003e20008000407 */
[----:B------:R-:W-:Y:S01]  /*3b10*/  SHF.L.U32 R6, R4, R11, RZ ;  /* 0x0000000b04067219 */ /* 0x000fe200000006ff */
[----:B------:R1:W-:Y:S04]  /*3b20*/  STS [UR37+0x210], R9 ;  /* 0x00021009ff007988 */ /* 0x0003e80008000825 */
[----:B------:R1:W-:Y:S04]  /*3b30*/  STAS [R2.64], R11 ;  /* 0x0000000b02007dbd */ /* 0x0003e8000c0008ff */
[----:B------:R1:W-:Y:S04]  /*3b40*/  ATOMS.OR RZ, [UR6+0x14], R7 ;  /* 0x00001407ffff798c */ /* 0x0003e8000b000006 */
[----:B------:R1:W-:Y:S04]  /*3b50*/  ATOMS.OR RZ, [UR6+0x18], R6 ;  /* 0x00001806ffff798c */ /* 0x0003e8000b000006 */
[----:B------:R1:W-:Y:S02]  /*3b60*/  ATOMS.XOR RZ, [UR6+0x10], R4 ;  /* 0x00001004ffff798c */ /* 0x0003e4000b800006 */
.L_x_75:
[----:B------:R-:W-:Y:S05]  /*3b70*/  BSYNC B0 ;  /* 0x0000000000007941 */ /* 0x000fea0003800000 */
.L_x_74:
[----:B------:R-:W-:Y:S05]  /*3b80*/  BRA.U UP0, `(.L_x_80) ;  /* 0x00000001006c7547 */ /* 0x000fea000b800000 */
[----:B------:R-:W-:-:S03]  /*3b90*/  UMOV UR7, 0xffffffff ;  /* 0xffffffff00077882 */ /* 0x000fc60000000000 */
[----:B------:R-:W-:Y:S05]  /*3ba0*/  BRA.DIV UR7, `(.L_x_81) ;  /* 0x000000ae07947947 */ /* 0x000fea000b800000 */
[----:B------:R-:W-:-:S13]  /*3bb0*/  ELECT P6, URZ, PT ;  /* 0x0000000000ff782f */ /* 0x000fda00038c0000 */
.L_x_180:
[----:B------:R-:W-:Y:S05]  /*3bc0*/  @!P6 BRA `(.L_x_80) ;  /* 0x00000000005ce947 */ /* 0x000fea0003800000 */
[----:B-1----:R-:W1:Y:S02]  /*3bd0*/  LDS R3, [UR6+0x10] ;  /* 0x00001006ff037984 */ /* 0x002e640008000800 */
[----:B-1----:R-:W-:-:S04]  /*3be0*/  SHF.L.U32 R3, R3, 0x1f, RZ ;  /* 0x0000001f03037819 */ /* 0x002fc800000006ff */
[----:B------:R-:W1:Y:S02]  /*3bf0*/  SYNCS.PHASECHK.TRANS64.TRYWAIT P0, [UR6+0x8], R3 ;  /* 0x00000803ff0075a7 */ /* 0x000e640008001106 */
[----:B-1----:R-:W-:Y:S05]  /*3c00*/  @P0 BRA `(.L_x_82) ;  /* 0x0000000000080947 */ /* 0x002fea0003800000 */
[----:B------:R-:W1:Y:S02]  /*3c10*/  SYNCS.PHASECHK.TRANS64.TRYWAIT P0, [UR6+0x8], R3 ;  /* 0x00000803ff0075a7 */ /* 0x000e640008001106 */
[----:B-1----:R-:W-:Y:S05]  /*3c20*/  @!P0 BRA `(.L_x_83) ;  /* 0x000000ac00948947 */ /* 0x002fea0003800000 */
.L_x_82:
[----:B------:R-:W2:Y:S01]  /*3c30*/  LDS R5, [UR37+0x210] ;  /* 0x00021025ff057984 */ /* 0x000ea20008000800 */
[----:B-1----:R-:W-:Y:S02]  /*3c40*/  HFMA2 R2, -RZ, RZ, 0, 5.9604644775390625e-08 ;  /* 0x00000001ff027431 */ /* 0x002fe400000001ff */
[----:B------:R-:W-:Y:S01]  /*3c50*/  IMAD.MOV.U32 R3, RZ, RZ, 0xffff ;  /* 0x0000ffffff037424 */ /* 0x000fe200078e00ff */
[----:B------:R-:W-:Y:S01]  /*3c60*/  UPRMT UR7, UR4, 0x654, UR8 ;  /* 0x0000065404077896 */ /* 0x000fe20008000008 */
[----:B--2---:R-:W-:-:S03]  /*3c70*/  IMAD.SHL.U32 R4, R5, 0x20, RZ ;  /* 0x0000002005047824 */ /* 0x004fc600078e00ff */
[-C--:B------:R-:W-:Y:S02]  /*3c80*/  SHF.L.U32 R3, R3, R5.reuse, RZ ;  /* 0x0000000503037219 */ /* 0x080fe400000006ff */
[----:B------:R-:W-:Y:S01]  /*3c90*/  SHF.L.U32 R5, R2, R5, RZ ;  /* 0x0000000502057219 */ /* 0x000fe200000006ff */
[----:B------:R2:W-:Y:S04]  /*3ca0*/  STS [UR37+0x210], R4 ;  /* 0x00021004ff007988 */ /* 0x0005e80008000825 */
[----:B------:R2:W-:Y:S04]  /*3cb0*/  ATOMS.OR RZ, [UR6+0x14], R3 ;  /* 0x00001403ffff798c */ /* 0x0005e8000b000006 */
[----:B------:R2:W-:Y:S01]  /*3cc0*/  ATOMS.OR RZ, [UR6+0x18], R5 ;  /* 0x00001805ffff798c */ /* 0x0005e2000b000006 */
[----:B------:R-:W-:Y:S03]  /*3cd0*/  SYNCS.ARRIVE.TRANS64.RED.A1T0 RZ, [UR7], RZ ;  /* 0x000000ffffff79a7 */ /* 0x000fe60008100407 */
[----:B------:R2:W-:Y:S01]  /*3ce0*/  ATOMS.XOR RZ, [UR6+0x10], R2 ;  /* 0x00001002ffff798c */ /* 0x0005e2000b800006 */
[----:B------:R-:W-:Y:S05]  /*3cf0*/  BRA `(.L_x_80) ;  /* 0x0000000000107947 */ /* 0x000fea0003800000 */
.L_x_73:
[----:B------:R-:W-:-:S05]  /*3d00*/  MOV R2, 0xffffffff ;  /* 0xffffffff00027802 */ /* 0x000fca0000000f00 */
[----:B------:R1:W-:Y:S02]  /*3d10*/  STS [UR37+0x210], R2 ;  /* 0x00021002ff007988 */ /* 0x0003e40008000825 */
[----:B-1----:R-:W-:Y:S02]  /*3d20*/  MOV R2, 0x3d40 ;  /* 0x00003d4000027802 */ /* 0x002fe40000000f00 */
[----:B-----5:R-:W-:Y:S05]  /*3d30*/  CALL.REL.NOINC `($__internal_1_$__cuda_sm10x_tcgen05_guardrail_trap_phase_invalid_during_alloc) ;  /* 0x000000b0009c7944 */ /* 0x020fea0003c00000 */
.L_x_80:
[----:B------:R-:W-:Y:S05]  /*3d40*/  WARPSYNC.ALL ;  /* 0x0000000000007948 */ /* 0x000fea0003800000 */
[----:B------:R-:W3:Y:S01]  /*3d50*/  S2UR UR8, SR_CgaCtaId ;  /* 0x00000000000879c3 */ /* 0x000ee20000008800 */
[----:B------:R-:W-:Y:S01]  /*3d60*/  UMOV UR6, 0x400 ;  /* 0x0000040000067882 */ /* 0x000fe20000000000 */
[----:B------:R-:W-:-:S06]  /*3d70*/  NOP ;  /* 0x0000000000007918 */ /* 0x000fcc0000000000 */
[----:B------:R-:W-:Y:S06]  /*3d80*/  BAR.ARV 0x6, 0xa0 ;  /* 0x0182800000007b1d */ /* 0x000fec0000002000 */
[----:B------:R-:W-:Y:S01]  /*3d90*/  LOP3.LUT R0, R0, 0xffff, RZ, 0xc0, !PT ;  /* 0x0000ffff00007812 */ /* 0x000fe200078ec0ff */
[----:B-1----:R-:W-:Y:S01]  /*3da0*/  IMAD.MOV.U32 R9, RZ, RZ, 0x1 ;  /* 0x00000001ff097424 */ /* 0x002fe200078e00ff */
[----:B------:R-:W-:Y:S01]  /*3db0*/  LOP3.LUT R8, R8, 0xffff, RZ, 0xc0, !PT ;  /* 0x0000ffff08087812 */ /* 0x000fe200078ec0ff */
[----:B------:R-:W-:Y:S01]  /*3dc0*/  UMOV UR22, URZ ;  /* 0x000000ff00167c82 */ /* 0x000fe20008000000 */
[----:B------:R-:W-:Y:S01]  /*3dd0*/  R2UR UR12, R0 ;  /* 0x00000000000c72ca */ /* 0x000fe200000e0000 */
[----:B------:R-:W-:Y:S01]  /*3de0*/  UMOV UR21, URZ ;  /* 0x000000ff00157c82 */ /* 0x000fe20008000000 */
[----:B------:R-:W-:Y:S01]  /*3df0*/  R2UR UR13, R8 ;  /* 0x00000000080d72ca */ /* 0x000fe200000e0000 */
[----:B------:R-:W-:Y:S01]  /*3e00*/  IMAD.MOV.U32 R8, RZ, RZ, RZ ;  /* 0x000000ffff087224 */ /* 0x000fe200078e00ff */
[----:B------:R-:W-:Y:S01]  /*3e10*/  UMOV UR20, URZ ;  /* 0x000000ff00147c82 */ /* 0x000fe20008000000 */
[----:B------:R-:W-:-:S02]  /*3e20*/  UISETP.NE.AND UP2, UPT, UR5, URZ, UPT ;  /* 0x000000ff0500728c */ /* 0x000fc4000bf45270 */
[----:B---3--:R-:W-:Y:S01]  /*3e30*/  ULEA UR8, UR8, UR6, 0x18 ;  /* 0x0000000608087291 */ /* 0x008fe2000f8ec0ff */
[----:B------:R-:W1:Y:S03]  /*3e40*/  LDCU UR6, c[0x0][0x38c] ;  /* 0x00007180ff0677ac */ /* 0x000e660008000800 */
[----:B------:R-:W-:Y:S02]  /*3e50*/  UIADD3 UR14, UPT, UPT, UR8, 0x4600, URZ ;  /* 0x00004600080e7890 */ /* 0x000fe4000fffe0ff */
[----:B------:R-:W-:-:S03]  /*3e60*/  UIADD3 UR15, UPT, UPT, UR8, 0x2c600, URZ ;  /* 0x0002c600080f7890 */ /* 0x000fc6000fffe0ff */
[----:B--2---:R-:W2:Y:S01]  /*3e70*/  LDS R2, [UR8+0x210] ;  /* 0x00021008ff027984 */ /* 0x004ea20008000800 */
[----:B------:R-:W-:Y:S02]  /*3e80*/  USHF.R.U32.HI UR14, URZ, 0x4, UR14 ;  /* 0x00000004ff0e7899 */ /* 0x000fe4000801160e */
[----:B------:R-:W-:Y:S02]  /*3e90*/  USHF.R.U32.HI UR15, URZ, 0x4, UR15 ;  /* 0x00000004ff0f7899 */ /* 0x000fe4000801160f */
[----:B------:R-:W-:Y:S02]  /*3ea0*/  ULOP3.LUT UR14, UR14, 0x3fff, URZ, 0xc0, !UPT ;  /* 0x00003fff0e0e7892 */ /* 0x000fe4000f8ec0ff */
[----:B------:R-:W-:Y:S02]  /*3eb0*/  ULOP3.LUT UR15, UR15, 0x3fff, URZ, 0xc0, !UPT ;  /* 0x00003fff0f0f7892 */ /* 0x000fe4000f8ec0ff */
[----:B------:R-:W-:Y:S02]  /*3ec0*/  ULOP3.LUT UR14, UR14, 0x10000, URZ, 0xfc, !UPT ;  /* 0x000100000e0e7892 */ /* 0x000fe4000f8efcff */
[----:B-1----:R-:W-:-:S02]  /*3ed0*/  UIADD3 UR6, UPT, UPT, UR6, 0x3f, URZ ;  /* 0x0000003f06067890 */ /* 0x002fc4000fffe0ff */
[----:B------:R-:W-:Y:S02]  /*3ee0*/  ULOP3.LUT UR15, UR15, 0x10000, URZ, 0xfc, !UPT ;  /* 0x000100000f0f7892 */ /* 0x000fe4000f8efcff */
[----:B------:R-:W-:Y:S01]  /*3ef0*/  USHF.R.S32.HI UR7, URZ, 0x1f, UR6 ;  /* 0x0000001fff077899 */ /* 0x000fe20008011406 */
[----:B------:R-:W-:Y:S01]  /*3f00*/  UMOV UR28, 0x0 ;  /* 0x00000000001c7882 */ /* 0x000fe20000000000 */
[----:B------:R-:W-:Y:S02]  /*3f10*/  UMOV UR29, 0x10100010 ;  /* 0x10100010001d7882 */ /* 0x000fe40000000000 */
[----:B------:R-:W-:Y:S01]  /*3f20*/  ULEA.HI UR7, UR7, UR6, URZ, 0x6 ;  /* 0x0000000607077291 */ /* 0x000fe2000f8f30ff */
[----:B------:R-:W-:Y:S01]  /*3f30*/  UMOV UR26, 0x0 ;  /* 0x00000000001a7882 */ /* 0x000fe20000000000 */
[----:B------:R-:W-:Y:S02]  /*3f40*/  UMOV UR27, 0x10100010 ;  /* 0x10100010001b7882 */ /* 0x000fe40000000000 */
[----:B------:R-:W-:-:S04]  /*3f50*/  USHF.R.S32.HI UR7, URZ, 0x6, UR7 ;  /* 0x00000006ff077899 */ /* 0x000fc80008011407 */
[----:B------:R-:W-:-:S04]  /*3f60*/  UISETP.LT.AND UP0, UPT, UR7, 0x1, UPT ;  /* 0x000000010700788c */ /* 0x000fc8000bf01270 */
[----:B------:R-:W-:Y:S01]  /*3f70*/  USEL UR23, UR7, 0x1, !UP0 ;  /* 0x0000000107177887 */ /* 0x000fe2000c000000 */
[----:B--2---:R-:W-:Y:S02]  /*3f80*/  R2UR UR24, R2 ;  /* 0x00000000021872ca */ /* 0x004fe400000e0000 */
[----:B------:R-:W-:-:S13]  /*3f90*/  CS2R R2, SRZ ;  /* 0x0000000000027805 */ /* 0x000fda000001ff00 */
.L_x_91:
[C---:B------:R-:W-:Y:S02]  /*3fa0*/  LEA R0, R8.reuse, UR8, 0x3 ;  /* 0x0000000808007c11 */ /* 0x040fe4000f8e18ff */
[----:B------:R-:W-:Y:S02]  /*3fb0*/  SHF.L.U32 R5, R3, 0x1f, RZ ;  /* 0x0000001f03057819 */ /* 0x000fe400000006ff */
[----:B------:R-:W-:Y:S02]  /*3fc0*/  LEA R4, R8, UR8, 0x4 ;  /* 0x0000000808047c11 */ /* 0x000fe4000f8e20ff */
[----:B------:R-:W1:Y:S02]  /*3fd0*/  SYNCS.PHASECHK.TRANS64.TRYWAIT P0, [R0+URZ+0x160], R5 ;  /* 0x00016005000075a7 */ /* 0x000e6400080011ff */
[----:B-1-34-:R-:W-:Y:S05]  /*3fe0*/  @!P0 BRA `(.L_x_84) ;  /* 0x000000a800bc8947 */ /* 0x01afea0003800000 */
.L_x_181:
[----:B-1----:R-:W1:Y:S01]  /*3ff0*/  LDS.128 R4, [R4+0x1f0] ;  /* 0x0001f00004047984 */ /* 0x002e620000000c00 */
[----:B------:R-:W-:Y:S02]  /*4000*/  VIADD R0, R0, 0x170 ;  /* 0x0000017000007836 */ /* 0x000fe40000000000 */
[----:B------:R-:W-:Y:S01]  /*4010*/  VIADD R8, R8, 0x1 ;  /* 0x0000000108087836 */ /* 0x000fe20000000000 */
[----:B------:R-:W-:Y:S01]  /*4020*/  @!PT LDS RZ, [RZ] ;  /* 0x00000000fffff984 */ /* 0x000fe20000000800 */
[----:B------:R-:W-:Y:S01]  /*4030*/  @!PT LDS RZ, [RZ] ;  /* 0x00000000fffff984 */ /* 0x000fe20000000800 */
[----:B------:R-:W-:Y:S01]  /*4040*/  @!PT LDS RZ, [RZ] ;  /* 0x00000000fffff984 */ /* 0x000fe20000000800 */
[----:B------:R-:W-:Y:S01]  /*4050*/  @!PT LDS RZ, [RZ] ;  /* 0x00000000fffff984 */ /* 0x000fe20000000800 */
[----:B------:R2:W-:Y:S06]  /*4060*/  MEMBAR.ALL.CTA ;  /* 0x0000000000007992 */ /* 0x0005ec0000008000 */
[----:B--2---:R-:W2:Y:S01]  /*4070*/  FENCE.VIEW.ASYNC.S ;  /* 0x00000000000073c6 */ /* 0x004ea20000000000 */
[----:B------:R-:W-:-:S04]  /*4080*/  PRMT R0, RZ, 0x654, R0 ;  /* 0x00000654ff007816 */ /* 0x000fc80000000000 */
[----:B--2---:R2:W-:Y:S01]  /*4090*/  SYNCS.ARRIVE.TRANS64.RED.A1T0 RZ, [R0+URZ], RZ ;  /* 0x000000ff00ff79a7 */ /* 0x0045e200081004ff */
[----:B-1----:R-:W-:Y:S01]  /*40a0*/  LOP3.LUT P1, RZ, R6, 0x1, RZ, 0xc0, !PT ;  /* 0x0000000106ff7812 */ /* 0x002fe2000782c0ff */
[----:B--2---:R-:W-:-:S12]  /*40b0*/  BRA.U UP2, `(.L_x_85) ;  /* 0x0000000102e07547 */ /* 0x004fd8000b800000 */
[----:B------:R-:W1:Y:S01]  /*40c0*/  LDCU UR6, c[0x0][0x38c] ;  /* 0x00007180ff0677ac */ /* 0x000e620008000800 */
[----:B------:R-:W-:Y:S02]  /*40d0*/  PLOP3.LUT P2, PT, PT, PT, PT, 0x80, 0x8 ;  /* 0x000000000008781c */ /* 0x000fe40003f4f070 */
[----:B------:R-:W-:Y:S01]  /*40e0*/  SHF.L.U32 R5, R9, 0x1f, RZ ;  /* 0x0000001f09057819 */ /* 0x000fe200000006ff */
[----:B------:R-:W-:Y:S02]  /*40f0*/  ULEA UR10, UR22, UR8, 0x3 ;  /* 0x00000008160a7291 */ /* 0x000fe4000f8e18ff */
[----:B------:R-:W-:Y:S02]  /*4100*/  ULEA UR11, UR22, UR24, 0x6 ;  /* 0x00000018160b7291 */ /* 0x000fe4000f8e30ff */
[----:B-1----:R-:W-:-:S06]  /*4110*/  UISETP.GE.AND UP0, UPT, UR6, 0x1, UPT ;  /* 0x000000010600788c */ /* 0x002fcc000bf06270 */
[----:B------:R-:W-:-:S05]  /*4120*/  PLOP3.LUT P0, PT, PT, PT, UP0, 0x80, 0x8 ;  /* 0x000000000008781c */ /* 0x000fca0003f0f008 */
[----:B------:R-:W-:-:S08]  /*4130*/  @UP0 ULEA UR6, UR21, UR8, 0x3 ;  /* 0x0000000815060291 */ /* 0x000fd0000f8e18ff */
[----:B------:R-:W-:-:S04]  /*4140*/  @P0 SHF.L.U32 R0, R2, 0x1f, RZ ;  /* 0x0000001f02000819 */ /* 0x000fc800000006ff */
[----:B------:R1:W2:Y:S01]  /*4150*/  @P0 SYNCS.PHASECHK.TRANS64.TRYWAIT P2, [UR6], R0 ;  /* 0x00000000ff0005a7 */ /* 0x0002a20008041106 */
[----:B------:R-:W3:Y:S02]  /*4160*/  SYNCS.PHASECHK.TRANS64.TRYWAIT P0, [UR10+0x1a0], R5 ;  /* 0x0001a005ff0075a7 */ /* 0x000ee4000800110a */
[----:B-123--:R-:W-:Y:S05]  /*4170*/  @!P0 BRA `(.L_x_86) ;  /* 0x000000a8006c8947 */ /* 0x00efea0003800000 */
.L_x_183:
[----:B------:R-:W-:Y:S01]  /*4180*/  UMOV UR19, UR20 ;  /* 0x0000001400137c82 */ /* 0x000fe20008000000 */
[----:B------:R-:W-:Y:S05]  /*4190*/  BRA.U !UP0, `(.L_x_87) ;  /* 0x0000000108987547 */ /* 0x000fea000b800000 */
[----:B------:R-:W-:Y:S02]  /*41a0*/  UIADD3 UR19, UPT, UPT, UR23, UR20, URZ ;  /* 0x0000001417137290 */ /* 0x000fe4000fffe0ff */
[----:B------:R-:W-:Y:S01]  /*41b0*/  UPLOP3.LUT UP3, UPT, UPT, UPT, UPT, 0x40, 0x4 ;  /* 0x000000000004789c */ /* 0x000fe20003f6e870 */
[----:B------:R-:W-:Y:S01]  /*41c0*/  UMOV UR18, UR7 ;  /* 0x0000000700127c82 */ /* 0x000fe20008000000 */
[----:B------:R-:W-:-:S09]  /*41d0*/  UMOV UR17, UR21 ;  /* 0x0000001500117c82 */ /* 0x000fd20008000000 */
.L_x_90:
[----:B--2---:R-:W-:Y:S01]  /*41e0*/  ULEA UR9, UR17, UR8, 0x3 ;  /* 0x0000000811097291 */ /* 0x004fe2000f8e18ff */
[----:B---3--:R-:W-:Y:S11]  /*41f0*/  @P2 BRA `(.L_x_88) ;  /* 0x00000000000c2947 */ /* 0x008ff60003800000 */
[----:B-1----:R-:W-:Y:S04]  /*4200*/  SHF.L.U32 R5, R2, 0x1f, RZ ;  /* 0x0000001f02057819 */ /* 0x002fe800000006ff */
[----:B------:R-:W1:Y:S02]  /*4210*/  SYNCS.PHASECHK.TRANS64.TRYWAIT P0, [UR9], R5 ;  /* 0x00000005ff0075a7 */ /* 0x000e640008001109 */
[----:B-1----:R-:W-:Y:S05]  /*4220*/  @!P0 BRA `(.L_x_89) ;  /* 0x000000a800588947 */ /* 0x002fea0003800000 */
.L_x_88:
[----:B------:R-:W-:Y:S01]  /*4230*/  UISETP.NE.AND UP0, UPT, UR18, 0x1, UPT ;  /* 0x000000011200788c */ /* 0x000fe2000bf05270 */
[----:B------:R-:W-:Y:S01]  /*4240*/  PLOP3.LUT P2, PT, PT, PT, PT, 0x80, 0x8 ;  /* 0x000000000008781c */ /* 0x000fe20003f4f070 */
[----:B------:R-:W-:Y:S02]  /*4250*/  UIADD3 UR21, UPT, UPT, UR17, 0x1, URZ ;  /* 0x0000000111157890 */ /* 0x000fe4000fffe0ff */
[----:B------:R-:W-:Y:S02]  /*4260*/  ULEA UR30, UR17, UR15, 0x7 ;  /* 0x0000000f111e7291 */ /* 0x000fe4000f8e38ff */
[----:B------:R-:W-:Y:S01]  /*4270*/  UISETP.NE.AND UP1, UPT, UR21, 0x14, UPT ;  /* 0x000000141500788c */ /* 0x000fe2000bf25270 */
[----:B------:R-:W-:Y:S01]  /*4280*/  PLOP3.LUT P0, PT, PT, PT, UP0, 0x80, 0x8 ;  /* 0x000000000008781c */ /* 0x000fe20003f0f008 */
[----:B------:R-:W-:Y:S02]  /*4290*/  ULEA UR32, UR17, UR14, 0x9 ;  /* 0x0000000e11207291 */ /* 0x000fe4000f8e48ff */
[----:B------:R-:W-:Y:S02]  /*42a0*/  USEL UR16, URZ, 0x1, UP1 ;  /* 0x00000001ff107887 */ /* 0x000fe40008800000 */
[----:B------:R-:W-:Y:S02]  /*42b0*/  USEL UR21, UR21, URZ, UP1 ;  /* 0x000000ff15157287 */ /* 0x000fe40008800000 */
[----:B------:R-:W-:Y:S02]  /*42c0*/  UIADD3 UR36, UPT, UPT, UR30, 0x2, URZ ;  /* 0x000000021e247890 */ /* 0x000fe4000fffe0ff */
[----:B------:R-:W-:Y:S01]  /*42d0*/  @UP0 ULEA UR6, UR21, UR8, 0x3 ;  /* 0x0000000815060291 */ /* 0x000fe2000f8e18ff */
[----:B------:R-:W-:Y:S01]  /*42e0*/  LOP3.LUT R2, R2, UR16, RZ, 0x3c, !PT ;  /* 0x0000001002027c12 */ /* 0x000fe2000f8e3cff */
[----:B------:R-:W-:Y:S02]  /*42f0*/  UIADD3 UR34, UPT, UPT, UR32, 0x2, URZ ;  /* 0x0000000220227890 */ /* 0x000fe4000fffe0ff */
[----:B------:R-:W-:Y:S01]  /*4300*/  UIADD3 UR9, UPT, UPT, UR9, 0xa0, URZ ;  /* 0x000000a009097890 */ /* 0x000fe2000fffe0ff */
[----:B-1----:R-:W-:Y:S01]  /*4310*/  @P0 SHF.L.U32 R0, R2, 0x1f, RZ ;  /* 0x0000001f02000819 */ /* 0x002fe200000006ff */
[----:B------:R-:W-:Y:S01]  /*4320*/  UMOV UR31, 0x80004020 ;  /* 0x80004020001f7882 */ /* 0x000fe20000000000 */
[----:B------:R-:W-:Y:S01]  /*4330*/  UMOV UR33, 0x80004020 ;  /* 0x8000402000217882 */ /* 0x000fe20000000000 */
[----:B------:R-:W-:Y:S01]  /*4340*/  UMOV UR37, 0x80004020 ;  /* 0x8000402000257882 */ /* 0x000fe20000000000 */
[----:B------:R2:W3:Y:S01]  /*4350*/  @P0 SYNCS.PHASECHK.TRANS64.TRYWAIT P2, [UR6], R0 ;  /* 0x00000000ff0005a7 */ /* 0x0004e20008041106 */
[----:B------:R-:W-:Y:S01]  /*4360*/  UIADD3 UR20, UPT, UPT, UR20, 0x1, URZ ;  /* 0x0000000114147890 */ /* 0x000fe2000fffe0ff */
[----:B------:R2:W-:Y:S01]  /*4370*/  UTCQMMA.2CTA gdesc[UR32], gdesc[UR30], tmem[UR11], tmem[UR28], idesc[UR29], UP3 ;  /* 0x00ff1c1e200075ea */ /* 0x0005e20009a0030b */
[----:B------:R-:W-:Y:S02]  /*4380*/  UIADD3 UR18, UPT, UPT, UR18, -0x1, URZ ;  /* 0xffffffff12127890 */ /* 0x000fe4000fffe0ff */
[----:B------:R-:W-:Y:S02]  /*4390*/  UISETP.NE.AND UP0, UPT, UR20, UR19, UPT ;  /* 0x000000131400728c */ /* 0x000fe4000bf05270 */
[----:B------:R-:W-:Y:S01]  /*43a0*/  UPLOP3.LUT UP3, UPT, UPT, UPT, UPT, 0x80, 0x8 ;  /* 0x000000000008789c */ /* 0x000fe20003f6f070 */
[----:B------:R-:W-:Y:S01]  /*43b0*/  UMOV UR35, 0x80004020 ;  /* 0x8000402000237882 */ /* 0x000fe20000000000 */
[----:B------:R-:W-:Y:S01]  /*43c0*/  UMOV UR17, UR21 ;  /* 0x0000001500117c82 */ /* 0x000fe20008000000 */
[----:B------:R2:W-:Y:S01]  /*43d0*/  UTCQMMA.2CTA gdesc[UR34], gdesc[UR36], tmem[UR11], tmem[UR26], idesc[UR27], UPT ;  /* 0x00ff1a24220075ea */ /* 0x0005e2000ba0030b */
[----:B------:R2:W-:Y:S03]  /*43e0*/  UTCBAR.2CTA.MULTICAST [UR9], URZ, UR13 ;  /* 0x000000ff090073e9 */ /* 0x0005e6000820080d */
[----:B------:R-:W-:Y:S05]  /*43f0*/  BRA.U UP0, `(.L_x_90) ;  /* 0xfffffffd00787547 */ /* 0x000fea000b83ffff */
.L_x_87:
[----:B------:R-:W-:Y:S01]  /*4400*/  UIADD3 UR10, UPT, UPT, UR10, 0x180, URZ ;  /* 0x000001800a0a7890 */ /* 0x000fe2000fffe0ff */
[----:B------:R-:W-:-:S08]  /*4410*/  UMOV UR20, UR19 ;  /* 0x0000001300147c82 */ /* 0x000fd00008000000 */
[----:B------:R4:W-:Y:S01]  /*4420*/  UTCBAR.2CTA.MULTICAST [UR10], URZ, UR12 ;  /* 0x000000ff0a0073e9 */ /* 0x0009e2000820080c */
[----:B------:R-:W-:Y:S02]  /*4430*/  NOP ;  /* 0x0000000000007918 */ /* 0x000fe40000000000 */
.L_x_85:
[----:B------:R-:W-:Y:S01]  /*4440*/  UIADD3 UR22, UPT, UPT, UR22, 0x1, URZ ;  /* 0x0000000116167890 */ /* 0x000fe2000fffe0ff */
[----:B------:R-:W-:-:S03]  /*4450*/  ISETP.NE.AND P0, PT, R8, 0x2, PT ;  /* 0x000000020800780c */ /* 0x000fc60003f05270 */
[----:B------:R-:W-:Y:S01]  /*4460*/  UISETP.NE.AND UP0, UPT, UR22, 0x4, UPT ;  /* 0x000000041600788c */ /* 0x000fe2000bf05270 */
[----:B-12---:R-:W-:Y:S02]  /*4470*/  SEL R0, RZ, 0x1, P0 ;  /* 0x00000001ff007807 */ /* 0x006fe40000000000 */
[----:B------:R-:W-:Y:S01]  /*4480*/  SEL R8, R8, RZ, P0 ;  /* 0x000000ff08087207 */ /* 0x000fe20000000000 */
[----:B------:R-:W-:Y:S01]  /*4490*/  USEL UR6, URZ, 0x1, UP0 ;  /* 0x00000001ff067887 */ /* 0x000fe20008000000 */
[----:B------:R-:W-:Y:S01]  /*44a0*/  LOP3.LUT R3, R3, R0, RZ, 0x3c, !PT ;  /* 0x0000000003037212 */ /* 0x000fe200078e3cff */
[----:B------:R-:W-:-:S04]  /*44b0*/  USEL UR22, UR22, URZ, UP0 ;  /* 0x000000ff16167287 */ /* 0x000fc80008000000 */
[----:B------:R-:W-:Y:S01]  /*44c0*/  LOP3.LUT R9, R9, UR6, RZ, 0x3c, !PT ;  /* 0x0000000609097c12 */ /* 0x000fe2000f8e3cff */
[----:B------:R-:W-:Y:S07]  /*44d0*/  @P1 BRA `(.L_x_91) ;  /* 0xfffffff800b01947 */ /* 0x000fee000383ffff */
[----:B------:R-:W1:Y:S01]  /*44e0*/  S2UR UR6, SR_CgaCtaId ;  /* 0x00000000000679c3 */ /* 0x000e620000008800 */
[----:B------:R-:W-:Y:S01]  /*44f0*/  ELECT P0, URZ, PT ;  /* 0x0000000000ff782f */ /* 0x000fe20003800000 */
[----:B------:R-:W-:Y:S01]  /*4500*/  HFMA2 R0, -RZ, RZ, 0, 5.9604644775390625e-08 ;  /* 0x00000001ff007431 */ /* 0x000fe200000001ff */
[----:B------:R-:W-:-:S05]  /*4510*/  UMOV UR7, 0x40 ;  /* 0x0000004000077882 */ /* 0x000fca0000000000 */
[----:B------:R-:W-:Y:S01]  /*4520*/  UVIRTCOUNT.DEALLOC.SMPOOL 0x80 ;  /* 0x000000800000784c */ /* 0x000fe20000000000 */
[----:B------:R-:W-:Y:S02]  /*4530*/  UISETP.NE.AND UP0, UPT, UR5, URZ, UPT ;  /* 0x000000ff0500728c */ /* 0x000fe4000bf05270 */
[----:B-1----:R-:W-:-:S09]  /*4540*/  ULEA UR6, UR6, UR7, 0x18 ;  /* 0x0000000706067291 */ /* 0x002fd2000f8ec0ff */
[----:B------:R1:W-:Y:S01]  /*4550*/  @P0 STS.U8 [UR6+0x1c], R0 ;  /* 0x00001c00ff000988 */ /* 0x0003e20008000006 */
[----:B------:R-:W-:Y:S05]  /*4560*/  BRA.U UP0, `(.L_x_92) ;  /* 0x0000000100a07547 */ /* 0x000fea000b800000 */
[----:B------:R-:W-:Y:S01]  /*4570*/  UIADD3 UR5, UPT, UPT, UR8, 0x1a0, URZ ;  /* 0x000001a008057890 */ /* 0x000fe2000fffe0ff */
[----:B------:R-:W-:-:S03]  /*4580*/  SHF.L.U32 R3, R9, 0x1f, RZ ;  /* 0x0000001f09037819 */ /* 0x000fc600000006ff */
[----:B------:R-:W-:-:S09]  /*4590*/  ULEA UR7, UR22, UR5, 0x3 ;  /* 0x0000000516077291 */ /* 0x000fd2000f8e18ff */
[----:B------:R-:W2:Y:S02]  /*45a0*/  SYNCS.PHASECHK.TRANS64.TRYWAIT P0, [UR7], R3 ;  /* 0x00000003ff0075a7 */ /* 0x000ea40008001107 */
[----:B--2---:R-:W-:Y:S05]  /*45b0*/  @!P0 BRA `(.L_x_93) ;  /* 0x000000a4008c8947 */ /* 0x004fea0003800000 */
.L_x_186:
[----:B------:R-:W-:-:S04]  /*45c0*/  UIADD3 UR9, UPT, UPT, UR22, 0x1, URZ ;  /* 0x0000000116097890 */ /* 0x000fc8000fffe0ff */
[----:B------:R-:W-:-:S04]  /*45d0*/  UISETP.NE.AND UP1, UPT, UR9, 0x4, UPT ;  /* 0x000000040900788c */ /* 0x000fc8000bf25270 */
[----:B----4-:R-:W-:Y:S02]  /*45e0*/  USEL UR10, URZ, 0x1, UP1 ;  /* 0x00000001ff0a7887 */ /* 0x010fe40008800000 */
[----:B------:R-:W-:-:S04]  /*45f0*/  USEL UR9, UR9, URZ, UP1 ;  /* 0x000000ff09097287 */ /* 0x000fc80008800000 */
[----:B------:R-:W-:Y:S01]  /*4600*/  ULEA UR7, UR9, UR5, 0x3 ;  /* 0x0000000509077291 */ /* 0x000fe2000f8e18ff */
[----:B------:R-:W-:-:S04]  /*4610*/  LOP3.LUT R2, R9, UR10, RZ, 0x3c, !PT ;  /* 0x0000000a09027c12 */ /* 0x000fc8000f8e3cff */
[----:B-1----:R-:W-:-:S04]  /*4620*/  SHF.L.U32 R3, R2, 0x1f, RZ ;  /* 0x0000001f02037819 */ /* 0x002fc800000006ff */
[----:B------:R-:W1:Y:S02]  /*4630*/  SYNCS.PHASECHK.TRANS64.TRYWAIT P0, [UR7], R3 ;  /* 0x00000003ff0075a7 */ /* 0x000e640008001107 */
[----:B-1----:R-:W-:Y:S05]  /*4640*/  @!P0 BRA `(.L_x_94) ;  /* 0x000000a400808947 */ /* 0x002fea0003800000 */
.L_x_188:
        /* <DEDUP_REMOVED lines=9> */
.L_x_190:
[----:B------:R-:W-:-:S04]  /*46e0*/  UIADD3 UR9, UPT, UPT, UR9, 0x1, URZ ;  /* 0x0000000109097890 */ /* 0x000fc8000fffe0ff */
[----:B------:R-:W-:-:S04]  /*46f0*/  UISETP.NE.AND UP1, UPT, UR9, 0x4, UPT ;  /* 0x000000040900788c */ /* 0x000fc8000bf25270 */
[----:B------:R-:W-:Y:S02]  /*4700*/  USEL UR7, URZ, 0x1, UP1 ;  /* 0x00000001ff077887 */ /* 0x000fe40008800000 */
[----:B------:R-:W-:-:S04]  /*4710*/  USEL UR9, UR9, URZ, UP1 ;  /* 0x000000ff09097287 */ /* 0x000fc80008800000 */
[----:B------:R-:W-:Y:S01]  /*4720*/  ULEA UR9, UR9, UR5, 0x3 ;  /* 0x0000000509097291 */ /* 0x000fe2000f8e18ff */
[----:B-1----:R-:W-:-:S04]  /*4730*/  LOP3.LUT R3, R2, UR7, RZ, 0x3c, !PT ;  /* 0x0000000702037c12 */ /* 0x002fc8000f8e3cff */
[----:B------:R-:W-:Y:S01]  /*4740*/  SHF.L.U32 R3, R3, 0x1f, RZ ;  /* 0x0000001f03037819 */ /* 0x000fe200000006ff */
[----:B------:R-:W-:-:S04]  /*4750*/  IMAD.U32 R0, RZ, RZ, UR9 ;  /* 0x00000009ff007e24 */ /* 0x000fc8000f8e00ff */
[----:B------:R1:W2:Y:S03]  /*4760*/  SYNCS.PHASECHK.TRANS64.TRYWAIT P0, [R0+URZ], R3 ;  /* 0x00000003000075a7 */ /* 0x0002a600080011ff */
[----:B--2---:R-:W-:Y:S05]  /*4770*/  @!P0 NANOSLEEP.SYNCS 0x989680 ;  /* 0x009896800000895d */ /* 0x004fea0003900000 */
[----:B------:R-:W2:Y:S02]  /*4780*/  @!P0 SYNCS.PHASECHK.TRANS64 P0, [R0+URZ], R3 ;  /* 0x00000003000085a7 */ /* 0x000ea400080010ff */
[----:B--2---:R-:W-:Y:S05]  /*4790*/  @P0 BRA `(.L_x_96) ;  /* 0x0000000000200947 */ /* 0x004fea0003800000 */
.L_x_97:
[----:B--2---:R2:W4:Y:S02]  /*47a0*/  SYNCS.PHASECHK.TRANS64.TRYWAIT P0, [R0+URZ], R3 ;  /* 0x00000003000075a7 */ /* 0x00452400080011ff */
[----:B----4-:R-:W-:Y:S05]  /*47b0*/  @!P0 NANOSLEEP.SYNCS 0x989680 ;  /* 0x009896800000895d */ /* 0x010fea0003900000 */
[----:B------:R-:W4:Y:S02]  /*47c0*/  @!P0 SYNCS.PHASECHK.TRANS64 P0, [R0+URZ], R3 ;  /* 0x00000003000085a7 */ /* 0x000f2400080010ff */
[----:B----4-:R-:W-:Y:S05]  /*47d0*/  @!P0 BRA `(.L_x_97) ;  /* 0xfffffffc00f08947 */ /* 0x010fea000383ffff */
[----:B------:R-:W-:Y:S05]  /*47e0*/  BRA `(.L_x_96) ;  /* 0x00000000000c7947 */ /* 0x000fea0003800000 */
.L_x_92:
[----:B------:R-:W-:-:S04]  /*47f0*/  UIADD3 UR5, UPT, UPT, UR8, 0x1e0, URZ ;  /* 0x000001e008057890 */ /* 0x000fc8000fffe0ff */
[----:B------:R-:W-:-:S09]  /*4800*/  UPRMT UR5, UR4, 0x654, UR5 ;  /* 0x0000065404057896 */ /* 0x000fd20008000005 */
[----:B------:R-:W-:Y:S03]  /*4810*/  SYNCS.ARRIVE.TRANS64.RED.A1T0 RZ, [UR5], RZ ;  /* 0x000000ffffff79a7 */ /* 0x000fe60008100405 */
.L_x_96:
[----:B-12---:R-:W-:Y:S01]  /*4820*/  SHF.L.U32 R3, RZ, 0x1f, RZ ;  /* 0x0000001fff037819 */ /* 0x006fe200000006ff */
[----:B------:R-:W-:Y:S01]  /*4830*/  UIADD3 UR5, UPT, UPT, UR8, 0x1e0, URZ ;  /* 0x000001e008057890 */ /* 0x000fe2000fffe0ff */
[----:B------:R-:W-:Y:S02]  /*4840*/  PLOP3.LUT P0, PT, PT, PT, UP0, 0x80, 0x8 ;  /* 0x000000000008781c */ /* 0x000fe40003f0f008 */
[----:B------:R-:W1:Y:S02]  /*4850*/  SYNCS.PHASECHK.TRANS64.TRYWAIT P1, [UR8+0x1e0], R3 ;  /* 0x0001e003ff0075a7 */ /* 0x000e640008021108 */
[----:B-1----:R-:W-:Y:S09]  /*4860*/  @!P1 BRA `(.L_x_98) ;  /* 0x000000a400289947 */ /* 0x002ff20003800000 */
.L_x_192:
[----:B------:R-:W-:Y:S01]  /*4870*/  @!UP0 UPRMT UR5, UR4, 0x654, UR5 ;  /* 0x0000065404058896 */ /* 0x000fe20008000005 */
[----:B------:R-:W-:Y:S02]  /*4880*/  UMOV UR8, 0xffff ;  /* 0x0000ffff00087882 */ /* 0x000fe40000000000 */
[----:B------:R-:W-:-:S06]  /*4890*/  UMOV UR4, 0x1 ;  /* 0x0000000100047882 */ /* 0x000fcc0000000000 */
[----:B------:R-:W-:Y:S01]  /*48a0*/  @!P0 SYNCS.ARRIVE.TRANS64.RED.A1T0 RZ, [UR5], RZ ;  /* 0x000000ffffff89a7 */ /* 0x000fe20008100405 */
[----:B------:R-:W-:Y:S01]  /*48b0*/  NOP ;  /* 0x0000000000007918 */ /* 0x000fe20000000000 */
[----:B-1----:R-:W1:Y:S01]  /*48c0*/  LDS R0, [UR6+0x14] ;  /* 0x00001406ff007984 */ /* 0x002e620008000800 */
[----:B------:R-:W-:-:S04]  /*48d0*/  ULOP3.LUT UR5, UR24, 0xffff, URZ, 0xc0, !UPT ;  /* 0x0000ffff18057892 */ /* 0x000fc8000f8ec0ff */
[----:B------:R-:W-:-:S04]  /*48e0*/  USHF.R.U32.HI UR5, URZ, 0x5, UR5 ;  /* 0x00000005ff057899 */ /* 0x000fc80008011605 */
[----:B------:R-:W-:Y:S02]  /*48f0*/  USHF.L.U32 UR8, UR8, UR5, URZ ;  /* 0x0000000508087299 */ /* 0x000fe400080006ff */
[----:B------:R-:W-:-:S04]  /*4900*/  USHF.L.U32 UR4, UR4, UR5, URZ ;  /* 0x0000000504047299 */ /* 0x000fc800080006ff */
[----:B-1----:R-:W-:-:S04]  /*4910*/  LOP3.LUT R0, R0, UR8, RZ, 0xc0, !PT ;  /* 0x0000000800007c12 */ /* 0x002fc8000f8ec0ff */
[----:B------:R-:W-:-:S13]  /*4920*/  ISETP.NE.AND P0, PT, R0, UR8, PT ;  /* 0x0000000800007c0c */ /* 0x000fda000bf05270 */
[----:B------:R-:W-:Y:S05]  /*4930*/  @P0 BRA `(.L_x_99) ;  /* 0x0000000000580947 */ /* 0x000fea0003800000 */
[----:B------:R-:W1:Y:S02]  /*4940*/  LDS R0, [UR6+0x18] ;  /* 0x00001806ff007984 */ /* 0x000e640008000800 */
[----:B-1----:R-:W-:-:S04]  /*4950*/  LOP3.LUT R0, R0, UR4, RZ, 0xc0, !PT ;  /* 0x0000000400007c12 */ /* 0x002fc8000f8ec0ff */
[----:B------:R-:W-:-:S13]  /*4960*/  ISETP.NE.AND P0, PT, R0, UR4, PT ;  /* 0x0000000400007c0c */ /* 0x000fda000bf05270 */
[----:B------:R-:W-:Y:S05]  /*4970*/  @P0 BRA `(.L_x_100) ;  /* 0x00000000003c0947 */ /* 0x000fea0003800000 */
[----:B------:R-:W1:Y:S01]  /*4980*/  S2R R2, SR_LANEID ;  /* 0x0000000000027919 */ /* 0x000e620000000000 */
[----:B------:R-:W-:Y:S01]  /*4990*/  ULOP3.LUT UR8, URZ, UR8, URZ, 0x33, !UPT ;  /* 0x00000008ff087292 */ /* 0x000fe2000f8e33ff */
[----:B------:R-:W-:Y:S01]  /*49a0*/  LOP3.LUT R4, RZ, UR4, RZ, 0x33, !PT ;  /* 0x00000004ff047c12 */ /* 0x000fe2000f8e33ff */
[----:B------:R-:W-:Y:S02]  /*49b0*/  VOTEU.ANY UR7, UPT, PT ;  /* 0x0000000000077886 */ /* 0x000fe400038e0100 */
[----:B------:R-:W-:Y:S01]  /*49c0*/  UFLO.U32 UR7, UR7 ;  /* 0x00000007000772bd */ /* 0x000fe200080e0000 */
[----:B------:R-:W2:Y:S01]  /*49d0*/  REDUX UR4, R4 ;  /* 0x00000000040473c4 */ /* 0x000ea20000000000 */
[----:B------:R-:W-:-:S06]  /*49e0*/  IMAD.U32 R0, RZ, RZ, UR8 ;  /* 0x00000008ff007e24 */ /* 0x000fcc000f8e00ff */
[----:B------:R1:W-:Y:S01]  /*49f0*/  UTCATOMSWS.AND URZ, UR8 ;  /* 0x0000000800ff79e3 */ /* 0x0003e20008000000 */
[----:B------:R-:W3:Y:S01]  /*4a00*/  REDUX UR5, R0 ;  /* 0x00000000000573c4 */ /* 0x000ee20000000000 */
[----:B-1----:R-:W-:Y:S01]  /*4a10*/  ISETP.EQ.U32.AND P0, PT, R2, UR7, PT ;  /* 0x0000000702007c0c */ /* 0x002fe2000bf02070 */
[----:B--2---:R-:W-:Y:S01]  /*4a20*/  IMAD.U32 R2, RZ, RZ, UR4 ;  /* 0x00000004ff027e24 */ /* 0x004fe2000f8e00ff */
[----:B---3--:R-:W-:-:S11]  /*4a30*/  MOV R3, UR5 ;  /* 0x0000000500037c02 */ /* 0x008fd60008000f00 */
[----:B------:R1:W-:Y:S04]  /*4a40*/  @P0 ATOMS.AND RZ, [UR6+0x14], R3 ;  /* 0x00001403ffff098c */ /* 0x0003e8000a800006 */
[----:B------:R1:W-:Y:S01]  /*4a50*/  @P0 ATOMS.AND RZ, [UR6+0x18], R2 ;  /* 0x00001802ffff098c */ /* 0x0003e2000a800006 */
[----:B------:R-:W-:Y:S05]  /*4a60*/  BRA `(.L_x_101) ;  /* 0x0000000000147947 */ /* 0x000fea0003800000 */
.L_x_100:
[----:B------:R-:W-:Y:S02]  /*4a70*/  MOV R2, 0x4a90 ;  /* 0x00004a9000027802 */ /* 0x000fe40000000f00 */
[----:B---345:R-:W-:Y:S05]  /*4a80*/  CALL.REL.NOINC `($__internal_0_$__cuda_sm10x_tcgen05_guardrail_trap_col_being_dealloced_not_returned_by_alloc) ;  /* 0x000000a4003c7944 */ /* 0x038fea0003c00000 */
[----:B------:R-:W-:Y:S05]  /*4a90*/  BRA `(.L_x_101) ;  /* 0x0000000000087947 */ /* 0x000fea0003800000 */
.L_x_99:
[----:B------:R-:W-:Y:S02]  /*4aa0*/  MOV R2, 0x4ac0 ;  /* 0x00004ac000027802 */ /* 0x000fe40000000f00 */
[----:B---345:R-:W-:Y:S05]  /*4ab0*/  CALL.REL.NOINC `($__internal_2_$__cuda_sm10x_tcgen05_guardrail_trap_unallocated_columns_being_dealloced) ;  /* 0x000000a400487944 */ /* 0x038fea0003c00000 */
.L_x_101:
[----:B------:R-:W-:Y:S01]  /*4ac0*/  NOP ;  /* 0x0000000000007918 */ /* 0x000fe20000000000 */
[----:B----4-:R-:W-:Y:S05]  /*4ad0*/  EXIT ;  /* 0x000000000000794d */ /* 0x010fea0003800000 */
.L_x_72:
[----:B------:R-:W-:-:S09]  /*4ae0*/  UISETP.NE.OR UP5, UPT, UR10, 0x3, UP5 ;  /* 0x000000030a00788c */ /* 0x000fd2000afa5670 */
[----:B------:R-:W-:Y:S05]  /*4af0*/  BRA.U UP5, `(.L_x_102) ;  /* 0x0000000905c87547 */ /* 0x000fea000b800000 */
[----:B------:R-:W1:Y:S01]  /*4b00*/  LDC R0, c[0x0][0xb30] ;  /* 0x0002cc00ff007b82 */ /* 0x000e620000000800 */
[----:B------:R-:W2:Y:S01]  /*4b10*/  LDCU.64 UR8, c[0x0][0x888] ;  /* 0x00011100ff0877ac */ /* 0x000ea20008000a00 */
[----:B------:R-:W-:Y:S01]  /*4b20*/  IMAD.MOV.U32 R30, RZ, RZ, 0x1 ;  /* 0x00000001ff1e7424 */ /* 0x000fe200078e00ff */
[----:B------:R-:W-:Y:S01]  /*4b30*/  CS2R R28, SRZ ;  /* 0x00000000001c7805 */ /* 0x000fe2000001ff00 */
[----:B------:R-:W-:Y:S01]  /*4b40*/  IMAD.MOV.U32 R25, RZ, RZ, 0x2000 ;  /* 0x00002000ff197424 */ /* 0x000fe200078e00ff */
[----:B------:R-:W3:Y:S03]  /*4b50*/  LDCU.64 UR4, c[0x0][0x890] ;  /* 0x00011200ff0477ac */ /* 0x000ee60008000a00 */
[----:B------:R-:W4:Y:S01]  /*4b60*/  LDC R19, c[0x0][0x370] ;  /* 0x0000dc00ff137b82 */ /* 0x000f220000000800 */
[----:B------:R-:W-:Y:S01]  /*4b70*/  UMOV UR6, 0x400 ;  /* 0x0000040000067882 */ /* 0x000fe20000000000 */
[----:B------:R-:W-:-:S02]  /*4b80*/  UPLOP3.LUT UP1, UPT, UPT, UPT, UPT, 0x40, 0x4 ;  /* 0x000000000004789c */ /* 0x000fc40003f2e870 */
[----:B------:R-:W-:-:S04]  /*4b90*/  ULEA UR6, UR37, UR6, 0x18 ;  /* 0x0000000625067291 */ /* 0x000fc8000f8ec0ff */
[----:B------:R-:W4:Y:S01]  /*4ba0*/  LDC R2, c[0x0][0xb0c] ;  /* 0x0002c300ff027b82 */ /* 0x000f220000000800 */
[----:B--2---:R-:W-:Y:S02]  /*4bb0*/  UISETP.NE.U32.AND UP2, UPT, UR8, URZ, UPT ;  /* 0x000000ff0800728c */ /* 0x004fe4000bf45070 */
[----:B------:R-:W-:Y:S02]  /*4bc0*/  UIADD3 UR8, UPT, UPT, UR6, 0x140, URZ ;  /* 0x0000014006087890 */ /* 0x000fe4000fffe0ff */
[----:B---3--:R-:W-:-:S03]  /*4bd0*/  UISETP.NE.U32.AND UP3, UPT, UR4, URZ, UPT ;  /* 0x000000ff0400728c */ /* 0x008fc6000bf65070 */
[----:B------:R-:W2:Y:S01]  /*4be0*/  LDC R18, c[0x0][0xb20] ;  /* 0x0002c800ff127b82 */ /* 0x000ea20000000800 */
[----:B-1----:R-:W-:Y:S01]  /*4bf0*/  ISETP.NE.AND P1, PT, R0, 0x1, PT ;  /* 0x000000010000780c */ /* 0x002fe20003f25270 */
[----:B------:R-:W-:Y:S02]  /*4c00*/  UISETP.NE.AND.EX UP2, UPT, UR9, URZ, UPT, UP2 ;  /* 0x000000ff0900728c */ /* 0x000fe4000bf45320 */
[----:B------:R-:W-:Y:S02]  /*4c10*/  UPRMT UR37, UR37, 0x654, UR8 ;  /* 0x0000065425257896 */ /* 0x000fe40008000008 */
[----:B------:R-:W-:Y:S02]  /*4c20*/  UISETP.NE.AND.EX UP3, UPT, UR5, URZ, UPT, UP3 ;  /* 0x000000ff0500728c */ /* 0x000fe4000bf65330 */
[----:B------:R-:W1:Y:S08]  /*4c30*/  LDC.64 R32, c[0x0][0x348] ;  /* 0x0000d200ff207b82 */ /* 0x000e700000000a00 */
[----:B------:R-:W3:Y:S08]  /*4c40*/  LDC.64 R16, c[0x0][0xb10] ;  /* 0x0002c400ff107b82 */ /* 0x000ef00000000a00 */
[----:B------:R-:W1:Y:S08]  /*4c50*/  LDC.64 R6, c[0x0][0xb18] ;  /* 0x0002c600ff067b82 */ /* 0x000e700000000a00 */
[----:B------:R-:W1:Y:S08]  /*4c60*/  LDC.64 R4, c[0x0][0xb28] ;  /* 0x0002ca00ff047b82 */ /* 0x000e700000000a00 */
[----:B--2-4-:R-:W1:Y:S02]  /*4c70*/  LDC R24, c[0x0][0x374] ;  /* 0x0000dd00ff187b82 */ /* 0x014e640000000800 */
.L_x_110:
[C---:B------:R-:W-:Y:S02]  /*4c80*/  LEA R0, R29.reuse, UR6, 0x3 ;  /* 0x000000061d007c11 */ /* 0x040fe4000f8e18ff */
[----:B------:R-:W-:Y:S02]  /*4c90*/  SHF.L.U32 R3, R28, 0x1f, RZ ;  /* 0x0000001f1c037819 */ /* 0x000fe400000006ff */
[----:B------:R-:W-:Y:S02]  /*4ca0*/  LEA R20, R29, UR6, 0x4 ;  /* 0x000000061d147c11 */ /* 0x000fe4000f8e20ff */
[----:B--2---:R-:W2:Y:S02]  /*4cb0*/  SYNCS.PHASECHK.TRANS64.TRYWAIT P0, [R0+URZ+0x160], R3 ;  /* 0x00016003000075a7 */ /* 0x004ea400080011ff */
[----:B--2---:R-:W-:Y:S05]  /*4cc0*/  @!P0 BRA `(.L_x_103) ;  /* 0x000000a000288947 */ /* 0x004fea0003800000 */
.L_x_193:
[----:B------:R-:W-:Y:S01]  /*4cd0*/  ISETP.GE.AND P0, PT, R128, 0x1, PT ;  /* 0x000000018000780c */ /* 0x000fe20003f06270 */
[----:B------:R-:W4:Y:S01]  /*4ce0*/  LDS.128 R20, [R20+0x1f0] ;  /* 0x0001f00014147984 */ /* 0x000f220000000c00 */
[----:B------:R-:W-:Y:S01]  /*4cf0*/  ISETP.NE.U32.AND P4, PT, RZ, UR4, PT ;  /* 0x00000004ff007c0c */ /* 0x000fe2000bf85070 */
[----:B--2---:R-:W-:Y:S01]  /*4d00*/  VIADD R0, R0, 0x170 ;  /* 0x0000017000007836 */ /* 0x004fe20000000000 */
[----:B------:R-:W-:Y:S02]  /*4d10*/  SHF.L.U32 R26, R30, 0x1f, RZ ;  /* 0x0000001f1e1a7819 */ /* 0x000fe400000006ff */
[----:B------:R-:W-:Y:S02]  /*4d20*/  ISETP.NE.AND.EX P4, PT, RZ, UR5, PT, P4 ;  /* 0x00000005ff007c0c */ /* 0x000fe4000bf85340 */
[----:B------:R-:W-:Y:S01]  /*4d30*/  PRMT R0, RZ, 0x654, R0 ;  /* 0x00000654ff007816 */ /* 0x000fe20000000000 */
[----:B------:R-:W-:Y:S01]  /*4d40*/  @!PT LDS RZ, [RZ] ;  /* 0x00000000fffff984 */ /* 0x000fe20000000800 */
[----:B------:R-:W-:Y:S01]  /*4d50*/  @!PT LDS RZ, [RZ] ;  /* 0x00000000fffff984 */ /* 0x000fe20000000800 */
[----:B------:R-:W-:Y:S01]  /*4d60*/  @!PT LDS RZ, [RZ] ;  /* 0x00000000fffff984 */ /* 0x000fe20000000800 */
[----:B------:R-:W-:Y:S01]  /*4d70*/  @!PT LDS RZ, [RZ] ;  /* 0x00000000fffff984 */ /* 0x000fe20000000800 */
[----:B------:R2:W-:Y:S06]  /*4d80*/  MEMBAR.ALL.CTA ;  /* 0x0000000000007992 */ /* 0x0005ec0000008000 */
[----:B--2---:R-:W2:Y:S02]  /*4d90*/  FENCE.VIEW.ASYNC.S ;  /* 0x00000000000073c6 */ /* 0x004ea40000000000 */
[----:B--2---:R2:W-:Y:S01]  /*4da0*/  SYNCS.ARRIVE.TRANS64.RED.A1T0 RZ, [R0+URZ], RZ ;  /* 0x000000ff00ff79a7 */ /* 0x0045e200081004ff */
[----:B----4-:R-:W-:Y:S11]  /*4db0*/  LOP3.LUT P3, RZ, R22, 0x1, RZ, 0xc0, !PT ;  /* 0x0000000116ff7812 */ /* 0x010ff6000786c0ff */
[----:B------:R-:W-:Y:S02]  /*4dc0*/  @!UPT UIADD3 URZ, UPT, UPT, URZ, URZ, URZ ;  /* 0x000000fffffff290 */ /* 0x000fe4000fffe0ff */
[----:B------:R-:W-:Y:S02]  /*4dd0*/  @P3 MOV R13, R20 ;  /* 0x00000014000d3202 */ /* 0x000fe40000000f00 */
[----:B------:R-:W-:Y:S01]  /*4de0*/  @P3 LOP3.LUT R8, R21, 0xffff, RZ, 0xc0, !PT ;  /* 0x0000ffff15083812 */ /* 0x000fe200078ec0ff */
[----:B--2---:R-:W-:Y:S06]  /*4df0*/  @!P0 BRA `(.L_x_104) ;  /* 0x0000000000a48947 */ /* 0x004fec0003800000 */
[----:B-1----:R-:W-:Y:S01]  /*4e00*/  IMAD.HI.U32 R31, R24, R7, RZ ;  /* 0x00000007181f7227 */ /* 0x002fe200078e00ff */
[----:B------:R-:W-:Y:S02]  /*4e10*/  ISETP.NE.AND P0, PT, R6, 0x1, PT ;  /* 0x000000010600780c */ /* 0x000fe40003f05270 */
[----:B------:R-:W-:Y:S01]  /*4e20*/  ISETP.NE.AND P2, PT, R128, 0x1, PT ;  /* 0x000000018000780c */ /* 0x000fe20003f45270 */
[----:B---3--:R-:W-:Y:S01]  /*4e30*/  IMAD.HI.U32 R34, R19, R16, RZ ;  /* 0x0000001013227227 */ /* 0x008fe200078e00ff */
[----:B------:R-:W-:Y:S02]  /*4e40*/  SHF.R.U32.HI R31, RZ, R18, R31 ;  /* 0x00000012ff1f7219 */ /* 0x000fe4000001161f */
[----:B------:R-:W-:Y:S01]  /*4e50*/  ISETP.NE.AND P5, PT, R2, 0x1, PT ;  /* 0x000000010200780c */ /* 0x000fe20003fa5270 */
[----:B------:R-:W-:Y:S01]  /*4e60*/  IMAD.HI.U32 R36, R13, R16, RZ ;  /* 0x000000100d247227 */ /* 0x000fe200078e00ff */
[----:B------:R-:W-:Y:S02]  /*4e70*/  SHF.R.U32.HI R34, RZ, R17, R34 ;  /* 0x00000011ff227219 */ /* 0x000fe40000011622 */
[----:B------:R-:W-:Y:S01]  /*4e80*/  SEL R3, R24, R31, !P0 ;  /* 0x0000001f18037207 */ /* 0x000fe20004000000 */
[C---:B------:R-:W-:Y:S01]  /*4e90*/  IMAD.HI.U32 R31, R8.reuse, R7, RZ ;  /* 0x00000007081f7227 */ /* 0x040fe200078e00ff */
[----:B------:R-:W-:Y:S02]  /*4ea0*/  SEL R11, R19, R34, !P5 ;  /* 0x00000022130b7207 */ /* 0x000fe40006800000 */
[----:B------:R-:W-:Y:S01]  /*4eb0*/  SHF.R.U32.HI R36, RZ, R17, R36 ;  /* 0x00000011ff247219 */ /* 0x000fe20000011624 */
[----:B------:R-:W-:Y:S01]  /*4ec0*/  IMAD.HI.U32 R38, R3, R4, RZ ;  /* 0x0000000403267227 */ /* 0x000fe200078e00ff */
[----:B------:R-:W-:Y:S03]  /*4ed0*/  SHF.R.U32.HI R31, RZ, R18, R31 ;  /* 0x00000012ff1f7219 */ /* 0x000fe6000001161f */
[----:B------:R-:W-:Y:S01]  /*4ee0*/  IMAD.HI.U32 R34, R11, R4, RZ ;  /* 0x000000040b227227 */ /* 0x000fe200078e00ff */
[----:B------:R-:W-:Y:S02]  /*4ef0*/  @P2 SHF.R.U32.HI R3, RZ, R5, R38 ;  /* 0x00000005ff032219 */ /* 0x000fe40000011626 */
[----:B------:R-:W-:Y:S02]  /*4f00*/  SEL R9, R8, R31, !P0 ;  /* 0x0000001f08097207 */ /* 0x000fe40004000000 */
[----:B------:R-:W-:Y:S01]  /*4f10*/  @P2 SHF.R.U32.HI R11, RZ, R5, R34 ;  /* 0x00000005ff0b2219 */ /* 0x000fe20000011622 */
[C---:B------:R-:W-:Y:S01]  /*4f20*/  IMAD R10, R128.reuse, R3, RZ ;  /* 0x00000003800a7224 */ /* 0x040fe200078e02ff */
[----:B------:R-:W-:Y:S01]  /*4f30*/  SEL R3, R13, R36, !P5 ;  /* 0x000000240d037207 */ /* 0x000fe20006800000 */
[C---:B------:R-:W-:Y:S03]  /*4f40*/  IMAD.HI.U32 R14, R9.reuse, R4, RZ ;  /* 0x00000004090e7227 */ /* 0x040fe600078e00ff */
[----:B------:R-:W-:Y:S01]  /*4f50*/  ISETP.GE.AND P0, PT, R9, R10, PT ;  /* 0x0000000a0900720c */ /* 0x000fe20003f06270 */
[C---:B------:R-:W-:Y:S01]  /*4f60*/  IMAD R12, R128.reuse, R11, RZ ;  /* 0x0000000b800c7224 */ /* 0x040fe200078e02ff */
[-C--:B------:R-:W-:Y:S04]  /*4f70*/  SHF.R.U32.HI R14, RZ, R5.reuse, R14 ;  /* 0x00000005ff0e7219 */ /* 0x080fe8000001160e */
[----:B------:R-:W-:Y:S02]  /*4f80*/  ISETP.GE.OR P0, PT, R3, R12, P0 ;  /* 0x0000000c0300720c */ /* 0x000fe40000706670 */
[----:B------:R-:W-:Y:S05]  /*4f90*/  SEL R15, R9, R14, !P2 ;  /* 0x0000000e090f7207 */ /* 0x000fea0005000000 */
[----:B------:R-:W-:Y:S04]  /*4fa0*/  IMAD.MOV R14, RZ, RZ, -R15 ;  /* 0x000000ffff0e7224 */ /* 0x000fe800078e0a0f */
[----:B------:R-:W-:Y:S02]  /*4fb0*/  IMAD R14, R128, R14, R9 ;  /* 0x0000000e800e7224 */ /* 0x000fe400078e0209 */
[C---:B------:R-:W-:Y:S05]  /*4fc0*/  @!P0 IMAD.HI.U32 R10, R3.reuse, R4, RZ ;  /* 0x00000004030a8227 */ /* 0x040fea00078e00ff */
[----:B------:R-:W-:Y:S04]  /*4fd0*/  @!P0 SHF.R.U32.HI R10, RZ, R5, R10 ;  /* 0x00000005ff0a8219 */ /* 0x000fe8000001160a */
[----:B------:R-:W-:Y:S01]  /*4fe0*/  @!P0 SEL R0, R3, R10, !P2 ;  /* 0x0000000a03008207 */ /* 0x000fe20005000000 */
[----:B------:R-:W-:Y:S03]  /*4ff0*/  IMAD.MOV R10, RZ, RZ, -R3 ;  /* 0x000000ffff0a7224 */ /* 0x000fe600078e0a03 */
[----:B------:R-:W-:Y:S01]  /*5000*/  @!P0 IADD3 R15, PT, PT, R15, -R0, RZ ;  /* 0x800000000f0f8210 */ /* 0x000fe20007ffe0ff */
[----:B------:R-:W-:Y:S01]  /*5010*/  @!P0 IMAD R0, R11, R14, R0 ;  /* 0x0000000e0b008224 */ /* 0x000fe200078e0200 */
[----:B------:R-:W-:Y:S01]  /*5020*/  IADD3 R11, PT, PT, -R9, RZ, RZ ;  /* 0x000000ff090b7210 */ /* 0x000fe20007ffe1ff */
[----:B------:R-:W-:Y:S02]  /*5030*/  IMAD R13, R2, R10, R13 ;  /* 0x0000000a020d7224 */ /* 0x000fe400078e020d */
[----:B------:R-:W-:Y:S02]  /*5040*/  @!P0 IMAD R9, R15, R128, R3 ;  /* 0x000000800f098224 */ /* 0x000fe400078e0203 */
[----:B------:R-:W-:Y:S02]  /*5050*/  @!P0 IMAD.MOV.U32 R3, RZ, RZ, R0 ;  /* 0x000000ffff038224 */ /* 0x000fe400078e0000 */
[----:B------:R-:W-:Y:S02]  /*5060*/  IMAD R8, R6, R11, R8 ;  /* 0x0000000b06087224 */ /* 0x000fe400078e0208 */
[----:B------:R-:W-:Y:S02]  /*5070*/  IMAD R13, R3, R2, R13 ;  /* 0x00000002030d7224 */ /* 0x000fe400078e020d */
[----:B------:R-:W-:Y:S02]  /*5080*/  IMAD R8, R9, R6, R8 ;  /* 0x0000000609087224 */ /* 0x000fe400078e0208 */
.L_x_104:
[----:B------:R-:W-:Y:S05]  /*5090*/  BRA.U UP1, `(.L_x_105) ;  /* 0x0000000101107547 */ /* 0x000fea000b800000 */
[----:B------:R-:W-:Y:S04]  /*50a0*/  MOV R0, UR7 ;  /* 0x0000000700007c02 */ /* 0x000fe80008000f00 */
[----:B------:R-:W-:Y:S04]  /*50b0*/  SHF.L.U32 R3, R0, 0x1f, RZ ;  /* 0x0000001f00037819 */ /* 0x000fe800000006ff */
[----:B------:R-:W2:Y:S02]  /*50c0*/  SYNCS.PHASECHK.TRANS64.TRYWAIT P0, [UR6+0x158], R3 ;  /* 0x00015803ff0075a7 */ /* 0x000ea40008001106 */
[----:B--2---:R-:W-:Y:S05]  /*50d0*/  @!P0 BRA `(.L_x_106) ;  /* 0x0000009c00388947 */ /* 0x004fea0003800000 */
.L_x_105:
[----:B------:R-:W-:Y:S05]  /*50e0*/  BRA.U !UP3, `(.L_x_107) ;  /* 0x000000010b347547 */ /* 0x000fea000b800000 */
[----:B------:R-:W-:Y:S01]  /*50f0*/  UPLOP3.LUT UP0, UPT, UPT, UPT, UP2, 0x80, 0x8 ;  /* 0x000000000008789c */ /* 0x000fe20003f0f020 */
[----:B--2---:R-:W-:Y:S02]  /*5100*/  HFMA2 R0, -RZ, RZ, 0, 5.9604644775390625e-08 ;  /* 0x00000001ff007431 */ /* 0x004fe400000001ff */
[----:B------:R-:W-:Y:S03]  /*5110*/  IMAD.MOV.U32 R178, RZ, RZ, 0x1 ;  /* 0x00000001ffb27424 */ /* 0x000fe600078e00ff */
[----:B------:R-:W-:Y:S05]  /*5120*/  PLOP3.LUT P0, PT, PT, PT, UP0, 0x80, 0x8 ;  /* 0x000000000008781c */ /* 0x000fea0003f0f008 */
[----:B------:R-:W2:Y:S01]  /*5130*/  @UP0 LDCU.64 UR10, c[0x0][0x888] ;  /* 0x00011100ff0a07ac */ /* 0x000ea20008000a00 */
[----:B------:R-:W-:Y:S07]  /*5140*/  @UP0 UIMAD UR8, UR36, UR4, URZ ;  /* 0x00000004240802a4 */ /* 0x000fee000f8e02ff */
[----:B------:R-:W-:Y:S01]  /*5150*/  @!P0 PRMT R178, R0, 0x7610, R178 ;  /* 0x0000761000b28816 */ /* 0x000fe200000000b2 */
[----:B--2---:R-:W-:Y:S03]  /*5160*/  @UP0 UIMAD.WIDE UR10, UR8, 0x4, UR10 ;  /* 0x00000004080a08a5 */ /* 0x004fe6000f8e020a */
[----:B------:R-:W2:Y:S03]  /*5170*/  @!UP0 LDCU UR8, c[0x0][0x880] ;  /* 0x00011000ff0887ac */ /* 0x000ea60008000800 */
[----:B------:R-:W-:Y:S01]  /*5180*/  IMAD.U32 R10, RZ, RZ, UR10 ;  /* 0x0000000aff0a7e24 */ /* 0x000fe2000f8e00ff */
[----:B------:R-:W-:Y:S05]  /*5190*/  MOV R11, UR11 ;  /* 0x0000000b000b7c02 */ /* 0x000fea0008000f00 */
[----:B-----5:R4:W5:Y:S02]  /*51a0*/  @P0 LDG.E R151, desc[UR40][R10.64] ;  /* 0x000000280a970981 */ /* 0x020964000c1e1900 */
[----:B--2-4-:R-:W-:Y:S07]  /*51b0*/  @!P0 IMAD.U32 R151, RZ, RZ, UR8 ;  /* 0x00000008ff978e24 */ /* 0x014fee000f8e00ff */
.L_x_107:
[----:B-----5:R-:W-:Y:S01]  /*51c0*/  @!P4 FSETP.EQ.AND P5, PT, R151, RZ, PT ;  /* 0x000000ff9700c20b */ /* 0x020fe20003fa2000 */
[----:B------:R-:W-:Y:S01]  /*51d0*/  @!UPT UIADD3 URZ, UPT, UPT, URZ, URZ, URZ ;  /* 0x000000fffffff290 */ /* 0x000fe2000fffe0ff */
[----:B------:R-:W-:Y:S11]  /*51e0*/  @!P4 BRA `(.L_x_108) ;  /* 0x000000000014c947 */ /* 0x000ff60003800000 */
[----:B------:R-:W-:Y:S02]  /*51f0*/  LOP3.LUT P0, RZ, R178, 0xff, RZ, 0xc0, !PT ;  /* 0x000000ffb2ff7812 */ /* 0x000fe4000780c0ff */
[----:B------:R-:W-:Y:S04]  /*5200*/  PLOP3.LUT P5, PT, PT, PT, UP0, 0x80, 0x8 ;  /* 0x000000000008781c */ /* 0x000fe80003faf008 */
[----:B------:R-:W-:Y:S07]  /*5210*/  PLOP3.LUT P5, PT, P5, PT, PT, 0x8, 0x80 ;  /* 0x000000000080781c */ /* 0x000fee0002fae170 */
[----:B------:R-:W-:Y:S11]  /*5220*/  @P0 FSETP.EQ.AND P5, PT, R151, RZ, PT ;  /* 0x000000ff9700020b */ /* 0x000ff60003fa2000 */
[----:B------:R-:W-:Y:S02]  /*5230*/  @!UPT UIADD3 URZ, UPT, UPT, URZ, URZ, URZ ;  /* 0x000000fffffff290 */ /* 0x000fe4000fffe0ff */
.L_x_108:
[----:B------:R-:W4:Y:S01]  /*5240*/  SYNCS.PHASECHK.TRANS64.TRYWAIT P4, [UR6+0x148], R26 ;  /* 0x0001481aff0075a7 */ /* 0x000f220008081106 */
[----:B------:R-:W-:Y:S01]  /*5250*/  @P3 SHF.R.U32.HI R27, RZ, 0x10, R21 ;  /* 0x00000010ff1b3819 */ /* 0x000fe20000011615 */
[----:B------:R-:W-:Y:S01]  /*5260*/  VIADD R29, R29, 0x1 ;  /* 0x000000011d1d7836 */ /* 0x000fe20000000000 */
[----:B------:R-:W5:Y:S08]  /*5270*/  LDC.64 R14, c[0x0][0xb10] ;  /* 0x0002c400ff0e7b82 */ /* 0x000f700000000a00 */
[----:B------:R-:W1:Y:S08]  /*5280*/  LDC.64 R10, c[0x0][0xb18] ;  /* 0x0002c600ff0a7b82 */ /* 0x000e700000000a00 */
[----:B--2---:R-:W2:Y:S08]  /*5290*/  @!P1 LDC R0, c[0x0][0xb20] ;  /* 0x0002c800ff009b82 */ /* 0x004eb00000000800 */
[----:B------:R-:W3:Y:S01]  /*52a0*/  @!P1 LDC R3, c[0x0][0xb0c] ;  /* 0x0002c300ff039b82 */ /* 0x000ee20000000800 */
[----:B-----5:R-:W-:Y:S05]  /*52b0*/  @!P1 IMAD.HI.U32 R14, R13, R14, RZ ;  /* 0x0000000e0d0e9227 */ /* 0x020fea00078e00ff */
[----:B------:R-:W-:Y:S01]  /*52c0*/  @!P1 SHF.R.U32.HI R14, RZ, R15, R14 ;  /* 0x0000000fff0e9219 */ /* 0x000fe2000001160e */
[----:B-1----:R-:W-:Y:S01]  /*52d0*/  @!P1 IMAD.HI.U32 R11, R8, R11, RZ ;  /* 0x0000000b080b9227 */ /* 0x002fe200078e00ff */
[----:B------:R-:W-:Y:S04]  /*52e0*/  @!P1 ISETP.NE.AND P0, PT, R10, 0x1, PT ;  /* 0x000000010a00980c */ /* 0x000fe80003f05270 */
[----:B--2---:R-:W-:Y:S02]  /*52f0*/  @!P1 SHF.R.U32.HI R9, RZ, R0, R11 ;  /* 0x00000000ff099219 */ /* 0x004fe4000001160b */
[----:B---3--:R-:W-:Y:S02]  /*5300*/  @!P1 ISETP.NE.AND P2, PT, R3, 0x1, PT ;  /* 0x000000010300980c */ /* 0x008fe40003f45270 */
[----:B------:R-:W-:Y:S02]  /*5310*/  @!P1 SEL R9, R8, R9, !P0 ;  /* 0x0000000908099207 */ /* 0x000fe40004000000 */
[----:B------:R-:W-:Y:S02]  /*5320*/  ELECT P0, URZ, PT ;  /* 0x0000000000ff782f */ /* 0x000fe40003800000 */
[----:B------:R-:W-:Y:S05]  /*5330*/  @!P1 SEL R14, R13, R14, !P2 ;  /* 0x0000000e0d0e9207 */ /* 0x000fea0005000000 */
[----:B------:R-:W-:Y:S02]  /*5340*/  @!P1 IMAD.IADD R0, R9, 0x1, -R14 ;  /* 0x0000000109009824 */ /* 0x000fe400078e0a0e */
[----:B------:R-:W-:Y:S02]  /*5350*/  @!P1 IMAD.IADD R9, R14, 0x1, -R9 ;  /* 0x000000010e099824 */ /* 0x000fe400078e0a09 */
[----:B------:R-:W-:Y:S02]  /*5360*/  @!P1 IMAD R13, R0, R3, R13 ;  /* 0x00000003000d9224 */ /* 0x000fe400078e020d */
[----:B------:R-:W-:Y:S01]  /*5370*/  @!P1 IMAD R8, R9, R10, R8 ;  /* 0x0000000a09089224 */ /* 0x000fe200078e0208 */
[----:B----4-:R-:W-:Y:S06]  /*5380*/  @!P4 BRA `(.L_x_109) ;  /* 0x0000009800a4c947 */ /* 0x010fec0003800000 */
.L_x_196:
[----:B------:R-:W-:Y:S01]  /*5390*/  PLOP3.LUT P5, PT, P5, P0, PT, 0xf2, 0x2f ;  /* 0x00000000002f781c */ /* 0x000fe20002fa1e72 */
[----:B------:R-:W-:Y:S01]  /*53a0*/  UMOV UR14, 0x0 ;  /* 0x00000000000e7882 */ /* 0x000fe20000000000 */
[----:B------:R-:W-:Y:S01]  /*53b0*/  LOP3.LUT R30, R30, 0x1, RZ, 0x3c, !PT ;  /* 0x000000011e1e7812 */ /* 0x000fe200078e3cff */
[----:B------:R-:W-:Y:S01]  /*53c0*/  UMOV UR15, 0x10000000 ;  /* 0x10000000000f7882 */ /* 0x000fe20000000000 */
[----:B------:R-:W-:Y:S01]  /*53d0*/  UMOV UR12, UR36 ;  /* 0x00000024000c7c82 */ /* 0x000fe20008000000 */
[----:B------:R-:W-:Y:S08]  /*53e0*/  @P3 R2UR UR36, R27 ;  /* 0x000000001b2432ca */ /* 0x000ff000000e0000 */
[----:B-1----:R-:W-:Y:S01]  /*53f0*/  @!P5 IADD3 R3, P0, PT, R32, 0x580, RZ ;  /* 0x000005802003d810 */ /* 0x002fe20007f1e0ff */
[----:B------:R-:W-:Y:S01]  /*5400*/  @!P5 IMAD.SHL.U32 R177, R177, 0x40, RZ ;  /* 0x00000040b1b1d824 */ /* 0x000fe200078e00ff */
[----:B------:R-:W-:Y:S01]  /*5410*/  VOTEU.ALL UP1, P5 ;  /* 0x0000000000ff7886 */ /* 0x000fe20002820000 */
[----:B------:R-:W-:Y:S01]  /*5420*/  @!P5 IMAD.SHL.U32 R175, R175, 0x80, RZ ;  /* 0x00000080afafd824 */ /* 0x000fe200078e00ff */
[----:B------:R-:W-:Y:S01]  /*5430*/  @!P5 R2UR UR9, R3 ;  /* 0x000000000309d2ca */ /* 0x000fe200000e0000 */
[----:B------:R-:W-:Y:S01]  /*5440*/  @!P5 IMAD.X R0, RZ, RZ, R33, P0 ;  /* 0x000000ffff00d224 */ /* 0x000fe200000e0621 */
[----:B------:R-:W-:Y:S01]  /*5450*/  @!P5 R2UR UR10, R177 ;  /* 0x00000000b10ad2ca */ /* 0x000fe200000e0000 */
[----:B------:R-:W-:Y:S01]  /*5460*/  IMAD.IADD R177, R8, 0x1, R174 ;  /* 0x0000000108b17824 */ /* 0x000fe200078e02ae */
[----:B------:R-:W-:Y:S01]  /*5470*/  @!P5 R2UR UR11, R175 ;  /* 0x00000000af0bd2ca */ /* 0x000fe200000e0000 */
[----:B------:R-:W-:Y:S01]  /*5480*/  IMAD.IADD R175, R13, 0x1, R176 ;  /* 0x000000010daf7824 */ /* 0x000fe200078e02b0 */
[----:B------:R-:W-:Y:S02]  /*5490*/  @!P5 R2UR UR8, R0 ;  /* 0x000000000008d2ca */ /* 0x000fe400000e0000 */
[C---:B------:R-:W-:Y:S04]  /*54a0*/  ISETP.NE.AND P0, PT, R29.reuse, 0x2, PT ;  /* 0x000000021d00780c */ /* 0x040fe80003f05270 */
[----:B------:R-:W-:Y:S01]  /*54b0*/  SEL R3, RZ, 0x1, P0 ;  /* 0x00000001ff037807 */ /* 0x000fe20000000000 */
[----:B------:R-:W-:Y:S01]  /*54c0*/  IMAD.U32 R10, RZ, RZ, UR9 ;  /* 0x00000009ff0a7e24 */ /* 0x000fe2000f8e00ff */
[----:B------:R-:W-:Y:S01]  /*54d0*/  @!UP1 UIADD3 UR9, UPT, UPT, UR6, 0x140, URZ ;  /* 0x0000014006099890 */ /* 0x000fe2000fffe0ff */
[----:B------:R-:W-:Y:S02]  /*54e0*/  SEL R29, R29, RZ, P0 ;  /* 0x000000ff1d1d7207 */ /* 0x000fe40000000000 */
[----:B------:R-:W-:Y:S02]  /*54f0*/  LOP3.LUT R28, R28, R3, RZ, 0x3c, !PT ;  /* 0x000000031c1c7212 */ /* 0x000fe400078e3cff */
[----:B------:R-:W-:Y:S01]  /*5500*/  IMAD.U32 R11, RZ, RZ, UR8 ;  /* 0x00000008ff0b7e24 */ /* 0x000fe2000f8e00ff */
[----:B------:R-:W-:Y:S01]  /*5510*/  @!P5 R2UR UR16, R10 ;  /* 0x000000000a10d2ca */ /* 0x000fe200000e0000 */
[----:B------:R-:W-:Y:S01]  /*5520*/  @!UP1 UIADD3 UR8, UPT, UPT, UR6, 0x400, URZ ;  /* 0x0000040006089890 */ /* 0x000fe2000fffe0ff */
[----:B------:R-:W-:Y:S02]  /*5530*/  VOTEU.ALL UP1, P5 ;  /* 0x0000000000ff7886 */ /* 0x000fe40002820000 */
[----:B------:R-:W-:Y:S11]  /*5540*/  @!P5 R2UR UR17, R11 ;  /* 0x000000000b11d2ca */ /* 0x000ff600000e0000 */
[----:B------:R-:W-:Y:S02]  /*5550*/  @!UPT UIADD3 URZ, UPT, UPT, URZ, URZ, URZ ;  /* 0x000000fffffff290 */ /* 0x000fe4000fffe0ff */
[----:B------:R2:W-:Y:S01]  /*5560*/  @!UP1 UTMALDG.3D [UR8], [UR16], desc[UR14] ;  /* 0x00000e08100095b4 */ /* 0x0005e20008011000 */
[----:B------:R2:W-:Y:S01]  /*5570*/  @!P5 SYNCS.ARRIVE.TRANS64.RED.A0TR RZ, [UR6+0x140], R25 ;  /* 0x00014019ffffd9a7 */ /* 0x0005e20008300406 */
[----:B------:R-:W-:Y:S01]  /*5580*/  UPLOP3.LUT UP1, UPT, UPT, UPT, UPT, 0x80, 0x8 ;  /* 0x000000000008789c */ /* 0x000fe20003f2f070 */
[----:B------:R-:W-:Y:S01]  /*5590*/  SYNCS.ARRIVE.TRANS64.RED.A1T0 RZ, [UR37], RZ ;  /* 0x000000ffffff79a7 */ /* 0x000fe20008100425 */
[----:B------:R-:W-:Y:S09]  /*55a0*/  @P3 BRA `(.L_x_110) ;  /* 0xfffffff400b43947 */ /* 0x000ff2000383ffff */
[----:B------:R-:W-:Y:S07]  /*55b0*/  MOV R0, UR6 ;  /* 0x0000000600007c02 */ /* 0x000fee0008000f00 */
.L_x_111:
[----:B-1----:R-:W-:-:S04]  /*55c0*/  SHF.L.U32 R3, R30, 0x1f, RZ ;  /* 0x0000001f1e037819 */ /* 0x002fc800000006ff */
[----:B------:R1:W3:Y:S03]  /*55d0*/  SYNCS.PHASECHK.TRANS64.TRYWAIT P0, [R0+URZ+0x148], R3 ;  /* 0x00014803000075a7 */ /* 0x0002e600080011ff */
[----:B---3--:R-:W-:Y:S05]  /*55e0*/  @!P0 NANOSLEEP.SYNCS 0x989680 ;  /* 0x009896800000895d */ /* 0x008fea0003900000 */
[----:B------:R-:W3:Y:S02]  /*55f0*/  @!P0 SYNCS.PHASECHK.TRANS64 P0, [R0+URZ+0x148], R3 ;  /* 0x00014803000085a7 */ /* 0x000ee400080010ff */
[----:B--23--:R-:W-:Y:S05]  /*5600*/  @P0 EXIT ;  /* 0x000000000000094d */ /* 0x00cfea0003800000 */
[----:B------:R-:W-:Y:S05]  /*5610*/  BRA `(.L_x_111) ;  /* 0xfffffffc00e87947 */ /* 0x000fea000383ffff */
.L_x_102:
[----:B------:R-:W-:-:S06]  /*5620*/  UISETP.GE.AND UP1, UPT, UR10, 0x4, UPT ;  /* 0x000000040a00788c */ /* 0x000fcc000bf26270 */
[----:B------:R-:W-:-:S13]  /*5630*/  PLOP3.LUT P0, PT, PT, PT, UP1, 0x80, 0x8 ;  /* 0x000000000008781c */ /* 0x000fda0003f0f018 */
[----:B------:R-:W-:Y:S05]  /*5640*/  @!P0 EXIT ;  /* 0x000000000000894d */ /* 0x000fea0003800000 */
[----:B------:R-:W-:Y:S01]  /*5650*/  BAR.SYNC.DEFER_BLOCKING 0x6, 0xa0 ;  /* 0x0182800000007b1d */ /* 0x000fe20000010000 */
[C---:B------:R-:W-:Y:S02]  /*5660*/  IMAD.SHL.U32 R2, R180.reuse, 0x40, RZ ;  /* 0x00000040b4027824 */ /* 0x040fe400078e00ff */
[----:B------:R-:W-:Y:S02]  /*5670*/  HFMA2 R132, -RZ, RZ, 0, 0 ;  /* 0x00000000ff847431 */ /* 0x000fe400000001ff */
[C---:B------:R-:W-:Y:S01]  /*5680*/  IMAD.U32 R133, R180.reuse, 0x10000, RZ ;  /* 0x00010000b4857824 */ /* 0x040fe200078e00ff */
[----:B------:R-:W-:Y:S01]  /*5690*/  CS2R R186, SRZ ;  /* 0x0000000000ba7805 */ /* 0x000fe2000001ff00 */
[----:B------:R-:W-:Y:S01]  /*56a0*/  IMAD.SHL.U32 R181, R180, 0x8, RZ ;  /* 0x00000008b4b57824 */ /* 0x000fe200078e00ff */
[----:B------:R-:W-:Y:S01]  /*56b0*/  UMOV UR43, 0x400 ;  /* 0x00000400002b7882 */ /* 0x000fe20000000000 */
[----:B------:R-:W-:Y:S01]  /*56c0*/  LOP3.LUT R4, R2, 0x180, RZ, 0xc0, !PT ;  /* 0x0000018002047812 */ /* 0x000fe200078ec0ff */
[----:B------:R-:W-:Y:S01]  /*56d0*/  ULEA UR43, UR37, UR43, 0x18 ;  /* 0x0000002b252b7291 */ /* 0x000fe2000f8ec0ff */
[----:B------:R-:W1:Y:S01]  /*56e0*/  LDC R179, c[0x0][0x370] ;  /* 0x0000dc00ffb37b82 */ /* 0x000e620000000800 */
[----:B------:R-:W-:Y:S01]  /*56f0*/  LOP3.LUT R133, R133, 0x600000, RZ, 0xc0, !PT ;  /* 0x0060000085857812 */ /* 0x000fe200078ec0ff */
[----:B------:R-:W-:Y:S01]  /*5700*/  IMAD.MOV.U32 R188, RZ, RZ, RZ ;  /* 0x000000ffffbc7224 */ /* 0x000fe200078e00ff */
[----:B------:R-:W-:Y:S01]  /*5710*/  LOP3.LUT R181, R4, 0x30, R181, 0xf8, !PT ;  /* 0x0000003004b57812 */ /* 0x000fe200078ef8b5 */
[----:B------:R-:W-:Y:S01]  /*5720*/  UIADD3 UR4, UPT, UPT, UR43, 0x2400, URZ ;  /* 0x000024002b047890 */ /* 0x000fe2000fffe0ff */
[----:B------:R-:W-:Y:S01]  /*5730*/  IMAD.MOV.U32 R195, RZ, RZ, RZ ;  /* 0x000000ffffc37224 */ /* 0x000fe200078e00ff */
[----:B------:R-:W2:Y:S01]  /*5740*/  LDCU.64 UR46, c[0x0][0x348] ;  /* 0x00006900ff2e77ac */ /* 0x000ea20008000a00 */
[----:B------:R-:W-:Y:S01]  /*5750*/  LOP3.LUT R181, R181, 0x1e40, R2, 0xf8, !PT ;  /* 0x00001e40b5b57812 */ /* 0x000fe200078ef802 */
[----:B------:R-:W3:Y:S02]  /*5760*/  LDC R130, c[0x0][0xb0c] ;  /* 0x0002c300ff827b82 */ /* 0x000ee40000000800 */
[----:B------:R-:W-:Y:S01]  /*5770*/  MOV R192, UR4 ;  /* 0x0000000400c07c02 */ /* 0x000fe20008000f00 */
[----:B------:R-:W4:Y:S01]  /*5780*/  LDCU.64 UR38, c[0x0][0x888] ;  /* 0x00011100ff2677ac */ /* 0x000f220008000a00 */
[----:B------:R-:W-:Y:S01]  /*5790*/  VIADD R3, R181, UR43 ;  /* 0x0000002bb5037c36 */ /* 0x000fe20008000000 */
[----:B------:R-:W2:Y:S03]  /*57a0*/  LDS R0, [UR43+0x210] ;  /* 0x0002102bff007984 */ /* 0x000ea60008000800 */
[----:B------:R-:W1:Y:S01]  /*57b0*/  LDC R183, c[0x0][0xb20] ;  /* 0x0002c800ffb77b82 */ /* 0x000e620000000800 */
[----:B------:R-:W-:-:S07]  /*57c0*/  UIADD3 UR42, UPT, UPT, UR43, 0x400, URZ ;  /* 0x000004002b2a7890 */ /* 0x000fce000fffe0ff */
[----:B------:R-:W1:Y:S08]  /*57d0*/  LDC R123, c[0x0][0xb30] ;  /* 0x0002cc00ff7b7b82 */ /* 0x000e700000000800 */
[----:B------:R-:W1:Y:S08]  /*57e0*/  LDC.64 R172, c[0x0][0xb10] ;  /* 0x0002c400ffac7b82 */ /* 0x000e700000000a00 */
[----:B------:R-:W1:Y:S08]  /*57f0*/  LDC.64 R126, c[0x0][0xb18] ;  /* 0x0002c600ff7e7b82 */ /* 0x000e700000000a00 */
[----:B------:R-:W1:Y:S01]  /*5800*/  LDC.64 R168, c[0x0][0x888] ;  /* 0x00022200ffa87b82 */ /* 0x000e620000000a00 */
[----:B--2---:R-:W-:-:S07]  /*5810*/  IMAD.IADD R133, R0, 0x1, R133 ;  /* 0x0000000100857824 */ /* 0x004fce00078e0285 */
[----:B------:R-:W2:Y:S01]  /*5820*/  LDC.64 R124, c[0x0][0xb28] ;  /* 0x0002ca00ff7c7b82 */ /* 0x000ea20000000a00 */
[----:B------:R-:W-:-:S05]  /*5830*/  IMAD.SHL.U32 R0, R180, 0x10, RZ ;  /* 0x00000010b4007824 */ /* 0x000fca00078e00ff */
[C---:B------:R-:W-:Y:S02]  /*5840*/  LOP3.LUT R2, R0.reuse, 0x20, RZ, 0xc0, !PT ;  /* 0x0000002000027812 */ /* 0x040fe400078ec0ff */
[----:B------:R-:W1:Y:S01]  /*5850*/  LDC.64 R170, c[0x0][0x890] ;  /* 0x00022400ffaa7b82 */ /* 0x000e620000000a00 */
[----:B------:R-:W-:Y:S02]  /*5860*/  LOP3.LUT R0, R0, 0x40, RZ, 0xc0, !PT ;  /* 0x0000004000007812 */ /* 0x000fe400078ec0ff */
[--C-:B------:R-:W-:Y:S02]  /*5870*/  IADD3 R191, PT, PT, -R2, 0x400, R3.reuse ;  /* 0x0000040002bf7810 */ /* 0x100fe40007ffe103 */
[----:B------:R-:W-:-:S03]  /*5880*/  IADD3 R190, PT, PT, -R0, 0x400, R3 ;  /* 0x0000040000be7810 */ /* 0x000fc60007ffe103 */
[----:B------:R-:W1:Y:S01]  /*5890*/  LDC.64 R166, c[0x0][0x8b0] ;  /* 0x00022c00ffa67b82 */ /* 0x000e620000000a00 */
[----:B------:R-:W-:-:S07]  /*58a0*/  IMAD.IADD R189, R191, 0x1, -R0 ;  /* 0x00000001bfbd7824 */ /* 0x000fce00078e0a00 */
[----:B------:R-:W1:Y:S08]  /*58b0*/  LDC.64 R164, c[0x0][0x8a8] ;  /* 0x00022a00ffa47b82 */ /* 0x000e700000000a00 */
[----:B---34-:R-:W1:Y:S02]  /*58c0*/  LDC R184, c[0x0][0x374] ;  /* 0x0000dd00ffb87b82 */ /* 0x018e640000000800 */
.L_x_130:
[----:B------:R-:W-:Y:S02]  /*58d0*/  LEA R0, R195, UR43, 0x3 ;  /* 0x0000002bc3007c11 */ /* 0x000fe4000f8e18ff */
[----:B------:R-:W-:Y:S02]  /*58e0*/  SHF.L.U32 R3, R187, 0x1f, RZ ;  /* 0x0000001fbb037819 */ /* 0x000fe400000006ff */
[----:B------:R-:W-:Y:S02]  /*58f0*/  LEA R16, R195, UR43, 0x4 ;  /* 0x0000002bc3107c11 */ /* 0x000fe4000f8e20ff */
[----:B------:R-:W3:Y:S02]  /*5900*/  SYNCS.PHASECHK.TRANS64.TRYWAIT P0, [R0+URZ+0x160], R3 ;  /* 0x00016003000075a7 */ /* 0x000ee400080011ff */
[----:B-1-3--:R-:W-:Y:S05]  /*5910*/  @!P0 BRA `(.L_x_112) ;  /* 0x0000009400588947 */ /* 0x00afea0003800000 */
.L_x_197:
[----:B------:R-:W4:Y:S01]  /*5920*/  LDC.64 R12, c[0x0][0xb10] ;  /* 0x0002c400ff0c7b82 */ /* 0x000f220000000a00 */
[----:B------:R-:W2:Y:S01]  /*5930*/  LDS.128 R16, [R16+0x1f0] ;  /* 0x0001f00010107984 */ /* 0x000ea20000000c00 */
[----:B-1----:R-:W-:Y:S01]  /*5940*/  ISETP.NE.AND P1, PT, R123, 0x1, PT ;  /* 0x000000017b00780c */ /* 0x002fe20003f25270 */
[----:B---3--:R-:W-:Y:S01]  /*5950*/  VIADD R0, R0, 0x170 ;  /* 0x0000017000007836 */ /* 0x008fe20000000000 */
[----:B------:R-:W-:Y:S04]  /*5960*/  ISETP.GE.AND P0, PT, R128, 0x1, PT ;  /* 0x000000018000780c */ /* 0x000fe80003f06270 */
[----:B------:R-:W1:Y:S01]  /*5970*/  LDC.64 R10, c[0x0][0xb18] ;  /* 0x0002c600ff0a7b82 */ /* 0x000e620000000a00 */
[----:B------:R-:W-:Y:S01]  /*5980*/  PRMT R0, RZ, 0x654, R0 ;  /* 0x00000654ff007816 */ /* 0x000fe20000000000 */
[----:B------:R-:W-:Y:S01]  /*5990*/  @!PT LDS RZ, [RZ] ;  /* 0x00000000fffff984 */ /* 0x000fe20000000800 */
[----:B------:R-:W-:Y:S01]  /*59a0*/  @!PT LDS RZ, [RZ] ;  /* 0x00000000fffff984 */ /* 0x000fe20000000800 */
[----:B------:R-:W-:Y:S01]  /*59b0*/  @!PT LDS RZ, [RZ] ;  /* 0x00000000fffff984 */ /* 0x000fe20000000800 */
[----:B------:R-:W-:Y:S01]  /*59c0*/  @!PT LDS RZ, [RZ] ;  /* 0x00000000fffff984 */ /* 0x000fe20000000800 */
[----:B------:R3:W-:Y:S06]  /*59d0*/  MEMBAR.ALL.CTA ;  /* 0x0000000000007992 */ /* 0x0007ec0000008000 */
[----:B---3--:R-:W3:Y:S01]  /*59e0*/  FENCE.VIEW.ASYNC.S ;  /* 0x00000000000073c6 */ /* 0x008ee20000000000 */
[----:B------:R-:W1:Y:S08]  /*59f0*/  @!P1 LDC R14, c[0x0][0xb20] ;  /* 0x0002c800ff0e9b82 */ /* 0x000e700000000800 */
[----:B------:R-:W1:Y:S01]  /*5a00*/  @!P1 LDC R9, c[0x0][0xb0c] ;  /* 0x0002c300ff099b82 */ /* 0x000e620000000800 */
[----:B---3--:R3:W-:Y:S01]  /*5a10*/  SYNCS.ARRIVE.TRANS64.RED.A1T0 RZ, [R0+URZ], RZ ;  /* 0x000000ff00ff79a7 */ /* 0x0087e200081004ff */
[----:B--2---:R-:W-:Y:S04]  /*5a20*/  LOP3.LUT P4, RZ, R18, 0x1, RZ, 0xc0, !PT ;  /* 0x0000000112ff7812 */ /* 0x004fe8000788c0ff */
[----:B------:R-:W-:Y:S09]  /*5a30*/  P2R R193, PR, RZ, 0x10 ;  /* 0x00000010ffc17803 */ /* 0x000ff20000000000 */
[----:B------:R-:W-:Y:S02]  /*5a40*/  @P4 MOV R131, R16 ;  /* 0x0000001000834202 */ /* 0x000fe40000000f00 */
[----:B------:R-:W-:Y:S01]  /*5a50*/  @P4 LOP3.LUT R129, R17, 0xffff, RZ, 0xc0, !PT ;  /* 0x0000ffff11814812 */ /* 0x000fe200078ec0ff */
[----:B---34-:R-:W-:Y:S06]  /*5a60*/  @!P0 BRA `(.L_x_113) ;  /* 0x0000000000a48947 */ /* 0x018fec0003800000 */
[----:B------:R-:W-:Y:S01]  /*5a70*/  IMAD.HI.U32 R22, R184, R127, RZ ;  /* 0x0000007fb8167227 */ /* 0x000fe200078e00ff */
[----:B------:R-:W-:Y:S02]  /*5a80*/  ISETP.NE.AND P0, PT, R126, 0x1, PT ;  /* 0x000000017e00780c */ /* 0x000fe40003f05270 */
[----:B------:R-:W-:Y:S01]  /*5a90*/  ISETP.NE.AND P2, PT, R128, 0x1, PT ;  /* 0x000000018000780c */ /* 0x000fe20003f45270 */
[-C--:B------:R-:W-:Y:S01]  /*5aa0*/  IMAD.HI.U32 R20, R179, R172.reuse, RZ ;  /* 0x000000acb3147227 */ /* 0x080fe200078e00ff */
[----:B------:R-:W-:Y:S02]  /*5ab0*/  SHF.R.U32.HI R21, RZ, R183, R22 ;  /* 0x000000b7ff157219 */ /* 0x000fe40000011616 */
[----:B------:R-:W-:Y:S01]  /*5ac0*/  ISETP.NE.AND P3, PT, R130, 0x1, PT ;  /* 0x000000018200780c */ /* 0x000fe20003f65270 */
[----:B------:R-:W-:Y:S01]  /*5ad0*/  IMAD.HI.U32 R26, R129, R127, RZ ;  /* 0x0000007f811a7227 */ /* 0x000fe200078e00ff */
[----:B------:R-:W-:Y:S02]  /*5ae0*/  SHF.R.U32.HI R20, RZ, R173, R20 ;  /* 0x000000adff147219 */ /* 0x000fe40000011614 */
[----:B------:R-:W-:Y:S01]  /*5af0*/  SEL R3, R184, R21, !P0 ;  /* 0x00000015b8037207 */ /* 0x000fe20004000000 */
[----:B------:R-:W-:Y:S01]  /*5b00*/  IMAD.HI.U32 R24, R131, R172, RZ ;  /* 0x000000ac83187227 */ /* 0x000fe200078e00ff */
[----:B------:R-:W-:Y:S03]  /*5b10*/  SEL R7, R179, R20, !P3 ;  /* 0x00000014b3077207 */ /* 0x000fe60005800000 */
[-C--:B------:R-:W-:Y:S01]  /*5b20*/  IMAD.HI.U32 R20, R3, R124.reuse, RZ ;  /* 0x0000007c03147227 */ /* 0x080fe200078e00ff */
[----:B------:R-:W-:Y:S03]  /*5b30*/  SHF.R.U32.HI R24, RZ, R173, R24 ;  /* 0x000000adff187219 */ /* 0x000fe60000011618 */
[----:B------:R-:W-:Y:S01]  /*5b40*/  IMAD.HI.U32 R22, R7, R124, RZ ;  /* 0x0000007c07167227 */ /* 0x000fe200078e00ff */
[----:B------:R-:W-:Y:S02]  /*5b50*/  @P2 SHF.R.U32.HI R3, RZ, R125, R20 ;  /* 0x0000007dff032219 */ /* 0x000fe40000011614 */
[----:B------:R-:W-:Y:S02]  /*5b60*/  SHF.R.U32.HI R20, RZ, R183, R26 ;  /* 0x000000b7ff147219 */ /* 0x000fe4000001161a */
[----:B------:R-:W-:Y:S01]  /*5b70*/  @P2 SHF.R.U32.HI R7, RZ, R125, R22 ;  /* 0x0000007dff072219 */ /* 0x000fe20000011616 */
[C---:B------:R-:W-:Y:S01]  /*5b80*/  IMAD R2, R128.reuse, R3, RZ ;  /* 0x0000000380027224 */ /* 0x040fe200078e02ff */
[----:B------:R-:W-:Y:S02]  /*5b90*/  SEL R5, R129, R20, !P0 ;  /* 0x0000001481057207 */ /* 0x000fe40004000000 */
[----:B------:R-:W-:Y:S01]  /*5ba0*/  SEL R3, R131, R24, !P3 ;  /* 0x0000001883037207 */ /* 0x000fe20005800000 */
[----:B------:R-:W-:Y:S01]  /*5bb0*/  IMAD R4, R128, R7, RZ ;  /* 0x0000000780047224 */ /* 0x000fe200078e02ff */
[C---:B------:R-:W-:Y:S01]  /*5bc0*/  ISETP.GE.AND P0, PT, R5.reuse, R2, PT ;  /* 0x000000020500720c */ /* 0x040fe20003f06270 */
[----:B------:R-:W-:Y:S03]  /*5bd0*/  IMAD.HI.U32 R6, R5, R124, RZ ;  /* 0x0000007c05067227 */ /* 0x000fe600078e00ff */
[----:B------:R-:W-:Y:S01]  /*5be0*/  ISETP.GE.OR P0, PT, R3, R4, P0 ;  /* 0x000000040300720c */ /* 0x000fe20000706670 */
[----:B------:R-:W-:Y:S01]  /*5bf0*/  IMAD.MOV R4, RZ, RZ, -R3 ;  /* 0x000000ffff047224 */ /* 0x000fe200078e0a03 */
[-C--:B------:R-:W-:Y:S03]  /*5c00*/  SHF.R.U32.HI R6, RZ, R125.reuse, R6 ;  /* 0x0000007dff067219 */ /* 0x080fe60000011606 */
[----:B------:R-:W-:Y:S01]  /*5c10*/  IMAD R131, R130, R4, R131 ;  /* 0x0000000482837224 */ /* 0x000fe200078e0283 */
[----:B------:R-:W-:Y:S05]  /*5c20*/  SEL R15, R5, R6, !P2 ;  /* 0x00000006050f7207 */ /* 0x000fea0005000000 */
[----:B------:R-:W-:Y:S02]  /*5c30*/  IMAD.MOV R6, RZ, RZ, -R15 ;  /* 0x000000ffff067224 */ /* 0x000fe400078e0a0f */
[C---:B------:R-:W-:Y:S04]  /*5c40*/  @!P0 IMAD.HI.U32 R2, R3.reuse, R124, RZ ;  /* 0x0000007c03028227 */ /* 0x040fe800078e00ff */
[----:B------:R-:W-:Y:S01]  /*5c50*/  IMAD R6, R128, R6, R5 ;  /* 0x0000000680067224 */ /* 0x000fe200078e0205 */
[----:B------:R-:W-:Y:S04]  /*5c60*/  @!P0 SHF.R.U32.HI R2, RZ, R125, R2 ;  /* 0x0000007dff028219 */ /* 0x000fe80000011602 */
[----:B------:R-:W-:Y:S02]  /*5c70*/  @!P0 SEL R0, R3, R2, !P2 ;  /* 0x0000000203008207 */ /* 0x000fe40005000000 */
[----:B------:R-:W-:Y:S02]  /*5c80*/  IADD3 R2, PT, PT, -R5, RZ, RZ ;  /* 0x000000ff05027210 */ /* 0x000fe40007ffe1ff */
[----:B------:R-:W-:Y:S01]  /*5c90*/  @!P0 IADD3 R8, PT, PT, R15, -R0, RZ ;  /* 0x800000000f088210 */ /* 0x000fe20007ffe0ff */
[----:B------:R-:W-:Y:S02]  /*5ca0*/  @!P0 IMAD R0, R7, R6, R0 ;  /* 0x0000000607008224 */ /* 0x000fe400078e0200 */
[----:B------:R-:W-:Y:S02]  /*5cb0*/  IMAD R129, R126, R2, R129 ;  /* 0x000000027e817224 */ /* 0x000fe400078e0281 */
[----:B------:R-:W-:Y:S02]  /*5cc0*/  @!P0 IMAD R5, R8, R128, R3 ;  /* 0x0000008008058224 */ /* 0x000fe400078e0203 */
[----:B------:R-:W-:Y:S04]  /*5cd0*/  @!P0 IMAD.MOV.U32 R3, RZ, RZ, R0 ;  /* 0x000000ffff038224 */ /* 0x000fe800078e0000 */
[----:B------:R-:W-:Y:S02]  /*5ce0*/  IMAD R131, R3, R130, R131 ;  /* 0x0000008203837224 */ /* 0x000fe400078e0283 */
[----:B------:R-:W-:Y:S07]  /*5cf0*/  IMAD R129, R5, R126, R129 ;  /* 0x0000007e05817224 */ /* 0x000fee00078e0281 */
.L_x_113:
[----:B------:R-:W-:Y:S01]  /*5d00*/  @!P1 IMAD.HI.U32 R0, R131, R12, RZ ;  /* 0x0000000c83009227 */ /* 0x000fe200078e00ff */
[----:B-1----:R-:W-:Y:S01]  /*5d10*/  @!P1 ISETP.NE.AND P0, PT, R10, 0x1, PT ;  /* 0x000000010a00980c */ /* 0x002fe20003f05270 */
[----:B------:R-:W-:Y:S01]  /*5d20*/  ULOP3.LUT UP0, URZ, UR42, 0x1b0, URZ, 0xc0, !UPT ;  /* 0x000001b02aff7892 */ /* 0x000fe2000f80c0ff */
[----:B------:R-:W-:Y:S01]  /*5d30*/  @!P1 ISETP.NE.AND P2, PT, R9, 0x1, PT ;  /* 0x000000010900980c */ /* 0x000fe20003f45270 */
[----:B------:R-:W-:Y:S01]  /*5d40*/  @!P1 IMAD.HI.U32 R3, R129, R11, RZ ;  /* 0x0000000b81039227 */ /* 0x000fe200078e00ff */
[----:B------:R-:W-:Y:S02]  /*5d50*/  @!P1 SHF.R.U32.HI R0, RZ, R13, R0 ;  /* 0x0000000dff009219 */ /* 0x000fe40000011600 */
[----:B------:R-:W-:Y:S01]  /*5d60*/  @P4 SHF.R.U32.HI R185, RZ, 0x10, R17 ;  /* 0x00000010ffb94819 */ /* 0x000fe20000011611 */
[----:B------:R-:W-:Y:S01]  /*5d70*/  VIADD R195, R195, 0x1 ;  /* 0x00000001c3c37836 */ /* 0x000fe20000000000 */
[----:B------:R-:W-:Y:S02]  /*5d80*/  @!P1 SHF.R.U32.HI R2, RZ, R14, R3 ;  /* 0x0000000eff029219 */ /* 0x000fe40000011603 */
[----:B------:R-:W-:Y:S02]  /*5d90*/  @!P1 SEL R3, R131, R0, !P2 ;  /* 0x0000000083039207 */ /* 0x000fe40005000000 */
[----:B------:R-:W-:Y:S05]  /*5da0*/  @!P1 SEL R2, R129, R2, !P0 ;  /* 0x0000000281029207 */ /* 0x000fea0004000000 */
[----:B------:R-:W-:Y:S02]  /*5db0*/  @!P1 IMAD.IADD R0, R2, 0x1, -R3 ;  /* 0x0000000102009824 */ /* 0x000fe400078e0a03 */
[----:B------:R-:W-:Y:S02]  /*5dc0*/  @!P1 IMAD.IADD R2, R3, 0x1, -R2 ;  /* 0x0000000103029824 */ /* 0x000fe400078e0a02 */
[----:B------:R-:W-:Y:S02]  /*5dd0*/  @!P1 IMAD R131, R0, R9, R131 ;  /* 0x0000000900839224 */ /* 0x000fe400078e0283 */
[----:B------:R-:W-:Y:S01]  /*5de0*/  @!P1 IMAD R129, R2, R10, R129 ;  /* 0x0000000a02819224 */ /* 0x000fe200078e0281 */
[----:B------:R-:W-:Y:S06]  /*5df0*/  BRA.U !UP0, `(.L_x_114) ;  /* 0x0000000108407547 */ /* 0x000fec000b800000 */
[----:B------:R-:W1:Y:S01]  /*5e00*/  LDCU.64 UR8, c[0x4][0x80] ;  /* 0x01001000ff0877ac */ /* 0x000e620008000a00 */
[----:B------:R-:W-:Y:S01]  /*5e10*/  MOV R3, 0x0 ;  /* 0x0000000000037802 */ /* 0x000fe20000000f00 */
[----:B------:R-:W-:Y:S02]  /*5e20*/  HFMA2 R12, -RZ, RZ, 0, 5.9604644775390625e-08 ;  /* 0x00000001ff0c7431 */ /* 0x000fe400000001ff */
[----:B------:R-:W-:Y:S02]  /*5e30*/  IMAD.MOV.U32 R8, RZ, RZ, 0x70 ;  /* 0x00000070ff087424 */ /* 0x000fe400078e00ff */
[----:B------:R-:W-:Y:S01]  /*5e40*/  IMAD.MOV.U32 R13, RZ, RZ, RZ ;  /* 0x000000ffff0d7224 */ /* 0x000fe200078e00ff */
[----:B------:R-:W2:Y:S01]  /*5e50*/  LDCU.64 UR6, c[0x4][0x88] ;  /* 0x01001100ff0677ac */ /* 0x000ea20008000a00 */
[----:B------:R-:W3:Y:S01]  /*5e60*/  LDC.64 R2, c[0x4][R3] ;  /* 0x0100000003027b82 */ /* 0x000ee20000000a00 */
[----:B------:R-:W4:Y:S01]  /*5e70*/  LDCU.64 UR4, c[0x4][0x8] ;  /* 0x01000100ff0477ac */ /* 0x000f220008000a00 */
[----:B-1----:R-:W-:Y:S01]  /*5e80*/  MOV R5, UR9 ;  /* 0x0000000900057c02 */ /* 0x002fe20008000f00 */
[----:B------:R-:W-:Y:S01]  /*5e90*/  IMAD.U32 R4, RZ, RZ, UR8 ;  /* 0x00000008ff047e24 */ /* 0x000fe2000f8e00ff */
[----:B--2---:R-:W-:Y:S01]  /*5ea0*/  MOV R7, UR7 ;  /* 0x0000000700077c02 */ /* 0x004fe20008000f00 */
[----:B------:R-:W-:Y:S01]  /*5eb0*/  IMAD.U32 R6, RZ, RZ, UR6 ;  /* 0x00000006ff067e24 */ /* 0x000fe2000f8e00ff */
[----:B----4-:R-:W-:Y:S01]  /*5ec0*/  MOV R11, UR5 ;  /* 0x00000005000b7c02 */ /* 0x010fe20008000f00 */
[----:B------:R-:W-:Y:S02]  /*5ed0*/  IMAD.U32 R10, RZ, RZ, UR4 ;  /* 0x00000004ff0a7e24 */ /* 0x000fe4000f8e00ff */
[----:B------:R-:W-:Y:S07]  /*5ee0*/  LEPC R20, `(.L_x_114) ;  /* 0x000000001014794e */ /* 0x000fee0000000000 */
[----:B---3-5:R-:W-:Y:S05]  /*5ef0*/  CALL.ABS.NOINC R2 ;  /* 0x0000000002007343 */ /* 0x028fea0003c00000 */
.L_x_114:
[----:B------:R-:W-:Y:S01]  /*5f00*/  LOP3.LUT P0, RZ, R192, 0x1b0, RZ, 0xc0, !PT ;  /* 0x000001b0c0ff7812 */ /* 0x000fe2000780c0ff */
[----:B------:R-:W-:Y:S11]  /*5f10*/  BSSY.RECONVERGENT B6, `(.L_x_115) ;  /* 0x0000013000067945 */ /* 0x000ff60003800200 */
[----:B------:R-:W-:Y:S01]  /*5f20*/  @!UPT UIADD3 URZ, UPT, UPT, URZ, URZ, URZ ;  /* 0x000000fffffff290 */ /* 0x000fe2000fffe0ff */
[----:B------:R-:W-:Y:S05]  /*5f30*/  @!P0 BRA `(.L_x_116) ;  /* 0x0000000000408947 */ /* 0x000fea0003800000 */
        /* <DEDUP_REMOVED lines=16> */
.L_x_116:
[----:B------:R-:W-:Y:S05]  /*6040*/  BSYNC.RECONVERGENT B6 ;  /* 0x0000000000067941 */ /* 0x000fea0003800200 */
.L_x_115:
[----:B------:R-:W-:Y:S02]  /*6050*/  ISETP.NE.U32.AND P3, PT, R170, RZ, PT ;  /* 0x000000ffaa00720c */ /* 0x000fe40003f65070 */
[----:B------:R-:W-:Y:S02]  /*6060*/  ISETP.NE.U32.AND P2, PT, R166, RZ, PT ;  /* 0x000000ffa600720c */ /* 0x000fe40003f45070 */
[----:B------:R-:W-:Y:S02]  /*6070*/  ISETP.NE.AND.EX P3, PT, R171, RZ, PT, P3 ;  /* 0x000000ffab00720c */ /* 0x000fe40003f65330 */
[----:B------:R-:W-:Y:S02]  /*6080*/  PLOP3.LUT P0, PT, PT, PT, PT, 0x8, 0x80 ;  /* 0x000000000080781c */ /* 0x000fe40003f0e170 */
[----:B------:R-:W-:Y:S09]  /*6090*/  ISETP.NE.AND.EX P2, PT, R167, RZ, PT, P2 ;  /* 0x000000ffa700720c */ /* 0x000ff20003f45320 */
[----:B------:R-:W-:Y:S05]  /*60a0*/  @!P3 BRA `(.L_x_117) ;  /* 0x00000000002cb947 */ /* 0x000fea0003800000 */
[----:B------:R-:W-:Y:S01]  /*60b0*/  ISETP.NE.U32.AND P1, PT, R168, RZ, PT ;  /* 0x000000ffa800720c */ /* 0x000fe20003f25070 */
[----:B------:R-:W-:Y:S03]  /*60c0*/  IMAD.MOV.U32 R178, RZ, RZ, 0x1 ;  /* 0x00000001ffb27424 */ /* 0x000fe600078e00ff */
[----:B------:R-:W-:Y:S11]  /*60d0*/  ISETP.NE.AND.EX P1, PT, R169, RZ, PT, P1 ;  /* 0x000000ffa900720c */ /* 0x000ff60003f25310 */
[----:B------:R-:W-:Y:S02]  /*60e0*/  @!UPT UIADD3 URZ, UPT, UPT, URZ, URZ, URZ ;  /* 0x000000fffffff290 */ /* 0x000fe4000fffe0ff */
[----:B------:R-:W1:Y:S01]  /*60f0*/  @P1 LDC.64 R2, c[0x0][0x888] ;  /* 0x00022200ff021b82 */ /* 0x000e620000000a00 */
[----:B------:R-:W-:Y:S04]  /*6100*/  @P1 IMAD R0, R170, UR36, RZ ;  /* 0x00000024aa001c24 */ /* 0x000fe8000f8e02ff */
[----:B-1----:R-:W-:Y:S04]  /*6110*/  @P1 IMAD.WIDE R2, R0, 0x4, R2 ;  /* 0x0000000400021825 */ /* 0x002fe800078e0202 */
[----:B------:R-:W-:Y:S01]  /*6120*/  HFMA2 R0, -RZ, RZ, 0, 5.9604644775390625e-08 ;  /* 0x00000001ff007431 */ /* 0x000fe200000001ff */
[----:B-----5:R1:W5:Y:S04]  /*6130*/  @P1 LDG.E R151, desc[UR40][R2.64] ;  /* 0x0000002802971981 */ /* 0x020368000c1e1900 */
[----:B------:R-:W-:Y:S01]  /*6140*/  @!P1 PRMT R178, R0, 0x7610, R178 ;  /* 0x0000761000b29816 */ /* 0x000fe200000000b2 */
[----:B-1----:R-:W2:Y:S06]  /*6150*/  @!P1 LDC R151, c[0x0][0x880] ;  /* 0x00022000ff979b82 */ /* 0x002eac0000000800 */
.L_x_117:
[----:B------:R-:W-:Y:S05]  /*6160*/  @!P2 BRA `(.L_x_118) ;  /* 0x000000000020a947 */ /* 0x000fea0003800000 */
[----:B------:R-:W-:Y:S04]  /*6170*/  ISETP.NE.U32.AND P1, PT, R164, RZ, PT ;  /* 0x000000ffa400720c */ /* 0x000fe80003f25070 */
[----:B------:R-:W-:Y:S11]  /*6180*/  ISETP.NE.AND.EX P1, PT, R165, RZ, PT, P1 ;  /* 0x000000ffa500720c */ /* 0x000ff60003f25310 */
[----:B------:R-:W-:Y:S02]  /*6190*/  @!UPT UIADD3 URZ, UPT, UPT, URZ, URZ, URZ ;  /* 0x000000fffffff290 */ /* 0x000fe4000fffe0ff */
[----:B------:R-:W1:Y:S01]  /*61a0*/  @P1 LDC.64 R2, c[0x0][0x8a8] ;  /* 0x00022a00ff021b82 */ /* 0x000e620000000a00 */
[----:B------:R-:W-:Y:S04]  /*61b0*/  @P1 IMAD R0, R166, UR36, RZ ;  /* 0x00000024a6001c24 */ /* 0x000fe8000f8e02ff */
[----:B-1----:R-:W-:Y:S05]  /*61c0*/  @P1 IMAD.WIDE R2, R0, 0x4, R2 ;  /* 0x0000000400021825 */ /* 0x002fea00078e0202 */
[----:B-----5:R1:W5:Y:S02]  /*61d0*/  @P1 LDG.E R134, desc[UR40][R2.64] ;  /* 0x0000002802861981 */ /* 0x020364000c1e1900 */
[----:B-1----:R-:W3:Y:S02]  /*61e0*/  @!P1 LDC R134, c[0x0][0x8a0] ;  /* 0x00022800ff869b82 */ /* 0x002ee40000000800 */
.L_x_118:
[----:B------:R-:W-:Y:S09]  /*61f0*/  UISETP.NE.AND UP0, UPT, UR44, URZ, UPT ;  /* 0x000000ff2c00728c */ /* 0x000ff2000bf05270 */
[----:B------:R-:W-:Y:S05]  /*6200*/  BRA.U !UP0, `(.L_x_119) ;  /* 0x0000000108407547 */ /* 0x000fea000b800000 */
[----:B------:R-:W-:Y:S02]  /*6210*/  ISETP.NE.U32.AND P4, PT, R170, RZ, PT ;  /* 0x000000ffaa00720c */ /* 0x000fe40003f85070 */
[----:B------:R-:W-:Y:S02]  /*6220*/  PLOP3.LUT P0, PT, PT, PT, PT, 0x80, 0x8 ;  /* 0x000000000008781c */ /* 0x000fe40003f0f070 */
[----:B------:R-:W-:Y:S11]  /*6230*/  ISETP.NE.AND.EX P4, PT, R171, RZ, PT, P4 ;  /* 0x000000ffab00720c */ /* 0x000ff60003f85340 */
[----:B------:R-:W-:Y:S02]  /*6240*/  @!UPT UIADD3 URZ, UPT, UPT, URZ, URZ, URZ ;  /* 0x000000fffffff290 */ /* 0x000fe4000fffe0ff */
[----:B------:R-:W-:Y:S01]  /*6250*/  @P4 LOP3.LUT P1, RZ, R178, 0xff, RZ, 0xc0, !PT ;  /* 0x000000ffb2ff4812 */ /* 0x000fe2000782c0ff */
[----:B------:R-:W1:Y:S03]  /*6260*/  @P4 LDC.64 R2, c[0x0][0x888] ;  /* 0x00022200ff024b82 */ /* 0x000e660000000a00 */
[----:B------:R-:W-:Y:S02]  /*6270*/  @P4 PLOP3.LUT P0, PT, P1, PT, PT, 0x80, 0x8 ;  /* 0x000000000008481c */ /* 0x000fe40000f0f070 */
[----:B--2--5:R-:W-:Y:S04]  /*6280*/  @P4 FSETP.NEU.AND P1, PT, R151, RZ, PT ;  /* 0x000000ff9700420b */ /* 0x024fe80003f2d000 */
[----:B------:R-:W-:Y:S02]  /*6290*/  @P4 SEL R0, RZ, 0xffffffff, P1 ;  /* 0xffffffffff004807 */ /* 0x000fe40000800000 */
[----:B-1----:R-:W-:Y:S04]  /*62a0*/  @P4 ISETP.NE.U32.AND P2, PT, R2, RZ, PT ;  /* 0x000000ff0200420c */ /* 0x002fe80003f45070 */
[----:B------:R-:W-:Y:S04]  /*62b0*/  @P4 ISETP.NE.AND.EX P2, PT, R3, RZ, PT, P2 ;  /* 0x000000ff0300420c */ /* 0x000fe80003f45320 */
[----:B------:R-:W-:Y:S02]  /*62c0*/  @!P0 SEL R0, RZ, 0xffffffff, P2 ;  /* 0xffffffffff008807 */ /* 0x000fe40001000000 */
[----:B------:R-:W-:Y:S02]  /*62d0*/  @!P4 FSETP.EQ.AND P0, PT, R151, RZ, PT ;  /* 0x000000ff9700c20b */ /* 0x000fe40003f02000 */
[----:B------:R-:W-:Y:S04]  /*62e0*/  @P4 LOP3.LUT R0, R0, 0x1, RZ, 0xc0, !PT ;  /* 0x0000000100004812 */ /* 0x000fe800078ec0ff */
[----:B------:R-:W-:Y:S11]  /*62f0*/  @P4 ISETP.EQ.U32.AND P0, PT, R0, 0x1, PT ;  /* 0x000000010000480c */ /* 0x000ff60003f02070 */
[----:B------:R-:W-:Y:S02]  /*6300*/  @!UPT UIADD3 URZ, UPT, UPT, URZ, URZ, URZ ;  /* 0x000000fffffff290 */ /* 0x000fe4000fffe0ff */
.L_x_119:
[----:B------:R-:W-:Y:S01]  /*6310*/  @!P0 SHF.L.U32 R0, R186, 0x1f, RZ ;  /* 0x0000001fba008819 */ /* 0x000fe200000006ff */
[----:B------:R-:W-:Y:S01]  /*6320*/  BSSY B1, `(.L_x_120) ;  /* 0x0000038000017945 */ /* 0x000fe20003800000 */
[C---:B------:R-:W-:Y:S01]  /*6330*/  LEA R194, R132.reuse, UR43, 0x3 ;  /* 0x0000002b84c27c11 */ /* 0x040fe2000f8e18ff */
[----:B------:R-:W-:Y:S01]  /*6340*/  IMAD R16, R132, 0x40, R133 ;  /* 0x0000004084107824 */ /* 0x000fe200078e0285 */
[----:B------:R-:W1:Y:S01]  /*6350*/  @!P0 SYNCS.PHASECHK.TRANS64.TRYWAIT P1, [UR43+0x140], R0 ;  /* 0x00014000ff0085a7 */ /* 0x000e62000802112b */
[----:B------:R-:W-:Y:S02]  /*6360*/  SHF.L.U32 R5, R188, 0x1f, RZ ;  /* 0x0000001fbc057819 */ /* 0x000fe400000006ff */
[----:B------:R-:W-:Y:S02]  /*6370*/  CS2R R26, SRZ ;  /* 0x00000000001a7805 */ /* 0x000fe4000001ff00 */
[----:B------:R-:W-:Y:S02]  /*6380*/  PLOP3.LUT P5, PT, PT, PT, PT, 0x8, 0x80 ;  /* 0x000000000080781c */ /* 0x000fe40003fae170 */
[----:B------:R-:W-:Y:S02]  /*6390*/  CS2R R24, SRZ ;  /* 0x0000000000187805 */ /* 0x000fe4000001ff00 */
[----:B------:R-:W-:Y:S02]  /*63a0*/  CS2R R30, SRZ ;  /* 0x00000000001e7805 */ /* 0x000fe4000001ff00 */
[----:B------:R-:W-:Y:S02]  /*63b0*/  CS2R R28, SRZ ;  /* 0x00000000001c7805 */ /* 0x000fe4000001ff00 */
[----:B------:R-:W-:Y:S02]  /*63c0*/  CS2R R158, SRZ ;  /* 0x00000000009e7805 */ /* 0x000fe4000001ff00 */
[----:B------:R-:W-:Y:S02]  /*63d0*/  CS2R R156, SRZ ;  /* 0x00000000009c7805 */ /* 0x000fe4000001ff00 */
[----:B------:R-:W-:Y:S02]  /*63e0*/  CS2R R154, SRZ ;  /* 0x00000000009a7805 */ /* 0x000fe4000001ff00 */
[----:B------:R-:W-:Y:S01]  /*63f0*/  CS2R R152, SRZ ;  /* 0x0000000000987805 */ /* 0x000fe2000001ff00 */
[----:B------:R4:W2:Y:S01]  /*6400*/  SYNCS.PHASECHK.TRANS64.TRYWAIT P4, [R194+URZ+0x180], R5 ;  /* 0x00018005c20075a7 */ /* 0x0008a200080811ff */
[----:B-1----:R-:W-:Y:S01]  /*6410*/  @!P0 PLOP3.LUT P5, PT, P1, PT, PT, 0x8, 0x80 ;  /* 0x000000000080881c */ /* 0x002fe20000fae170 */
[----:B------:R-:W-:Y:S01]  /*6420*/  @!UPT UIADD3 URZ, UPT, UPT, URZ, URZ, URZ ;  /* 0x000000fffffff290 */ /* 0x000fe2000fffe0ff */
[----:B----4-:R-:W-:Y:S11]  /*6430*/  @P0 BRA `(.L_x_121) ;  /* 0x0000000000980947 */ /* 0x010ff60003800000 */
[----:B------:R-:W-:Y:S01]  /*6440*/  ISETP.NE.U32.AND P0, PT, RZ, UR38, PT ;  /* 0x00000026ff007c0c */ /* 0x000fe2000bf05070 */
[----:B------:R-:W-:Y:S01]  /*6450*/  BSSY B0, `(.L_x_122) ;  /* 0x0000016000007945 */ /* 0x000fe20003800000 */
[----:B--2--5:R-:W-:Y:S02]  /*6460*/  FSETP.NEU.AND P2, PT, R151, RZ, PT ;  /* 0x000000ff9700720b */ /* 0x024fe40003f4d000 */
[----:B------:R-:W-:Y:S02]  /*6470*/  CS2R R154, SRZ ;  /* 0x00000000009a7805 */ /* 0x000fe4000001ff00 */
[----:B------:R-:W-:Y:S02]  /*6480*/  ISETP.NE.AND.EX P0, PT, RZ, UR39, PT, P0 ;  /* 0x00000027ff007c0c */ /* 0x000fe4000bf05300 */
[----:B------:R-:W-:Y:S02]  /*6490*/  CS2R R152, SRZ ;  /* 0x0000000000987805 */ /* 0x000fe4000001ff00 */
[----:B------:R-:W-:Y:S02]  /*64a0*/  LOP3.LUT P1, RZ, R178, 0xff, RZ, 0xc0, !PT ;  /* 0x000000ffb2ff7812 */ /* 0x000fe4000782c0ff */
[----:B------:R-:W-:Y:S02]  /*64b0*/  CS2R R158, SRZ ;  /* 0x00000000009e7805 */ /* 0x000fe4000001ff00 */
[----:B------:R-:W-:Y:S02]  /*64c0*/  SEL R0, RZ, 0xffffffff, P2 ;  /* 0xffffffffff007807 */ /* 0x000fe40001000000 */
[----:B------:R-:W-:Y:S02]  /*64d0*/  CS2R R156, SRZ ;  /* 0x00000000009c7805 */ /* 0x000fe4000001ff00 */
[----:B------:R-:W-:Y:S02]  /*64e0*/  SEL R3, RZ, 0xffffffff, P0 ;  /* 0xffffffffff037807 */ /* 0x000fe40000000000 */
[----:B------:R-:W-:Y:S02]  /*64f0*/  CS2R R30, SRZ ;  /* 0x00000000001e7805 */ /* 0x000fe4000001ff00 */
[----:B------:R-:W-:Y:S02]  /*6500*/  CS2R R28, SRZ ;  /* 0x00000000001c7805 */ /* 0x000fe4000001ff00 */
[----:B------:R-:W-:Y:S02]  /*6510*/  CS2R R26, SRZ ;  /* 0x00000000001a7805 */ /* 0x000fe4000001ff00 */
[----:B------:R-:W-:Y:S02]  /*6520*/  @P3 SEL R0, R3, R0, !P1 ;  /* 0x0000000003003207 */ /* 0x000fe40004800000 */
[----:B------:R-:W-:Y:S02]  /*6530*/  CS2R R24, SRZ ;  /* 0x0000000000187805 */ /* 0x000fe4000001ff00 */
[----:B------:R-:W-:Y:S04]  /*6540*/  LOP3.LUT R0, R0, 0x1, RZ, 0xc0, !PT ;  /* 0x0000000100007812 */ /* 0x000fe800078ec0ff */
[----:B------:R-:W-:Y:S01]  /*6550*/  ISETP.NE.U32.AND P0, PT, R0, 0x1, PT ;  /* 0x000000010000780c */ /* 0x000fe20003f05070 */
[----:B------:R-:W-:Y:S01]  /*6560*/  @!UPT UIADD3 URZ, UPT, UPT, URZ, URZ, URZ ;  /* 0x000000fffffff290 */ /* 0x000fe2000fffe0ff */
[----:B------:R-:W-:Y:S11]  /*6570*/  @!P5 BRA `(.L_x_123) ;  /* 0x00000000000cd947 */ /* 0x000ff60003800000 */
[----:B------:R-:W-:Y:S04]  /*6580*/  SHF.L.U32 R3, R186, 0x1f, RZ ;  /* 0x0000001fba037819 */ /* 0x000fe800000006ff */
[----:B------:R-:W1:Y:S02]  /*6590*/  SYNCS.PHASECHK.TRANS64.TRYWAIT P1, [UR43+0x140], R3 ;  /* 0x00014003ff0075a7 */ /* 0x000e64000802112b */
[----:B-1----:R-:W-:Y:S05]  /*65a0*/  @!P1 BRA `(.L_x_124) ;  /* 0x0000008800489947 */ /* 0x002fea0003800000 */
.L_x_123:
[----:B------:R-:W-:Y:S05]  /*65b0*/  BSYNC B0 ;  /* 0x0000000000007941 */ /* 0x000fea0003800000 */
.L_x_122:
[----:B------:R4:W2:Y:S01]  /*65c0*/  @P0 LDS.128 R152, [R181+UR43+0x400] ;  /* 0x0004002bb5980984 */ /* 0x0008a20008000c00 */
[----:B------:R-:W-:Y:S01]  /*65d0*/  UIADD3 UR4, UPT, UPT, UR43, 0x148, URZ ;  /* 0x000001482b047890 */ /* 0x000fe2000fffe0ff */
[----:B------:R-:W-:Y:S02]  /*65e0*/  LOP3.LUT R186, R186, 0x1, RZ, 0x3c, !PT ;  /* 0x00000001baba7812 */ /* 0x000fe400078e3cff */
[----:B------:R4:W1:Y:S01]  /*65f0*/  @P0 LDS.128 R156, [R191+0x10] ;  /* 0x00001000bf9c0984 */ /* 0x0008620000000c00 */
[----:B------:R-:W-:Y:S03]  /*6600*/  UPRMT UR4, UR37, 0x654, UR4 ;  /* 0x0000065425047896 */ /* 0x000fe60008000004 */
[----:B------:R4:W1:Y:S04]  /*6610*/  @P0 LDS.128 R28, [R190+0x20] ;  /* 0x00002000be1c0984 */ /* 0x0008680000000c00 */
[----:B------:R4:W1:Y:S01]  /*6620*/  @P0 LDS.128 R24, [R189+0x30] ;  /* 0x00003000bd180984 */ /* 0x0008620000000c00 */
[----:B------:R-:W-:Y:S01]  /*6630*/  @!PT LDS RZ, [RZ] ;  /* 0x00000000fffff984 */ /* 0x000fe20000000800 */
[----:B------:R-:W-:Y:S01]  /*6640*/  @!PT LDS RZ, [RZ] ;  /* 0x00000000fffff984 */ /* 0x000fe20000000800 */
[----:B------:R-:W-:Y:S01]  /*6650*/  @!PT LDS RZ, [RZ] ;  /* 0x00000000fffff984 */ /* 0x000fe20000000800 */
[----:B------:R-:W-:Y:S01]  /*6660*/  @!PT LDS RZ, [RZ] ;  /* 0x00000000fffff984 */ /* 0x000fe20000000800 */
[----:B------:R5:W-:Y:S06]  /*6670*/  MEMBAR.ALL.CTA ;  /* 0x0000000000007992 */ /* 0x000bec0000008000 */
[----:B-----5:R-:W5:Y:S02]  /*6680*/  FENCE.VIEW.ASYNC.S ;  /* 0x00000000000073c6 */ /* 0x020f640000000000 */
[----:B-----5:R-:W-:Y:S01]  /*6690*/  SYNCS.ARRIVE.TRANS64.RED.A1T0 RZ, [UR4], RZ ;  /* 0x000000ffffff79a7 */ /* 0x020fe20008100404 */
.L_x_121:
[----:B------:R-:W-:Y:S05]  /*66a0*/  BSYNC B1 ;  /* 0x0000000000017941 */ /* 0x000fea0003800000 */
.L_x_120:
[----:B-1----:R-:W-:Y:S04]  /*66b0*/  SHF.R.U32.HI R3, RZ, 0x15, R16 ;  /* 0x00000015ff037819 */ /* 0x002fe80000011610 */
[----:B------:R-:W-:Y:S01]  /*66c0*/  LOP3.LUT P0, RZ, R3, 0x3, R182, 0x48, !PT ;  /* 0x0000000303ff7812 */ /* 0x000fe200078048b6 */
[----:B------:R-:W-:Y:S01]  /*66d0*/  @!UPT UIADD3 URZ, UPT, UPT, URZ, URZ, URZ ;  /* 0x000000fffffff290 */ /* 0x000fe2000fffe0ff */
[----:B--2---:R-:W-:Y:S11]  /*66e0*/  @P4 BRA `(.L_x_125) ;  /* 0x0000000000084947 */ /* 0x004ff60003800000 */
[----:B------:R-:W1:Y:S02]  /*66f0*/  SYNCS.PHASECHK.TRANS64.TRYWAIT P1, [R194+URZ+0x180], R5 ;  /* 0x00018005c20075a7 */ /* 0x000e6400080211ff */
[----:B-1----:R-:W-:Y:S05]  /*6700*/  @!P1 BRA `(.L_x_126) ;  /* 0x0000008800089947 */ /* 0x002fea0003800000 */
.L_x_125:
        /* <DEDUP_REMOVED lines=17> */
.L_x_127:
[----:B------:R-:W-:Y:S05]  /*6820*/  WARPSYNC.ALL ;  /* 0x0000000000007948 */ /* 0x000fea0003800000 */
[----:B------:R-:W-:Y:S01]  /*6830*/  R2UR UR4, R16 ;  /* 0x00000000100472ca */ /* 0x000fe200000e0000 */
[----:B------:R-:W-:Y:S01]  /*6840*/  BSSY.RECONVERGENT B0, `(.L_x_128) ;  /* 0x0000768000007945 */ /* 0x000fe20003800200 */
[----:B-1----:R-:W-:Y:S02]  /*6850*/  F2FP.F16.E4M3.UNPACK_B R5, R28 ;  /* 0x0000001cff05723e */ /* 0x002fe400020006ff */
[----:B------:R-:W-:Y:S02]  /*6860*/  F2FP.F16.E4M3.UNPACK_B R4, R29 ;  /* 0x0000001dff04723e */ /* 0x000fe400020006ff */
[----:B------:R-:W-:Y:S01]  /*6870*/  F2FP.F16.E4M3.UNPACK_B R7, R158 ;  /* 0x0000009eff07723e */ /* 0x000fe200020006ff */
[--C-:B------:R-:W-:Y:S01]  /*6880*/  HADD2.F32 R97, -RZ, R5.reuse.H0_H0 ;  /* 0x20000005ff617230 */ /* 0x100fe20000004100 */
[----:B------:R-:W-:Y:S01]  /*6890*/  F2FP.F16.E4M3.UNPACK_B R6, R159 ;  /* 0x0000009fff06723e */ /* 0x000fe200020006ff */
[----:B------:R-:W-:Y:S01]  /*68a0*/  HADD2.F32 R98, -RZ, R5.H1_H1 ;  /* 0x30000005ff627230 */ /* 0x000fe20000004100 */
[----:B------:R-:W-:Y:S01]  /*68b0*/  F2FP.F16.E4M3.UNPACK_B R28, R28.H1 ;  /* 0x0000001cff1c723e */ /* 0x000fe200030006ff */
[--C-:B------:R-:W-:Y:S01]  /*68c0*/  HADD2.F32 R89, -RZ, R7.reuse.H0_H0 ;  /* 0x20000007ff597230 */ /* 0x100fe20000004100 */
[----:B------:R-:W-:Y:S01]  /*68d0*/  F2FP.F16.E4M3.UNPACK_B R29, R29.H1 ;  /* 0x0000001dff1d723e */ /* 0x000fe200030006ff */
[----:B------:R-:W-:Y:S01]  /*68e0*/  HADD2.F32 R90, -RZ, R7.H1_H1 ;  /* 0x30000007ff5a7230 */ /* 0x000fe20000004100 */
[-C--:B------:R-:W-:Y:S01]  /*68f0*/  F2FP.F16.E4M3.UNPACK_B R106, R30.reuse ;  /* 0x0000001eff6a723e */ /* 0x080fe200020006ff */
        /* <DEDUP_REMOVED lines=24> */
[----:B------:R-:W3:Y:S01]  /*6a80*/  LDTM.x64 R4, tmem[UR4] ;  /* 0x00000004000479ee */ /* 0x000ee20008340000 */
[----:B------:R-:W-:Y:S01]  /*6a90*/  F2FP.F16.E4M3.UNPACK_B R162, R152.H1 ;  /* 0x00000098ffa2723e */ /* 0x000fe200030006ff */
[----:B------:R-:W-:Y:S01]  /*6aa0*/  NOP ;  /* 0x0000000000007918 */ /* 0x000fe20000000000 */
        /* <DEDUP_REMOVED lines=20> */
[----:B------:R-:W-:Y:S01]  /*6bf0*/  F2FP.F16.E4M3.UNPACK_B R158, R158.H1 ;  /* 0x0000009eff9e723e */ /* 0x000fe200030006ff */
[C---:B---3-5:R-:W-:Y:S01]  /*6c00*/  FMUL R4, R134.reuse, R4 ;  /* 0x0000000486047220 */ /* 0x068fe20000400000 */
[----:B------:R-:W-:Y:S01]  /*6c10*/  F2FP.F16.E4M3.UNPACK_B R159, R159.H1 ;  /* 0x0000009fff9f723e */ /* 0x000fe200030006ff */
[----:B------:R-:W-:Y:S01]  /*6c20*/  FMUL R5, R134, R5 ;  /* 0x0000000586057220 */ /* 0x000fe20000400000 */
[----:B------:R-:W-:Y:S01]  /*6c30*/  IADD3 R194, PT, PT, R194, 0x1a0, RZ ;  /* 0x000001a0c2c27810 */ /* 0x000fe20007ffe0ff */
[----:B------:R-:W-:Y:S01]  /*6c40*/  FMUL R6, R134, R6 ;  /* 0x0000000686067220 */ /* 0x000fe20000400000 */
[----:B------:R-:W-:Y:S01]  /*6c50*/  IADD3 R132, PT, PT, R132, 0x1, RZ ;  /* 0x0000000184847810 */ /* 0x000fe20007ffe0ff */
[----:B------:R-:W-:Y:S01]  /*6c60*/  FMUL R7, R134, R7 ;  /* 0x0000000786077220 */ /* 0x000fe20000400000 */
[----:B------:R-:W-:Y:S01]  /*6c70*/  LOP3.LUT R194, R194, 0xfefffff8, RZ, 0xc0, !PT ;  /* 0xfefffff8c2c27812 */ /* 0x000fe200078ec0ff */
[C---:B------:R-:W-:Y:S01]  /*6c80*/  FFMA R4, R151.reuse, R0, R4 ;  /* 0x0000000097047223 */ /* 0x040fe20000000004 */
[C---:B------:R-:W-:Y:S01]  /*6c90*/  FMUL R8, R134.reuse, R8 ;  /* 0x0000000886087220 */ /* 0x040fe20000400000 */
[C---:B------:R-:W-:Y:S01]  /*6ca0*/  FFMA R5, R151.reuse, R2, R5 ;  /* 0x0000000297057223 */ /* 0x040fe20000000005 */
[C---:B------:R-:W-:Y:S01]  /*6cb0*/  FMUL R9, R134.reuse, R9 ;  /* 0x0000000986097220 */ /* 0x040fe20000400000 */
[C---:B------:R-:W-:Y:S01]  /*6cc0*/  FMUL R10, R134.reuse, R10 ;  /* 0x0000000a860a7220 */ /* 0x040fe20000400000 */
[C---:B------:R-:W-:Y:S01]  /*6cd0*/  FFMA R6, R151.reuse, R3, R6 ;  /* 0x0000000397067223 */ /* 0x040fe20000000006 */
[C---:B------:R-:W-:Y:S01]  /*6ce0*/  FMUL R11, R134.reuse, R11 ;  /* 0x0000000b860b7220 */ /* 0x040fe20000400000 */
[C---:B------:R-:W-:Y:S01]  /*6cf0*/  FFMA R7, R151.reuse, R68, R7 ;  /* 0x0000004497077223 */ /* 0x040fe20000000007 */
[C---:B------:R-:W-:Y:S01]  /*6d00*/  FFMA R8, R151.reuse, R69, R8 ;  /* 0x0000004597087223 */ /* 0x040fe20000000008 */
[C---:B------:R-:W-:Y:S01]  /*6d10*/  FMUL R12, R134.reuse, R12 ;  /* 0x0000000c860c7220 */ /* 0x040fe20000400000 */
[C---:B------:R-:W-:Y:S01]  /*6d20*/  FFMA R9, R151.reuse, R70, R9 ;  /* 0x0000004697097223 */ /* 0x040fe20000000009 */
[C---:B------:R-:W-:Y:S01]  /*6d30*/  FMUL R13, R134.reuse, R13 ;  /* 0x0000000d860d7220 */ /* 0x040fe20000400000 */
[--C-:B------:R-:W-:Y:S02]  /*6d40*/  HADD2.F32 R75, -RZ, R154.reuse.H0_H0 ;  /* 0x2000009aff4b7230 */ /* 0x100fe40000004100 */
[C---:B------:R-:W-:Y:S01]  /*6d50*/  FFMA R10, R151.reuse, R71, R10 ;  /* 0x00000047970a7223 */ /* 0x040fe2000000000a */
[----:B------:R-:W-:Y:S02]  /*6d60*/  HADD2.F32 R76, -RZ, R154.H1_H1 ;  /* 0x3000009aff4c7230 */ /* 0x000fe40000004100 */
[C---:B------:R-:W-:Y:S01]  /*6d70*/  FMUL R14, R134.reuse, R14 ;  /* 0x0000000e860e7220 */ /* 0x040fe20000400000 */
[C---:B------:R-:W-:Y:S01]  /*6d80*/  FFMA R11, R151.reuse, R72, R11 ;  /* 0x00000048970b7223 */ /* 0x040fe2000000000b */
[--C-:B------:R-:W-:Y:S02]  /*6d90*/  HADD2.F32 R77, -RZ, R152.reuse.H0_H0 ;  /* 0x20000098ff4d7230 */ /* 0x100fe40000004100 */
[C---:B------:R-:W-:Y:S01]  /*6da0*/  FMUL R15, R134.reuse, R15 ;  /* 0x0000000f860f7220 */ /* 0x040fe20000400000 */
[C---:B------:R-:W-:Y:S01]  /*6db0*/  FFMA R12, R151.reuse, R73, R12 ;  /* 0x00000049970c7223 */ /* 0x040fe2000000000c */
[----:B------:R-:W-:Y:S02]  /*6dc0*/  HADD2.F32 R78, -RZ, R152.H1_H1 ;  /* 0x30000098ff4e7230 */ /* 0x000fe40000004100 */
[C---:B------:R-:W-:Y:S01]  /*6dd0*/  FMUL R16, R134.reuse, R16 ;  /* 0x0000001086107220 */ /* 0x040fe20000400000 */
[C---:B------:R-:W-:Y:S01]  /*6de0*/  FFMA R13, R151.reuse, R74, R13 ;  /* 0x0000004a970d7223 */ /* 0x040fe2000000000d */
[--C-:B------:R-:W-:Y:S02]  /*6df0*/  HADD2.F32 R79, -RZ, R155.reuse.H0_H0 ;  /* 0x2000009bff4f7230 */ /* 0x100fe40000004100 */
[C---:B------:R-:W-:Y:S01]  /*6e00*/  FMUL R17, R134.reuse, R17 ;  /* 0x0000001186117220 */ /* 0x040fe20000400000 */
[----:B------:R-:W-:Y:S02]  /*6e10*/  HADD2.F32 R80, -RZ, R155.H1_H1 ;  /* 0x3000009bff507230 */ /* 0x000fe40000004100 */
[C---:B------:R-:W-:Y:S01]  /*6e20*/  FMUL R18, R134.reuse, R18 ;  /* 0x0000001286127220 */ /* 0x040fe20000400000 */
[C---:B------:R-:W-:Y:S01]  /*6e30*/  FFMA R14, R151.reuse, R75, R14 ;  /* 0x0000004b970e7223 */ /* 0x040fe2000000000e */
[--C-:B------:R-:W-:Y:S02]  /*6e40*/  HADD2.F32 R81, -RZ, R150.reuse.H0_H0 ;  /* 0x20000096ff517230 */ /* 0x100fe40000004100 */
[C---:B------:R-:W-:Y:S01]  /*6e50*/  FMUL R19, R134.reuse, R19 ;  /* 0x0000001386137220 */ /* 0x040fe20000400000 */
[C---:B------:R-:W-:Y:S01]  /*6e60*/  FFMA R15, R151.reuse, R76, R15 ;  /* 0x0000004c970f7223 */ /* 0x040fe2000000000f */
[C---:B------:R-:W-:Y:S01]  /*6e70*/  FMUL R20, R134.reuse, R20 ;  /* 0x0000001486147220 */ /* 0x040fe20000400000 */
[C---:B------:R-:W-:Y:S01]  /*6e80*/  FFMA R16, R151.reuse, R77, R16 ;  /* 0x0000004d97107223 */ /* 0x040fe20000000010 */
[----:B------:R-:W-:Y:S02]  /*6e90*/  HADD2.F32 R82, -RZ, R150.H1_H1 ;  /* 0x30000096ff527230 */ /* 0x000fe40000004100 */
[C---:B------:R-:W-:Y:S01]  /*6ea0*/  FFMA R17, R151.reuse, R78, R17 ;  /* 0x0000004e97117223 */ /* 0x040fe20000000011 */
[--C-:B------:R-:W-:Y:S02]  /*6eb0*/  HADD2.F32 R83, -RZ, R156.reuse.H0_H0 ;  /* 0x2000009cff537230 */ /* 0x100fe40000004100 */
[C---:B------:R-:W-:Y:S01]  /*6ec0*/  FMUL R21, R134.reuse, R21 ;  /* 0x0000001586157220 */ /* 0x040fe20000400000 */
[----:B------:R-:W-:Y:S02]  /*6ed0*/  HADD2.F32 R84, -RZ, R156.H1_H1 ;  /* 0x3000009cff547230 */ /* 0x000fe40000004100 */
[C---:B------:R-:W-:Y:S01]  /*6ee0*/  FFMA R18, R151.reuse, R79, R18 ;  /* 0x0000004f97127223 */ /* 0x040fe20000000012 */
[C---:B------:R-:W-:Y:S01]  /*6ef0*/  FMUL R22, R134.reuse, R22 ;  /* 0x0000001686167220 */ /* 0x040fe20000400000 */
[--C-:B------:R-:W-:Y:S02]  /*6f00*/  HADD2.F32 R85, -RZ, R148.reuse.H0_H0 ;  /* 0x20000094ff557230 */ /* 0x100fe40000004100 */
[C---:B------:R-:W-:Y:S01]  /*6f10*/  FMUL R23, R134.reuse, R23 ;  /* 0x0000001786177220 */ /* 0x040fe20000400000 */
[C---:B------:R-:W-:Y:S01]  /*6f20*/  FFMA R19, R151.reuse, R80, R19 ;  /* 0x0000005097137223 */ /* 0x040fe20000000013 */
[C---:B------:R-:W-:Y:S01]  /*6f30*/  FMUL R24, R134.reuse, R24 ;  /* 0x0000001886187220 */ /* 0x040fe20000400000 */
[C---:B------:R-:W-:Y:S01]  /*6f40*/  FFMA R20, R151.reuse, R81, R20 ;  /* 0x0000005197147223 */ /* 0x040fe20000000014 */
[----:B------:R-:W-:Y:S01]  /*6f50*/  HADD2.F32 R86, -RZ, R148.H1_H1 ;  /* 0x30000094ff567230 */ /* 0x000fe20000004100 */
[----:B------:R-:W-:Y:S01]  /*6f60*/  MOV R148, 0x38eb4c3a ;  /* 0x38eb4c3a00947802 */ /* 0x000fe20000000f00 */
[C---:B------:R-:W-:Y:S01]  /*6f70*/  FFMA R21, R151.reuse, R82, R21 ;  /* 0x0000005297157223 */ /* 0x040fe20000000015 */
[--C-:B------:R-:W-:Y:S02]  /*6f80*/  HADD2.F32 R87, -RZ, R157.reuse.H0_H0 ;  /* 0x2000009dff577230 */ /* 0x100fe40000004100 */
[C---:B------:R-:W-:Y:S01]  /*6f90*/  FMUL R25, R134.reuse, R25 ;  /* 0x0000001986197220 */ /* 0x040fe20000400000 */
[C---:B------:R-:W-:Y:S01]  /*6fa0*/  FFMA R22, R151.reuse, R83, R22 ;  /* 0x0000005397167223 */ /* 0x040fe20000000016 */
[----:B------:R-:W-:Y:S02]  /*6fb0*/  HADD2.F32 R88, -RZ, R157.H1_H1 ;  /* 0x3000009dff587230 */ /* 0x000fe40000004100 */
[C---:B------:R-:W-:Y:S01]  /*6fc0*/  FMUL R26, R134.reuse, R26 ;  /* 0x0000001a861a7220 */ /* 0x040fe20000400000 */
[C---:B------:R-:W-:Y:S01]  /*6fd0*/  FFMA R23, R151.reuse, R84, R23 ;  /* 0x0000005497177223 */ /* 0x040fe20000000017 */
[C---:B------:R-:W-:Y:S01]  /*6fe0*/  FMUL R27, R134.reuse, R27 ;  /* 0x0000001b861b7220 */ /* 0x040fe20000400000 */
[C---:B------:R-:W-:Y:S01]  /*6ff0*/  FFMA R24, R151.reuse, R85, R24 ;  /* 0x0000005597187223 */ /* 0x040fe20000000018 */
        /* <DEDUP_REMOVED lines=14> */
[----:B------:R-:W-:Y:S02]  /*70e0*/  HADD2.F32 R96, -RZ, R159.H1_H1 ;  /* 0x3000009fff607230 */ /* 0x000fe40000004100 */
        /* <DEDUP_REMOVED lines=38> */
[--C-:B------:R-:W-:Y:S02]  /*7350*/  HADD2.F32 R113, -RZ, R114.reuse.H0_H0 ;  /* 0x20000072ff717230 */ /* 0x100fe40000004100 */
[C---:B------:R-:W-:Y:S01]  /*7360*/  FFMA R47, R151.reuse, R108, R47 ;  /* 0x0000006c972f7223 */ /* 0x040fe2000000002f */
[C---:B------:R-:W-:Y:S01]  /*7370*/  FMUL R51, R134.reuse, R51 ;  /* 0x0000003386337220 */ /* 0x040fe20000400000 */
[C---:B------:R-:W-:Y:S01]  /*7380*/  FFMA R48, R151.reuse, R109, R48 ;  /* 0x0000006d97307223 */ /* 0x040fe20000000030 */
[----:B------:R-:W-:Y:S02]  /*7390*/  HADD2.F32 R114, -RZ, R114.H1_H1 ;  /* 0x30000072ff727230 */ /* 0x000fe40000004100 */
        /* <DEDUP_REMOVED lines=30> */
[--C-:B------:R-:W-:Y:S02]  /*7580*/  HADD2.F32 R139, -RZ, R140.reuse.H0_H0 ;  /* 0x2000008cff8b7230 */ /* 0x100fe40000004100 */
[C---:B------:R-:W-:Y:S01]  /*7590*/  FFMA R58, R151.reuse, R119, R58 ;  /* 0x00000077973a7223 */ /* 0x040fe2000000003a */
[----:B------:R-:W-:Y:S02]  /*75a0*/  HADD2.F32 R142, -RZ, R140.H1_H1 ;  /* 0x3000008cff8e7230 */ /* 0x000fe40000004100 */
[C---:B------:R-:W-:Y:S01]  /*75b0*/  FMUL R63, R134.reuse, R63 ;  /* 0x0000003f863f7220 */ /* 0x040fe20000400000 */
[----:B------:R-:W-:Y:S02]  /*75c0*/  HFMA2 R140, -RZ, RZ, 0.8349609375, 5.424022674560546875e-06 ;  /* 0x3aae005bff8c7431 */ /* 0x000fe400000001ff */
[--C-:B------:R-:W-:Y:S02]  /*75d0*/  HADD2.F32 R137, -RZ, R138.reuse.H0_H0 ;  /* 0x2000008aff897230 */ /* 0x100fe40000004100 */
[C---:B------:R-:W-:Y:S01]  /*75e0*/  FFMA R59, R151.reuse, R120, R59 ;  /* 0x00000078973b7223 */ /* 0x040fe2000000003b */
[C---:B------:R-:W-:Y:S01]  /*75f0*/  FFMA R60, R151.reuse, R121, R60 ;  /* 0x00000079973c7223 */ /* 0x040fe2000000003c */
[----:B------:R-:W-:Y:S02]  /*7600*/  HADD2.F32 R138, -RZ, R138.H1_H1 ;  /* 0x3000008aff8a7230 */ /* 0x000fe40000004100 */
[----:B------:R-:W-:Y:S01]  /*7610*/  FMUL R64, R134, R64 ;  /* 0x0000004086407220 */ /* 0x000fe20000400000 */
[----:B------:R-:W-:Y:S01]  /*7620*/  FMUL R71, R4, 0.70710676908493041992 ;  /* 0x3f3504f304477820 */ /* 0x000fe20000400000 */
[C---:B------:R-:W-:Y:S01]  /*7630*/  FFMA R61, R151.reuse, R122, R61 ;  /* 0x0000007a973d7223 */ /* 0x040fe2000000003d */
[C---:B------:R-:W-:Y:S01]  /*7640*/  FMUL R65, R134.reuse, R65 ;  /* 0x0000004186417220 */ /* 0x040fe20000400000 */
[----:B------:R-:W-:Y:S01]  /*7650*/  FFMA R62, R151, R135, R62 ;  /* 0x00000087973e7223 */ /* 0x000fe2000000003e */
[----:B------:R-:W-:Y:S01]  /*7660*/  MOV R135, 0x3c09919f ;  /* 0x3c09919f00877802 */ /* 0x000fe20000000f00 */
[----:B------:R-:W-:Y:S01]  /*7670*/  FMUL R66, R134, R66 ;  /* 0x0000004286427220 */ /* 0x000fe20000400000 */
[----:B------:R-:W-:Y:S01]  /*7680*/  FSETP.GE.AND P3, PT, |R71|, 1.0029599666595458984, PT ;  /* 0x3f8060fe4700780b */ /* 0x000fe20003f66200 */
[C---:B------:R-:W-:Y:S01]  /*7690*/  FFMA R63, R151.reuse, R136, R63 ;  /* 0x00000088973f7223 */ /* 0x040fe2000000003f */
[----:B------:R-:W-:Y:S01]  /*76a0*/  MOV R136, 0x3f210a14 ;  /* 0x3f210a1400887802 */ /* 0x000fe20000000f00 */
[----:B------:R-:W-:Y:S01]  /*76b0*/  FFMA R64, R151, R137, R64 ;  /* 0x0000008997407223 */ /* 0x000fe20000000040 */
[----:B------:R-:W-:Y:S01]  /*76c0*/  FSEL R69, R148, 8.4834944573231041431e-05, P3 ;  /* 0x38b1e96a94457808 */ /* 0x000fe20001800000 */
[----:B------:R-:W-:Y:S01]  /*76d0*/  FMUL R68, R71, R71 ;  /* 0x0000004747447220 */ /* 0x000fe20000400000 */
[----:B------:R-:W-:Y:S01]  /*76e0*/  FSEL R0, -R140, -0.00082130916416645050049, P3 ;  /* 0xba574d208c007808 */ /* 0x000fe20001800100 */
[----:B------:R-:W-:Y:S01]  /*76f0*/  FFMA R65, R151, R138, R65 ;  /* 0x0000008a97417223 */ /* 0x000fe20000000041 */
[----:B------:R-:W-:Y:S01]  /*7700*/  FSEL R3, R135, 0.0052134888246655464172, P3 ;  /* 0x3baad5ea87037808 */ /* 0x000fe20001800000 */
[----:B------:R-:W-:Y:S01]  /*7710*/  FFMA R66, R151, R139, R66 ;  /* 0x0000008b97427223 */ /* 0x000fe20000000042 */
[----:B------:R-:W-:Y:S01]  /*7720*/  FSEL R68, |R71|, R68, P3 ;  /* 0x0000004447447208 */ /* 0x000fe20001800200 */
[----:B------:R-:W-:Y:S01]  /*7730*/  HFMA2 R139, -RZ, RZ, 1.28515625, -179.25 ;  /* 0x3d24d99aff8b7431 */ /* 0x000fe200000001ff */
[----:B------:R-:W-:Y:S01]  /*7740*/  MOV R138, 0x3e235519 ;  /* 0x3e235519008a7802 */ /* 0x000fe20000000f00 */
[----:B------:R-:W-:Y:S01]  /*7750*/  FMUL R67, R134, R67 ;  /* 0x0000004386437220 */ /* 0x000fe20000400000 */
[----:B------:R-:W-:Y:S01]  /*7760*/  HFMA2 R137, -RZ, RZ, 1.8525390625, -0.310791015625 ;  /* 0x3f69b4f9ff897431 */ /* 0x000fe200000001ff */
[----:B------:R1:W-:Y:S01]  /*7770*/  SYNCS.ARRIVE.TRANS64.RED.A1T0 RZ, [R194+URZ], RZ ;  /* 0x000000ffc2ff79a7 */ /* 0x0003e200081004ff */
[----:B------:R-:W-:Y:S01]  /*7780*/  FMUL R96, R24, 0.70710676908493041992 ;  /* 0x3f3504f318607820 */ /* 0x000fe20000400000 */
[----:B------:R-:W-:Y:S01]  /*7790*/  FFMA R67, R151, R142, R67 ;  /* 0x0000008e97437223 */ /* 0x000fe20000000043 */
[-C--:B------:R-:W-:Y:S01]  /*77a0*/  FFMA R0, R69, R68.reuse, R0 ;  /* 0x0000004445007223 */ /* 0x080fe20000000000 */
[----:B------:R-:W-:Y:S01]  /*77b0*/  FSEL R69, R138, 0.11284004896879196167, P3 ;  /* 0x3de718af8a457808 */ /* 0x000fe20001800000 */
[----:B------:R-:W-:Y:S01]  /*77c0*/  FMUL R79, R8, 0.70710676908493041992 ;  /* 0x3f3504f3084f7820 */ /* 0x000fe20000400000 */
[----:B------:R-:W-:Y:S01]  /*77d0*/  FSEL R2, -R139, -0.026868773624300956726, P3 ;  /* 0xbcdc1be78b027808 */ /* 0x000fe20001800100 */
[-C--:B------:R-:W-:Y:S01]  /*77e0*/  FFMA R3, R0, R68.reuse, R3 ;  /* 0x0000004400037223 */ /* 0x080fe20000000003 */
[----:B------:R-:W-:Y:S01]  /*77f0*/  FMUL R78, R9, 0.70710676908493041992 ;  /* 0x3f3504f3094e7820 */ /* 0x000fe20000400000 */
[----:B------:R-:W-:Y:S01]  /*7800*/  FSEL R0, R137, -0.37612664699554443359, P3 ;  /* 0xbec093ac89007808 */ /* 0x000fe20001800000 */
[----:B------:R-:W-:Y:S01]  /*7810*/  FMUL R73, R5, 0.70710676908493041992 ;  /* 0x3f3504f305497820 */ /* 0x000fe20000400000 */
[----:B------:R-:W-:Y:S01]  /*7820*/  FSETP.GE.AND P5, PT, |R79|, 1.0029599666595458984, PT ;  /* 0x3f8060fe4f00780b */ /* 0x000fe20003fa6200 */
[-C--:B------:R-:W-:Y:S01]  /*7830*/  FFMA R2, R3, R68.reuse, R2 ;  /* 0x0000004403027223 */ /* 0x080fe20000000002 */
[----:B------:R-:W-:Y:S01]  /*7840*/  FSEL R3, R136, 0.12837915122509002686, P3 ;  /* 0x3e0375d388037808 */ /* 0x000fe20001800000 */
[C---:B------:R-:W-:Y:S01]  /*7850*/  FMUL R70, R73.reuse, R73 ;  /* 0x0000004949467220 */ /* 0x040fe20000400000 */
[C---:B------:R-:W-:Y:S01]  /*7860*/  FSETP.GE.AND P2, PT, |R73|.reuse, 1.0029599666595458984, PT ;  /* 0x3f8060fe4900780b */ /* 0x040fe20003f46200 */
[----:B------:R-:W-:Y:S01]  /*7870*/  FFMA R69, R2, R68, R69 ;  /* 0x0000004402457223 */ /* 0x000fe20000000045 */
[----:B------:R-:W-:Y:S01]  /*7880*/  FSEL R2, -R68, R71, P3 ;  /* 0x0000004744027208 */ /* 0x000fe20001800100 */
[----:B------:R-:W-:Y:S01]  /*7890*/  FMUL R88, R16, 0.70710676908493041992 ;  /* 0x3f3504f310587820 */ /* 0x000fe20000400000 */
[----:B------:R-:W-:Y:S01]  /*78a0*/  FSEL R70, |R73|, R70, P2 ;  /* 0x0000004649467208 */ /* 0x000fe20001000200 */
[-C--:B------:R-:W-:Y:S01]  /*78b0*/  FFMA R0, R69, R68.reuse, R0 ;  /* 0x0000004445007223 */ /* 0x080fe20000000000 */
[----:B------:R-:W-:Y:S01]  /*78c0*/  FSEL R69, R148, 8.4834944573231041431e-05, P2 ;  /* 0x38b1e96a94457808 */ /* 0x000fe20001000000 */
[----:B------:R-:W-:Y:S01]  /*78d0*/  FMUL R75, R6, 0.70710676908493041992 ;  /* 0x3f3504f3064b7820 */ /* 0x000fe20000400000 */
[----:B------:R-:W-:Y:S01]  /*78e0*/  FSETP.GE.AND P4, PT, |R78|, 1.0029599666595458984, PT ;  /* 0x3f8060fe4e00780b */ /* 0x000fe20003f86200 */
[----:B------:R-:W-:Y:S01]  /*78f0*/  FFMA R3, R0, R68, R3 ;  /* 0x0000004400037223 */ /* 0x000fe20000000003 */
[----:B------:R-:W-:Y:S01]  /*7900*/  FSEL R0, -R140, -0.00082130916416645050049, P2 ;  /* 0xba574d208c007808 */ /* 0x000fe20001000100 */
[----:B------:R-:W-:Y:S01]  /*7910*/  FMUL R90, R18, 0.70710676908493041992 ;  /* 0x3f3504f3125a7820 */ /* 0x000fe20000400000 */
[----:B------:R-:W-:Y:S01]  /*7920*/  FSEL R68, -R139, -0.026868773624300956726, P2 ;  /* 0xbcdc1be78b447808 */ /* 0x000fe20001000100 */
[----:B------:R-:W-:Y:S01]  /*7930*/  FFMA R2, R3, R2, R2 ;  /* 0x0000000203027223 */ /* 0x000fe20000000002 */
[----:B------:R-:W-:Y:S01]  /*7940*/  FSEL R3, R135, 0.0052134888246655464172, P2 ;  /* 0x3baad5ea87037808 */ /* 0x000fe20001000000 */
[-C--:B------:R-:W-:Y:S01]  /*7950*/  FFMA R0, R69, R70.reuse, R0 ;  /* 0x0000004645007223 */ /* 0x080fe20000000000 */
[----:B------:R-:W-:Y:S01]  /*7960*/  FSEL R69, R138, 0.11284004896879196167, P2 ;  /* 0x3de718af8a457808 */ /* 0x000fe20001000000 */
[C---:B------:R-:W-:Y:S01]  /*7970*/  FMUL R72, R75.reuse, R75 ;  /* 0x0000004b4b487220 */ /* 0x040fe20000400000 */
[----:B------:R-:W-:Y:S01]  /*7980*/  FSETP.GE.AND P1, PT, |R75|, 1.0029599666595458984, PT ;  /* 0x3f8060fe4b00780b */ /* 0x000fe20003f26200 */
[----:B------:R-:W-:Y:S01]  /*7990*/  FFMA R3, R0, R70, R3 ;  /* 0x0000004600037223 */ /* 0x000fe20000000003 */
[----:B------:R-:W-:Y:S01]  /*79a0*/  FSEL R0, R137, -0.37612664699554443359, P2 ;  /* 0xbec093ac89007808 */ /* 0x000fe20001000000 */
[----:B------:R-:W-:Y:S01]  /*79b0*/  FMUL R100, R28, 0.70710676908493041992 ;  /* 0x3f3504f31c647820 */ /* 0x000fe20000400000 */
[----:B------:R-:W-:Y:S01]  /*79c0*/  FSEL R72, |R75|, R72, P1 ;  /* 0x000000484b487208 */ /* 0x000fe20000800200 */
[-C--:B------:R-:W-:Y:S01]  /*79d0*/  FFMA R68, R3, R70.reuse, R68 ;  /* 0x0000004603447223 */ /* 0x080fe20000000044 */
[----:B------:R-:W-:Y:S01]  /*79e0*/  FSEL R3, R136, 0.12837915122509002686, P2 ;  /* 0x3e0375d388037808 */ /* 0x000fe20001000000 */
[----:B------:R-:W-:Y:S01]  /*79f0*/  FMUL R77, R7, 0.70710676908493041992 ;  /* 0x3f3504f3074d7820 */ /* 0x000fe20000400000 */
[----:B------:R-:W-:Y:S01]  /*7a00*/  FMUL R108, R36, 0.70710676908493041992 ;  /* 0x3f3504f3246c7820 */ /* 0x000fe20000400000 */
[-C--:B------:R-:W-:Y:S01]  /*7a10*/  FFMA R69, R68, R70.reuse, R69 ;  /* 0x0000004644457223 */ /* 0x080fe20000000045 */
[----:B------:R-:W-:Y:S01]  /*7a20*/  FSEL R68, -R70, R73, P2 ;  /* 0x0000004946447208 */ /* 0x000fe20001000100 */
[C---:B------:R-:W-:Y:S01]  /*7a30*/  FMUL R74, R77.reuse, R77 ;  /* 0x0000004d4d4a7220 */ /* 0x040fe20000400000 */
[----:B------:R-:W-:Y:S01]  /*7a40*/  FSETP.GE.AND P0, PT, |R77|, 1.0029599666595458984, PT ;  /* 0x3f8060fe4d00780b */ /* 0x000fe20003f06200 */
[----:B------:R-:W-:Y:S01]  /*7a50*/  FFMA R0, R69, R70, R0 ;  /* 0x0000004645007223 */ /* 0x000fe20000000000 */
[----:B------:R-:W-:Y:S01]  /*7a60*/  FSEL R69, R148, 8.4834944573231041431e-05, P1 ;  /* 0x38b1e96a94457808 */ /* 0x000fe20000800000 */
[----:B------:R-:W-:Y:S01]  /*7a70*/  FMUL R142, R52, 0.70710676908493041992 ;  /* 0x3f3504f3348e7820 */ /* 0x000fe20000400000 */
[----:B------:R-:W-:Y:S01]  /*7a80*/  FSEL R74, |R77|, R74, P0 ;  /* 0x0000004a4d4a7208 */ /* 0x000fe20000000200 */
[----:B------:R-:W-:Y:S01]  /*7a90*/  FFMA R3, R0, R70, R3 ;  /* 0x0000004600037223 */ /* 0x000fe20000000003 */
[----:B------:R-:W-:Y:S01]  /*7aa0*/  FSEL R0, -R140, -0.00082130916416645050049, P1 ;  /* 0xba574d208c007808 */ /* 0x000fe20000800100 */
[----:B------:R-:W-:Y:S01]  /*7ab0*/  FMUL R52, R52, 0.5 ;  /* 0x3f00000034347820 */ /* 0x000fe20000400000 */
[----:B------:R-:W-:Y:S01]  /*7ac0*/  FSEL R70, -R139, -0.026868773624300956726, P1 ;  /* 0xbcdc1be78b467808 */ /* 0x000fe20000800100 */
[----:B------:R-:W-:Y:S01]  /*7ad0*/  FFMA R68, R3, R68, R68 ;  /* 0x0000004403447223 */ /* 0x000fe20000000044 */
[----:B------:R-:W-:Y:S01]  /*7ae0*/  FSEL R3, R135, 0.0052134888246655464172, P1 ;  /* 0x3baad5ea87037808 */ /* 0x000fe20000800000 */
[-C--:B------:R-:W-:Y:S01]  /*7af0*/  FFMA R0, R69, R72.reuse, R0 ;  /* 0x0000004845007223 */ /* 0x080fe20000000000 */
[----:B------:R-:W-:Y:S01]  /*7b00*/  FSEL R69, R138, 0.11284004896879196167, P1 ;  /* 0x3de718af8a457808 */ /* 0x000fe20000800000 */
[----:B------:R-:W-:Y:S01]  /*7b10*/  FMUL R76, R79, R79 ;  /* 0x0000004f4f4c7220 */ /* 0x000fe20000400000 */
[----:B------:R-:W-:Y:S01]  /*7b20*/  FMUL R147, R57, 0.70710676908493041992 ;  /* 0x3f3504f339937820 */ /* 0x000fe20000400000 */
[----:B------:R-:W-:Y:S01]  /*7b30*/  FFMA R3, R0, R72, R3 ;  /* 0x0000004800037223 */ /* 0x000fe20000000003 */
[----:B------:R-:W-:Y:S01]  /*7b40*/  FSEL R0, R137, -0.37612664699554443359, P1 ;  /* 0xbec093ac89007808 */ /* 0x000fe20000800000 */
[----:B------:R-:W-:Y:S01]  /*7b50*/  FMUL R57, R57, 0.5 ;  /* 0x3f00000039397820 */ /* 0x000fe20000400000 */
[----:B------:R-:W-:Y:S01]  /*7b60*/  FSEL R76, |R79|, R76, P5 ;  /* 0x0000004c4f4c7208 */ /* 0x000fe20002800200 */
[----:B------:R-:W-:Y:S01]  /*7b70*/  FFMA R70, R3, R72, R70 ;  /* 0x0000004803467223 */ /* 0x000fe20000000046 */
[----:B------:R-:W-:Y:S01]  /*7b80*/  FSEL R3, R136, 0.12837915122509002686, P1 ;  /* 0x3e0375d388037808 */ /* 0x000fe20000800000 */
[----:B------:R-:W-:Y:S01]  /*7b90*/  FMUL R81, R78, R78 ;  /* 0x0000004e4e517220 */ /* 0x000fe20000400000 */
[----:B------:R-:W2:Y:S01]  /*7ba0*/  @P3 MUFU.EX2 R80, R2 ;  /* 0x0000000200503308 */ /* 0x000ea20000000800 */
[-C--:B------:R-:W-:Y:S01]  /*7bb0*/  FFMA R69, R70, R72.reuse, R69 ;  /* 0x0000004846457223 */ /* 0x080fe20000000045 */
[----:B------:R-:W-:Y:S01]  /*7bc0*/  FSEL R70, -R72, R75, P1 ;  /* 0x0000004b48467208 */ /* 0x000fe20000800100 */
[----:B------:R-:W-:Y:S01]  /*7bd0*/  FMUL R94, R22, 0.70710676908493041992 ;  /* 0x3f3504f3165e7820 */ /* 0x000fe20000400000 */
[----:B------:R-:W-:Y:S01]  /*7be0*/  FSEL R81, |R78|, R81, P4 ;  /* 0x000000514e517208 */ /* 0x000fe20002000200 */
[----:B------:R-:W-:Y:S01]  /*7bf0*/  FFMA R0, R69, R72, R0 ;  /* 0x0000004845007223 */ /* 0x000fe20000000000 */
[----:B------:R-:W-:Y:S01]  /*7c00*/  FSEL R69, R148, 8.4834944573231041431e-05, P0 ;  /* 0x38b1e96a94457808 */ /* 0x000fe20000000000 */
[----:B------:R-:W-:Y:S01]  /*7c10*/  FMUL R89, R88, R88 ;  /* 0x0000005858597220 */ /* 0x000fe20000400000 */
[----:B------:R-:W-:Y:S01]  /*7c20*/  FMUL R95, R94, R94 ;  /* 0x0000005e5e5f7220 */ /* 0x000fe20000400000 */
        /* <DEDUP_REMOVED lines=8> */
[----:B------:R-:W-:Y:S01]  /*7cb0*/  @P1 MUFU.EX2 R83, R70 ;  /* 0x0000004600531308 */ /* 0x000fe20000000800 */
[----:B------:R-:W-:Y:S01]  /*7cc0*/  FMUL R30, R30, 0.5 ;  /* 0x3f0000001e1e7820 */ /* 0x000fe20000400000 */
[-C--:B------:R-:W-:Y:S01]  /*7cd0*/  FFMA R3, R0, R74.reuse, R3 ;  /* 0x0000004a00037223 */ /* 0x080fe20000000003 */
[----:B------:R-:W-:Y:S01]  /*7ce0*/  FSEL R0, R137, -0.37612664699554443359, P0 ;  /* 0xbec093ac89007808 */ /* 0x000fe20000000000 */
[----:B------:R-:W-:Y:S01]  /*7cf0*/  FMUL R106, R34, 0.70710676908493041992 ;  /* 0x3f3504f3226a7820 */ /* 0x000fe20000400000 */
[----:B------:R-:W-:Y:S01]  /*7d00*/  FMUL R112, R40, 0.70710676908493041992 ;  /* 0x3f3504f328707820 */ /* 0x000fe20000400000 */
[-C--:B------:R-:W-:Y:S01]  /*7d10*/  FFMA R72, R3, R74.reuse, R72 ;  /* 0x0000004a03487223 */ /* 0x080fe20000000048 */
[----:B------:R-:W-:Y:S01]  /*7d20*/  FSEL R3, R136, 0.12837915122509002686, P0 ;  /* 0x3e0375d388037808 */ /* 0x000fe20000000000 */
[C---:B------:R-:W-:Y:S01]  /*7d30*/  FMUL R118, R46.reuse, 0.70710676908493041992 ;  /* 0x3f3504f32e767820 */ /* 0x040fe20000400000 */
[----:B------:R-:W-:Y:S01]  /*7d40*/  FMUL R46, R46, 0.5 ;  /* 0x3f0000002e2e7820 */ /* 0x000fe20000400000 */
[-C--:B------:R-:W-:Y:S01]  /*7d50*/  FFMA R69, R72, R74.reuse, R69 ;  /* 0x0000004a48457223 */ /* 0x080fe20000000045 */
[----:B------:R-:W-:Y:S01]  /*7d60*/  FSEL R72, -R74, R77, P0 ;  /* 0x0000004d4a487208 */ /* 0x000fe20000000100 */
[----:B------:R-:W-:Y:S01]  /*7d70*/  FMUL R120, R48, 0.70710676908493041992 ;  /* 0x3f3504f330787820 */ /* 0x000fe20000400000 */
[----:B------:R-:W-:Y:S01]  /*7d80*/  FMUL R144, R54, 0.70710676908493041992 ;  /* 0x3f3504f336907820 */ /* 0x000fe20000400000 */
[----:B------:R-:W-:Y:S01]  /*7d90*/  FFMA R0, R69, R74, R0 ;  /* 0x0000004a45007223 */ /* 0x000fe20000000000 */
[----:B------:R-:W-:Y:S01]  /*7da0*/  FSEL R69, R148, 8.4834944573231041431e-05, P5 ;  /* 0x38b1e96a94457808 */ /* 0x000fe20002800000 */
[----:B------:R-:W-:Y:S01]  /*7db0*/  FMUL R54, R54, 0.5 ;  /* 0x3f00000036367820 */ /* 0x000fe20000400000 */
[----:B------:R-:W-:Y:S01]  /*7dc0*/  FMUL R101, R100, R100 ;  /* 0x0000006464657220 */ /* 0x000fe20000400000 */
[----:B------:R-:W-:Y:S01]  /*7dd0*/  FFMA R3, R0, R74, R3 ;  /* 0x0000004a00037223 */ /* 0x000fe20000000003 */
[----:B------:R-:W-:Y:S01]  /*7de0*/  FSEL R0, -R140, -0.00082130916416645050049, P5 ;  /* 0xba574d208c007808 */ /* 0x000fe20002800100 */
[----:B------:R-:W-:Y:S01]  /*7df0*/  FMUL R113, R112, R112 ;  /* 0x0000007070717220 */ /* 0x000fe20000400000 */
[----:B------:R-:W-:Y:S01]  /*7e00*/  FSEL R74, -R139, -0.026868773624300956726, P5 ;  /* 0xbcdc1be78b4a7808 */ /* 0x000fe20002800100 */
[----:B------:R-:W-:Y:S01]  /*7e10*/  FFMA R72, R3, R72, R72 ;  /* 0x0000004803487223 */ /* 0x000fe20000000048 */
[----:B------:R-:W-:Y:S01]  /*7e20*/  FSEL R3, R135, 0.0052134888246655464172, P5 ;  /* 0x3baad5ea87037808 */ /* 0x000fe20002800000 */
[----:B------:R-:W-:Y:S01]  /*7e30*/  FFMA R0, R69, R76, R0 ;  /* 0x0000004c45007223 */ /* 0x000fe20000000000 */
[----:B------:R-:W-:Y:S01]  /*7e40*/  FSEL R69, R138, 0.11284004896879196167, P5 ;  /* 0x3de718af8a457808 */ /* 0x000fe20002800000 */
[----:B------:R-:W-:Y:S01]  /*7e50*/  FMUL R114, R42, 0.70710676908493041992 ;  /* 0x3f3504f32a727820 */ /* 0x000fe20000400000 */
[----:B------:R-:W-:Y:S01]  /*7e60*/  FMUL R119, R118, R118 ;  /* 0x0000007676777220 */ /* 0x000fe20000400000 */
[----:B------:R-:W-:Y:S01]  /*7e70*/  FFMA R3, R0, R76, R3 ;  /* 0x0000004c00037223 */ /* 0x000fe20000000003 */
[----:B------:R-:W-:Y:S01]  /*7e80*/  FSEL R0, R137, -0.37612664699554443359, P5 ;  /* 0xbec093ac89007808 */ /* 0x000fe20002800000 */
[----:B------:R-:W-:Y:S01]  /*7e90*/  FMUL R143, R142, R142 ;  /* 0x0000008e8e8f7220 */ /* 0x000fe20000400000 */
[----:B------:R-:W-:Y:S01]  /*7ea0*/  FMUL R107, R106, R106 ;  /* 0x0000006a6a6b7220 */ /* 0x000fe20000400000 */
[-C--:B------:R-:W-:Y:S01]  /*7eb0*/  FFMA R74, R3, R76.reuse, R74 ;  /* 0x0000004c034a7223 */ /* 0x080fe2000000004a */
[----:B------:R-:W-:Y:S03]  /*7ec0*/  FSEL R3, R136, 0.12837915122509002686, P5 ;  /* 0x3e0375d388037808 */ /* 0x000fe60002800000 */
[-C--:B------:R-:W-:Y:S01]  /*7ed0*/  FFMA R69, R74, R76.reuse, R69 ;  /* 0x0000004c4a457223 */ /* 0x080fe20000000045 */
[----:B------:R-:W-:Y:S03]  /*7ee0*/  FSEL R74, R135, 0.0052134888246655464172, P4 ;  /* 0x3baad5ea874a7808 */ /* 0x000fe60002000000 */
[-C--:B------:R-:W-:Y:S01]  /*7ef0*/  FFMA R0, R69, R76.reuse, R0 ;  /* 0x0000004c45007223 */ /* 0x080fe20000000000 */
[----:B------:R-:W-:Y:S03]  /*7f00*/  FSEL R69, -R140, -0.00082130916416645050049, P4 ;  /* 0xba574d208c457808 */ /* 0x000fe60002000100 */
[----:B------:R-:W-:Y:S01]  /*7f10*/  FFMA R3, R0, R76, R3 ;  /* 0x0000004c00037223 */ /* 0x000fe20000000003 */
[----:B------:R-:W-:Y:S02]  /*7f20*/  FSEL R0, -R76, R79, P5 ;  /* 0x0000004f4c007208 */ /* 0x000fe40002800100 */
[----:B------:R-:W-:Y:S03]  /*7f30*/  FSEL R76, R148, 8.4834944573231041431e-05, P4 ;  /* 0x38b1e96a944c7808 */ /* 0x000fe60002000000 */
[----:B------:R-:W-:Y:S01]  /*7f40*/  FFMA R0, R3, R0, R0 ;  /* 0x0000000003007223 */ /* 0x000fe20000000000 */
[----:B------:R-:W-:Y:S01]  /*7f50*/  FSEL R3, -R139, -0.026868773624300956726, P4 ;  /* 0xbcdc1be78b037808 */ /* 0x000fe20002000100 */
[-C--:B------:R-:W-:Y:S01]  /*7f60*/  FFMA R69, R76, R81.reuse, R69 ;  /* 0x000000514c457223 */ /* 0x080fe20000000045 */
[----:B------:R-:W-:Y:S01]  /*7f70*/  FSEL R76, R138, 0.11284004896879196167, P4 ;  /* 0x3de718af8a4c7808 */ /* 0x000fe20002000000 */
[----:B------:R-:W-:Y:S02]  /*7f80*/  @P5 MUFU.EX2 R85, R0 ;  /* 0x0000000000555308 */ /* 0x000fe40000000800 */
[-C--:B------:R-:W-:Y:S01]  /*7f90*/  FFMA R74, R69, R81.reuse, R74 ;  /* 0x00000051454a7223 */ /* 0x080fe2000000004a */
[----:B------:R-:W-:Y:S03]  /*7fa0*/  FSEL R69, R137, -0.37612664699554443359, P4 ;  /* 0xbec093ac89457808 */ /* 0x000fe60002000000 */
[-C--:B------:R-:W-:Y:S01]  /*7fb0*/  FFMA R3, R74, R81.reuse, R3 ;  /* 0x000000514a037223 */ /* 0x080fe20000000003 */
[----:B--2---:R-:W-:Y:S01]  /*7fc0*/  @P3 FADD R74, -R80, 1 ;  /* 0x3f800000504a3421 */ /* 0x004fe20000000100 */
[C---:B------:R-:W-:Y:S01]  /*7fd0*/  FMUL R80, R10.reuse, 0.70710676908493041992 ;  /* 0x3f3504f30a507820 */ /* 0x040fe20000400000 */
[----:B------:R-:W-:Y:S01]  /*7fe0*/  FMUL R10, R10, 0.5 ;  /* 0x3f0000000a0a7820 */ /* 0x000fe20000400000 */
[-C--:B------:R-:W-:Y:S01]  /*7ff0*/  FFMA R76, R3, R81.reuse, R76 ;  /* 0x00000051034c7223 */ /* 0x080fe2000000004c */
[----:B------:R-:W-:Y:S02]  /*8000*/  FSEL R3, -R81, R78, P4 ;  /* 0x0000004e51037208 */ /* 0x000fe40002000100 */
[----:B------:R-:W-:Y:S01]  /*8010*/  @P3 LOP3.LUT R2, R74, 0x80000000, R71, 0xb8, !PT ;  /* 0x800000004a023812 */ /* 0x000fe200078eb847 */
[-C--:B------:R-:W-:Y:S01]  /*8020*/  FFMA R69, R76, R81.reuse, R69 ;  /* 0x000000514c457223 */ /* 0x080fe20000000045 */
[----:B------:R-:W-:Y:S01]  /*8030*/  FSEL R74, R136, 0.12837915122509002686, P4 ;  /* 0x3e0375d3884a7808 */ /* 0x000fe20002000000 */
[C---:B------:R-:W-:Y:S01]  /*8040*/  FMUL R71, R80.reuse, R80 ;  /* 0x0000005050477220 */ /* 0x040fe20000400000 */
[C---:B------:R-:W-:Y:S03]  /*8050*/  FSETP.GE.AND P3, PT, |R80|.reuse, 1.0029599666595458984, PT ;  /* 0x3f8060fe5000780b */ /* 0x040fe60003f66200 */
[----:B------:R-:W-:Y:S01]  /*8060*/  FFMA R74, R69, R81, R74 ;  /* 0x00000051454a7223 */ /* 0x000fe2000000004a */
[----:B------:R-:W-:Y:S01]  /*8070*/  FSEL R82, |R80|, R71, P3 ;  /* 0x0000004750527208 */ /* 0x000fe20001800200 */
[----:B------:R-:W2:Y:S01]  /*8080*/  @P2 MUFU.EX2 R81, R68 ;  /* 0x0000004400512308 */ /* 0x000ea20000000800 */
[----:B------:R-:W-:Y:S01]  /*8090*/  FSEL R76, R148, 8.4834944573231041431e-05, P3 ;  /* 0x38b1e96a944c7808 */ /* 0x000fe20001800000 */
[----:B------:R-:W-:Y:S01]  /*80a0*/  FFMA R3, R74, R3, R3 ;  /* 0x000000034a037223 */ /* 0x000fe20000000003 */
[----:B------:R-:W-:Y:S02]  /*80b0*/  FSEL R69, -R140, -0.00082130916416645050049, P3 ;  /* 0xba574d208c457808 */ /* 0x000fe40001800100 */
[----:B------:R-:W-:Y:S02]  /*80c0*/  FSEL R74, R135, 0.0052134888246655464172, P3 ;  /* 0x3baad5ea874a7808 */ /* 0x000fe40001800000 */
[----:B------:R-:W-:Y:S01]  /*80d0*/  FSEL R71, -R139, -0.026868773624300956726, P3 ;  /* 0xbcdc1be78b477808 */ /* 0x000fe20001800100 */
[-C--:B------:R-:W-:Y:S01]  /*80e0*/  FFMA R69, R76, R82.reuse, R69 ;  /* 0x000000524c457223 */ /* 0x080fe20000000045 */
[----:B------:R-:W-:Y:S03]  /*80f0*/  FSEL R76, R138, 0.11284004896879196167, P3 ;  /* 0x3de718af8a4c7808 */ /* 0x000fe60001800000 */
[-C--:B------:R-:W-:Y:S01]  /*8100*/  FFMA R74, R69, R82.reuse, R74 ;  /* 0x00000052454a7223 */ /* 0x080fe2000000004a */
[----:B------:R-:W-:Y:S03]  /*8110*/  FSEL R69, R137, -0.37612664699554443359, P3 ;  /* 0xbec093ac89457808 */ /* 0x000fe60001800000 */
[-C--:B------:R-:W-:Y:S01]  /*8120*/  FFMA R71, R74, R82.reuse, R71 ;  /* 0x000000524a477223 */ /* 0x080fe20000000047 */
[----:B------:R-:W-:Y:S01]  /*8130*/  FSEL R74, R136, 0.12837915122509002686, P3 ;  /* 0x3e0375d3884a7808 */ /* 0x000fe20001800000 */
[----:B--2---:R-:W-:Y:S01]  /*8140*/  @P2 FADD R84, -R81, 1 ;  /* 0x3f80000051542421 */ /* 0x004fe20000000100 */
[----:B------:R-:W-:Y:S01]  /*8150*/  FMUL R81, R11, 0.70710676908493041992 ;  /* 0x3f3504f30b517820 */ /* 0x000fe20000400000 */
[-C--:B------:R-:W-:Y:S03]  /*8160*/  FFMA R76, R71, R82.reuse, R76 ;  /* 0x00000052474c7223 */ /* 0x080fe6000000004c */
[----:B------:R-:W-:Y:S01]  /*8170*/  @P2 LOP3.LUT R68, R84, 0x80000000, R73, 0xb8, !PT ;  /* 0x8000000054442812 */ /* 0x000fe200078eb849 */
[-C--:B------:R-:W-:Y:S01]  /*8180*/  FFMA R69, R76, R82.reuse, R69 ;  /* 0x000000524c457223 */ /* 0x080fe20000000045 */
[C---:B------:R-:W-:Y:S01]  /*8190*/  FSETP.GE.AND P2, PT, |R81|.reuse, 1.0029599666595458984, PT ;  /* 0x3f8060fe5100780b */ /* 0x040fe20003f46200 */
[----:B------:R-:W-:Y:S01]  /*81a0*/  FMUL R76, R81, R81 ;  /* 0x00000051514c7220 */ /* 0x000fe20000400000 */
[----:B------:R-:W-:Y:S01]  /*81b0*/  FMUL R84, R12, 0.70710676908493041992 ;  /* 0x3f3504f30c547820 */ /* 0x000fe20000400000 */
[----:B------:R-:W-:Y:S01]  /*81c0*/  FFMA R74, R69, R82, R74 ;  /* 0x00000052454a7223 */ /* 0x000fe2000000004a */
[----:B------:R-:W-:Y:S01]  /*81d0*/  FSEL R69, -R82, R80, P3 ;  /* 0x0000005052457208 */ /* 0x000fe20001800100 */
[----:B------:R-:W-:Y:S01]  /*81e0*/  FMUL R12, R12, 0.5 ;  /* 0x3f0000000c0c7820 */ /* 0x000fe20000400000 */
[----:B------:R-:W-:Y:S02]  /*81f0*/  FSEL R82, |R81|, R76, P2 ;  /* 0x0000004c51527208 */ /* 0x000fe40001000200 */
        /* <DEDUP_REMOVED lines=10> */
[----:B------:R-:W-:Y:S02]  /*82a0*/  @P1 FADD R74, -R83, 1 ;  /* 0x3f800000534a1421 */ /* 0x000fe40000000100 */
[----:B------:R-:W2:Y:S01]  /*82b0*/  @P0 MUFU.EX2 R83, R72 ;  /* 0x0000004800530308 */ /* 0x000ea20000000800 */
[----:B------:R-:W-:Y:S01]  /*82c0*/  FFMA R76, R73, R82, R76 ;  /* 0x00000052494c7223 */ /* 0x000fe2000000004c */
[----:B------:R-:W-:Y:S01]  /*82d0*/  FMUL R73, R84, R84 ;  /* 0x0000005454497220 */ /* 0x000fe20000400000 */
[----:B------:R-:W-:Y:S02]  /*82e0*/  @P1 LOP3.LUT R70, R74, 0x80000000, R75, 0xb8, !PT ;  /* 0x800000004a461812 */ /* 0x000fe400078eb84b */
[----:B------:R-:W-:Y:S01]  /*82f0*/  FSEL R74, R136, 0.12837915122509002686, P2 ;  /* 0x3e0375d3884a7808 */ /* 0x000fe20001000000 */
[-C--:B------:R-:W-:Y:S01]  /*8300*/  FFMA R71, R76, R82.reuse, R71 ;  /* 0x000000524c477223 */ /* 0x080fe20000000047 */
[----:B------:R-:W-:Y:S01]  /*8310*/  FSETP.GE.AND P1, PT, |R84|, 1.0029599666595458984, PT ;  /* 0x3f8060fe5400780b */ /* 0x000fe20003f26200 */
[----:B------:R-:W-:Y:S01]  /*8320*/  FADD R159, R70, 1 ;  /* 0x3f800000469f7421 */ /* 0x000fe20000000000 */
[----:B------:R-:W-:Y:S01]  /*8330*/  FMUL R70, R59, 0.70710676908493041992 ;  /* 0x3f3504f33b467820 */ /* 0x000fe20000400000 */
[----:B------:R-:W-:Y:S01]  /*8340*/  FFMA R74, R71, R82, R74 ;  /* 0x00000052474a7223 */ /* 0x000fe2000000004a */
[----:B------:R-:W-:Y:S01]  /*8350*/  FSEL R71, -R82, R81, P2 ;  /* 0x0000005152477208 */ /* 0x000fe20001000100 */
[----:B------:R-:W-:Y:S01]  /*8360*/  FMUL R59, R59, 0.5 ;  /* 0x3f0000003b3b7820 */ /* 0x000fe20000400000 */
[----:B------:R-:W-:Y:S02]  /*8370*/  FSEL R82, |R84|, R73, P1 ;  /* 0x0000004954527208 */ /* 0x000fe40000800200 */
[----:B------:R-:W-:Y:S01]  /*8380*/  FSEL R76, R148, 8.4834944573231041431e-05, P1 ;  /* 0x38b1e96a944c7808 */ /* 0x000fe20000800000 */
[----:B------:R-:W-:Y:S01]  /*8390*/  FFMA R71, R74, R71, R71 ;  /* 0x000000474a477223 */ /* 0x000fe20000000047 */
[----:B------:R-:W-:Y:S01]  /*83a0*/  FSEL R73, -R140, -0.00082130916416645050049, P1 ;  /* 0xba574d208c497808 */ /* 0x000fe20000800100 */
[----:B--2---:R-:W-:Y:S01]  /*83b0*/  @P0 FADD R86, -R83, 1 ;  /* 0x3f80000053560421 */ /* 0x004fe20000000100 */
[----:B------:R-:W-:Y:S01]  /*83c0*/  FSEL R74, R135, 0.0052134888246655464172, P1 ;  /* 0x3baad5ea874a7808 */ /* 0x000fe20000800000 */
[----:B------:R-:W-:Y:S01]  /*83d0*/  FMUL R83, R13, 0.70710676908493041992 ;  /* 0x3f3504f30d537820 */ /* 0x000fe20000400000 */
[----:B------:R-:W-:Y:S01]  /*83e0*/  FSEL R75, -R139, -0.026868773624300956726, P1 ;  /* 0xbcdc1be78b4b7808 */ /* 0x000fe20000800100 */
[-C--:B------:R-:W-:Y:S01]  /*83f0*/  FFMA R73, R76, R82.reuse, R73 ;  /* 0x000000524c497223 */ /* 0x080fe20000000049 */
[----:B------:R-:W-:Y:S01]  /*8400*/  FSEL R76, R138, 0.11284004896879196167, P1 ;  /* 0x3de718af8a4c7808 */ /* 0x000fe20000800000 */
[----:B------:R-:W-:Y:S01]  /*8410*/  FMUL R13, R13, 0.5 ;  /* 0x3f0000000d0d7820 */ /* 0x000fe20000400000 */
[----:B------:R-:W-:Y:S01]  /*8420*/  @P0 LOP3.LUT R72, R86, 0x80000000, R77, 0xb8, !PT ;  /* 0x8000000056480812 */ /* 0x000fe200078eb84d */
[-C--:B------:R-:W-:Y:S01]  /*8430*/  FFMA R74, R73, R82.reuse, R74 ;  /* 0x00000052494a7223 */ /* 0x080fe2000000004a */
[----:B------:R-:W-:Y:S01]  /*8440*/  FSEL R73, R137, -0.37612664699554443359, P1 ;  /* 0xbec093ac89497808 */ /* 0x000fe20000800000 */
[----:B------:R-:W2:Y:S01]  /*8450*/  @P4 MUFU.EX2 R86, R3 ;  /* 0x0000000300564308 */ /* 0x000ea20000000800 */
[----:B------:R-:W-:Y:S01]  /*8460*/  FSETP.GE.AND P0, PT, |R83|, 1.0029599666595458984, PT ;  /* 0x3f8060fe5300780b */ /* 0x000fe20003f06200 */
[-C--:B------:R-:W-:Y:S01]  /*8470*/  FFMA R75, R74, R82.reuse, R75 ;  /* 0x000000524a4b7223 */ /* 0x080fe2000000004b */
[----:B------:R-:W-:Y:S01]  /*8480*/  FSEL R74, R136, 0.12837915122509002686, P1 ;  /* 0x3e0375d3884a7808 */ /* 0x000fe20000800000 */
[----:B------:R-:W-:Y:S01]  /*8490*/  FADD R72, R72, 1 ;  /* 0x3f80000048487421 */ /* 0x000fe20000000000 */
[----:B------:R-:W-:Y:S01]  /*84a0*/  FSEL R77, -R139, -0.026868773624300956726, P0 ;  /* 0xbcdc1be78b4d7808 */ /* 0x000fe20000000100 */
[-C--:B------:R-:W-:Y:S01]  /*84b0*/  FFMA R76, R75, R82.reuse, R76 ;  /* 0x000000524b4c7223 */ /* 0x080fe2000000004c */
[----:B------:R-:W-:Y:S03]  /*84c0*/  FSEL R75, -R140, -0.00082130916416645050049, P0 ;  /* 0xba574d208c4b7808 */ /* 0x000fe60000000100 */
[-C--:B------:R-:W-:Y:S01]  /*84d0*/  FFMA R73, R76, R82.reuse, R73 ;  /* 0x000000524c497223 */ /* 0x080fe20000000049 */
[----:B------:R-:W-:Y:S03]  /*84e0*/  FMUL R76, R83, R83 ;  /* 0x00000053534c7220 */ /* 0x000fe60000400000 */
[----:B------:R-:W-:Y:S01]  /*84f0*/  FFMA R74, R73, R82, R74 ;  /* 0x00000052494a7223 */ /* 0x000fe2000000004a */
[----:B------:R-:W-:Y:S02]  /*8500*/  FSEL R73, -R82, R84, P1 ;  /* 0x0000005452497208 */ /* 0x000fe40000800100 */
[----:B------:R-:W-:Y:S01]  /*8510*/  FSEL R82, |R83|, R76, P0 ;  /* 0x0000004c53527208 */ /* 0x000fe20000000200 */
[----:B--2---:R-:W-:Y:S01]  /*8520*/  @P4 FADD R87, -R86, 1 ;  /* 0x3f80000056574421 */ /* 0x004fe20000000100 */
[----:B------:R-:W-:Y:S01]  /*8530*/  FSEL R76, R148, 8.4834944573231041431e-05, P0 ;  /* 0x38b1e96a944c7808 */ /* 0x000fe20000000000 */
[----:B------:R-:W-:Y:S01]  /*8540*/  FFMA R73, R74, R73, R73 ;  /* 0x000000494a497223 */ /* 0x000fe20000000049 */
[----:B------:R-:W-:Y:S01]  /*8550*/  FSEL R74, R135, 0.0052134888246655464172, P0 ;  /* 0x3baad5ea874a7808 */ /* 0x000fe20000000000 */
[----:B------:R-:W-:Y:S01]  /*8560*/  FMUL R86, R15, 0.70710676908493041992 ;  /* 0x3f3504f30f567820 */ /* 0x000fe20000400000 */
[----:B------:R-:W-:Y:S01]  /*8570*/  @P4 LOP3.LUT R3, R87, 0x80000000, R78, 0xb8, !PT ;  /* 0x8000000057034812 */ /* 0x000fe200078eb84e */
[----:B------:R-:W-:Y:S01]  /*8580*/  FFMA R75, R76, R82, R75 ;  /* 0x000000524c4b7223 */ /* 0x000fe2000000004b */
[----:B------:R-:W-:Y:S01]  /*8590*/  FSEL R76, R138, 0.11284004896879196167, P0 ;  /* 0x3de718af8a4c7808 */ /* 0x000fe20000000000 */
[C---:B------:R-:W-:Y:S01]  /*85a0*/  FMUL R87, R86.reuse, R86 ;  /* 0x0000005656577220 */ /* 0x040fe20000400000 */
[C---:B------:R-:W-:Y:S01]  /*85b0*/  FSETP.GE.AND P4, PT, |R86|.reuse, 1.0029599666595458984, PT ;  /* 0x3f8060fe5600780b */ /* 0x040fe20003f86200 */
[-C--:B------:R-:W-:Y:S01]  /*85c0*/  FFMA R74, R75, R82.reuse, R74 ;  /* 0x000000524b4a7223 */ /* 0x080fe2000000004a */
[----:B------:R-:W-:Y:S01]  /*85d0*/  FSEL R75, R137, -0.37612664699554443359, P0 ;  /* 0xbec093ac894b7808 */ /* 0x000fe20000000000 */
[----:B------:R-:W-:Y:S01]  /*85e0*/  FADD R3, R3, 1 ;  /* 0x3f80000003037421 */ /* 0x000fe20000000000 */
[----:B------:R-:W-:Y:S01]  /*85f0*/  FSEL R87, |R86|, R87, P4 ;  /* 0x0000005756577208 */ /* 0x000fe20002000200 */
[-C--:B------:R-:W-:Y:S01]  /*8600*/  FFMA R77, R74, R82.reuse, R77 ;  /* 0x000000524a4d7223 */ /* 0x080fe2000000004d */
[----:B------:R-:W-:Y:S01]  /*8610*/  FSEL R78, -R139, -0.026868773624300956726, P4 ;  /* 0xbcdc1be78b4e7808 */ /* 0x000fe20002000100 */
[----:B------:R-:W-:Y:S01]  /*8620*/  @P5 FADD R74, -R85, 1 ;  /* 0x3f800000554a5421 */ /* 0x000fe20000000100 */
[C---:B------:R-:W-:Y:S01]  /*8630*/  FMUL R85, R14.reuse, 0.70710676908493041992 ;  /* 0x3f3504f30e557820 */ /* 0x040fe20000400000 */
[-C--:B------:R-:W-:Y:S01]  /*8640*/  FFMA R76, R77, R82.reuse, R76 ;  /* 0x000000524d4c7223 */ /* 0x080fe2000000004c */
[----:B------:R-:W-:Y:S01]  /*8650*/  FMUL R14, R14, 0.5 ;  /* 0x3f0000000e0e7820 */ /* 0x000fe20000400000 */
[----:B------:R-:W-:Y:S01]  /*8660*/  FMUL R15, R15, 0.5 ;  /* 0x3f0000000f0f7820 */ /* 0x000fe20000400000 */
[----:B------:R-:W-:Y:S01]  /*8670*/  @P5 LOP3.LUT R0, R74, 0x80000000, R79, 0xb8, !PT ;  /* 0x800000004a005812 */ /* 0x000fe200078eb84f */
[-C--:B------:R-:W-:Y:S01]  /*8680*/  FFMA R75, R76, R82.reuse, R75 ;  /* 0x000000524c4b7223 */ /* 0x080fe2000000004b */
[----:B------:R-:W-:Y:S01]  /*8690*/  FSEL R74, R136, 0.12837915122509002686, P0 ;  /* 0x3e0375d3884a7808 */ /* 0x000fe20000000000 */
[C---:B------:R-:W-:Y:S01]  /*86a0*/  FMUL R76, R85.reuse, R85 ;  /* 0x00000055554c7220 */ /* 0x040fe20000400000 */
[----:B------:R-:W-:Y:S03]  /*86b0*/  FSETP.GE.AND P5, PT, |R85|, 1.0029599666595458984, PT ;  /* 0x3f8060fe5500780b */ /* 0x000fe60003fa6200 */
[----:B------:R-:W-:Y:S01]  /*86c0*/  FFMA R74, R75, R82, R74 ;  /* 0x000000524b4a7223 */ /* 0x000fe2000000004a */
[----:B------:R-:W-:Y:S02]  /*86d0*/  FSEL R75, -R82, R83, P0 ;  /* 0x00000053524b7208 */ /* 0x000fe40000000100 */
        /* <DEDUP_REMOVED lines=9> */
[----:B------:R-:W-:Y:S03]  /*8770*/  FSEL R76, -R140, -0.00082130916416645050049, P4 ;  /* 0xba574d208c4c7808 */ /* 0x000fe60002000100 */
[-C--:B------:R-:W-:Y:S01]  /*8780*/  FFMA R74, R77, R82.reuse, R74 ;  /* 0x000000524d4a7223 */ /* 0x080fe2000000004a */
[----:B------:R-:W-:Y:S03]  /*8790*/  FSEL R77, R136, 0.12837915122509002686, P5 ;  /* 0x3e0375d3884d7808 */ /* 0x000fe60002800000 */
[-C--:B------:R-:W-:Y:S01]  /*87a0*/  FFMA R79, R74, R82.reuse, R79 ;  /* 0x000000524a4f7223 */ /* 0x080fe2000000004f */
[----:B------:R-:W-:Y:S05]  /*87b0*/  FSEL R74, R137, -0.37612664699554443359, P5 ;  /* 0xbec093ac894a7808 */ /* 0x000fea0002800000 */
[-C--:B------:R-:W-:Y:S01]  /*87c0*/  FFMA R74, R79, R82.reuse, R74 ;  /* 0x000000524f4a7223 */ /* 0x080fe2000000004a */
[----:B------:R-:W-:Y:S03]  /*87d0*/  FSEL R79, R148, 8.4834944573231041431e-05, P4 ;  /* 0x38b1e96a944f7808 */ /* 0x000fe60002000000 */
[----:B------:R-:W-:Y:S01]  /*87e0*/  FFMA R77, R74, R82, R77 ;  /* 0x000000524a4d7223 */ /* 0x000fe2000000004d */
[----:B------:R-:W-:Y:S02]  /*87f0*/  FSEL R74, -R82, R85, P5 ;  /* 0x00000055524a7208 */ /* 0x000fe40002800100 */
[----:B------:R-:W2:Y:S03]  /*8800*/  @P3 MUFU.EX2 R82, R69 ;  /* 0x0000004500523308 */ /* 0x000ea60000000800 */
[----:B------:R-:W-:Y:S01]  /*8810*/  FFMA R74, R77, R74, R74 ;  /* 0x0000004a4d4a7223 */ /* 0x000fe2000000004a */
[----:B------:R-:W-:Y:S01]  /*8820*/  FSEL R77, R135, 0.0052134888246655464172, P4 ;  /* 0x3baad5ea874d7808 */ /* 0x000fe20002000000 */
[-C--:B------:R-:W-:Y:S01]  /*8830*/  FFMA R76, R79, R87.reuse, R76 ;  /* 0x000000574f4c7223 */ /* 0x080fe2000000004c */
[----:B------:R-:W-:Y:S04]  /*8840*/  FSEL R79, R138, 0.11284004896879196167, P4 ;  /* 0x3de718af8a4f7808 */ /* 0x000fe80002000000 */
[----:B------:R-:W-:Y:S01]  /*8850*/  @P5 MUFU.EX2 R91, R74 ;  /* 0x0000004a005b5308 */ /* 0x000fe20000000800 */
[-C--:B------:R-:W-:Y:S01]  /*8860*/  FFMA R77, R76, R87.reuse, R77 ;  /* 0x000000574c4d7223 */ /* 0x080fe2000000004d */
[----:B------:R-:W-:Y:S03]  /*8870*/  FSEL R76, R137, -0.37612664699554443359, P4 ;  /* 0xbec093ac894c7808 */ /* 0x000fe60002000000 */
[-C--:B------:R-:W-:Y:S01]  /*8880*/  FFMA R78, R77, R87.reuse, R78 ;  /* 0x000000574d4e7223 */ /* 0x080fe2000000004e */
[----:B--2---:R-:W-:Y:S03]  /*8890*/  @P3 FADD R77, -R82, 1 ;  /* 0x3f800000524d3421 */ /* 0x004fe60000000100 */
[-C--:B------:R-:W-:Y:S01]  /*88a0*/  FFMA R79, R78, R87.reuse, R79 ;  /* 0x000000574e4f7223 */ /* 0x080fe2000000004f */
[----:B------:R-:W2:Y:S01]  /*88b0*/  @P2 MUFU.EX2 R82, R71 ;  /* 0x0000004700522308 */ /* 0x000ea20000000800 */
[----:B------:R-:W-:Y:S02]  /*88c0*/  @P3 LOP3.LUT R69, R77, 0x80000000, R80, 0xb8, !PT ;  /* 0x800000004d453812 */ /* 0x000fe400078eb850 */
[-C--:B------:R-:W-:Y:S01]  /*88d0*/  FFMA R76, R79, R87.reuse, R76 ;  /* 0x000000574f4c7223 */ /* 0x080fe2000000004c */
[----:B------:R-:W-:Y:S02]  /*88e0*/  FSEL R77, R136, 0.12837915122509002686, P4 ;  /* 0x3e0375d3884d7808 */ /* 0x000fe40002000000 */
[----:B------:R-:W-:Y:S01]  /*88f0*/  FSETP.GE.AND P3, PT, |R88|, 1.0029599666595458984, PT ;  /* 0x3f8060fe5800780b */ /* 0x000fe20003f66200 */
[----:B------:R-:W-:Y:S02]  /*8900*/  FADD R69, R69, 1 ;  /* 0x3f80000045457421 */ /* 0x000fe40000000000 */
[----:B------:R-:W-:Y:S01]  /*8910*/  FFMA R77, R76, R87, R77 ;  /* 0x000000574c4d7223 */ /* 0x000fe2000000004d */
[----:B------:R-:W-:Y:S01]  /*8920*/  FSEL R76, -R87, R86, P4 ;  /* 0x00000056574c7208 */ /* 0x000fe20002000100 */
[----:B------:R-:W-:Y:S01]  /*8930*/  FMUL R87, R17, 0.70710676908493041992 ;  /* 0x3f3504f311577820 */ /* 0x000fe20000400000 */
[----:B------:R-:W-:Y:S02]  /*8940*/  FSEL R89, |R88|, R89, P3 ;  /* 0x0000005958597208 */ /* 0x000fe40001800200 */
[----:B------:R-:W-:Y:S01]  /*8950*/  FSEL R79, R148, 8.4834944573231041431e-05, P3 ;  /* 0x38b1e96a944f7808 */ /* 0x000fe20001800000 */
[----:B------:R-:W-:Y:S01]  /*8960*/  FFMA R76, R77, R76, R76 ;  /* 0x0000004c4d4c7223 */ /* 0x000fe2000000004c */
[----:B------:R-:W-:Y:S01]  /*8970*/  FSEL R78, -R140, -0.00082130916416645050049, P3 ;  /* 0xba574d208c4e7808 */ /* 0x000fe20001800100 */
[----:B--2---:R-:W-:Y:S01]  /*8980*/  @P2 FADD R82, -R82, 1 ;  /* 0x3f80000052522421 */ /* 0x004fe20000000100 */
[----:B------:R-:W-:Y:S01]  /*8990*/  FSEL R77, R135, 0.0052134888246655464172, P3 ;  /* 0x3baad5ea874d7808 */ /* 0x000fe20001800000 */
[----:B------:R-:W-:Y:S01]  /*89a0*/  FMUL R92, R87, R87 ;  /* 0x00000057575c7220 */ /* 0x000fe20000400000 */
[----:B------:R-:W-:Y:S01]  /*89b0*/  FSEL R80, -R139, -0.026868773624300956726, P3 ;  /* 0xbcdc1be78b507808 */ /* 0x000fe20001800100 */
[-C--:B------:R-:W-:Y:S01]  /*89c0*/  FFMA R78, R79, R89.reuse, R78 ;  /* 0x000000594f4e7223 */ /* 0x080fe2000000004e */
[----:B------:R-:W-:Y:S02]  /*89d0*/  FSEL R79, R138, 0.11284004896879196167, P3 ;  /* 0x3de718af8a4f7808 */ /* 0x000fe40001800000 */
[----:B------:R-:W-:Y:S01]  /*89e0*/  @P2 LOP3.LUT R71, R82, 0x80000000, R81, 0xb8, !PT ;  /* 0x8000000052472812 */ /* 0x000fe200078eb851 */
[-C--:B------:R-:W-:Y:S01]  /*89f0*/  FFMA R77, R78, R89.reuse, R77 ;  /* 0x000000594e4d7223 */ /* 0x080fe2000000004d */
[----:B------:R-:W-:Y:S01]  /*8a00*/  FSEL R78, R137, -0.37612664699554443359, P3 ;  /* 0xbec093ac894e7808 */ /* 0x000fe20001800000 */
[----:B------:R-:W2:Y:S01]  /*8a10*/  @P1 MUFU.EX2 R81, R73 ;  /* 0x0000004900511308 */ /* 0x000ea20000000800 */
[----:B------:R-:W-:Y:S01]  /*8a20*/  FSETP.GE.AND P2, PT, |R87|, 1.0029599666595458984, PT ;  /* 0x3f8060fe5700780b */ /* 0x000fe20003f46200 */
[-C--:B------:R-:W-:Y:S01]  /*8a30*/  FFMA R80, R77, R89.reuse, R80 ;  /* 0x000000594d507223 */ /* 0x080fe20000000050 */
[----:B------:R-:W-:Y:S02]  /*8a40*/  FSEL R77, R136, 0.12837915122509002686, P3 ;  /* 0x3e0375d3884d7808 */ /* 0x000fe40001800000 */
[----:B------:R-:W-:Y:S01]  /*8a50*/  FSEL R92, |R87|, R92, P2 ;  /* 0x0000005c575c7208 */ /* 0x000fe20001000200 */
[-C--:B------:R-:W-:Y:S01]  /*8a60*/  FFMA R79, R80, R89.reuse, R79 ;  /* 0x00000059504f7223 */ /* 0x080fe2000000004f */
[----:B------:R-:W-:Y:S02]  /*8a70*/  FSEL R82, R148, 8.4834944573231041431e-05, P2 ;  /* 0x38b1e96a94527808 */ /* 0x000fe40001000000 */
[----:B------:R-:W-:Y:S01]  /*8a80*/  FSEL R80, R135, 0.0052134888246655464172, P2 ;  /* 0x3baad5ea87507808 */ /* 0x000fe20001000000 */
[-C--:B------:R-:W-:Y:S01]  /*8a90*/  FFMA R78, R79, R89.reuse, R78 ;  /* 0x000000594f4e7223 */ /* 0x080fe2000000004e */
[----:B------:R-:W-:Y:S03]  /*8aa0*/  FSEL R79, -R140, -0.00082130916416645050049, P2 ;  /* 0xba574d208c4f7808 */ /* 0x000fe60001000100 */
[----:B------:R-:W-:Y:S01]  /*8ab0*/  FFMA R77, R78, R89, R77 ;  /* 0x000000594e4d7223 */ /* 0x000fe2000000004d */
[----:B------:R-:W-:Y:S01]  /*8ac0*/  FSEL R78, -R89, R88, P3 ;  /* 0x00000058594e7208 */ /* 0x000fe20001800100 */
[----:B--2---:R-:W-:Y:S01]  /*8ad0*/  @P1 FADD R81, -R81, 1 ;  /* 0x3f80000051511421 */ /* 0x004fe20000000100 */
[----:B------:R-:W2:Y:S03]  /*8ae0*/  @P0 MUFU.EX2 R89, R75 ;  /* 0x0000004b00590308 */ /* 0x000ea60000000800 */
[----:B------:R-:W-:Y:S01]  /*8af0*/  FFMA R78, R77, R78, R78 ;  /* 0x0000004e4d4e7223 */ /* 0x000fe2000000004e */
[----:B------:R-:W-:Y:S01]  /*8b00*/  FSEL R77, -R139, -0.026868773624300956726, P2 ;  /* 0xbcdc1be78b4d7808 */ /* 0x000fe20001000100 */
[-C--:B------:R-:W-:Y:S01]  /*8b10*/  FFMA R79, R82, R92.reuse, R79 ;  /* 0x0000005c524f7223 */ /* 0x080fe2000000004f */
[----:B------:R-:W-:Y:S02]  /*8b20*/  FSEL R82, R138, 0.11284004896879196167, P2 ;  /* 0x3de718af8a527808 */ /* 0x000fe40001000000 */
[----:B------:R-:W-:Y:S01]  /*8b30*/  @P1 LOP3.LUT R73, R81, 0x80000000, R84, 0xb8, !PT ;  /* 0x8000000051491812 */ /* 0x000fe200078eb854 */
[----:B------:R-:W-:Y:S01]  /*8b40*/  FFMA R80, R79, R92, R80 ;  /* 0x0000005c4f507223 */ /* 0x000fe20000000050 */
[----:B------:R-:W-:Y:S01]  /*8b50*/  FSEL R79, R137, -0.37612664699554443359, P2 ;  /* 0xbec093ac894f7808 */ /* 0x000fe20001000000 */
[C---:B------:R-:W-:Y:S01]  /*8b60*/  FMUL R81, R90.reuse, R90 ;  /* 0x0000005a5a517220 */ /* 0x040fe20000400000 */
[----:B------:R-:W-:Y:S01]  /*8b70*/  FSETP.GE.AND P1, PT, |R90|, 1.0029599666595458984, PT ;  /* 0x3f8060fe5a00780b */ /* 0x000fe20003f26200 */
[-C--:B------:R-:W-:Y:S01]  /*8b80*/  FFMA R77, R80, R92.reuse, R77 ;  /* 0x0000005c504d7223 */ /* 0x080fe2000000004d */
[----:B------:R-:W-:Y:S02]  /*8b90*/  FSEL R80, R136, 0.12837915122509002686, P2 ;  /* 0x3e0375d388507808 */ /* 0x000fe40001000000 */
[----:B------:R-:W-:Y:S01]  /*8ba0*/  FSEL R84, |R90|, R81, P1 ;  /* 0x000000515a547208 */ /* 0x000fe20000800200 */
[-C--:B------:R-:W-:Y:S01]  /*8bb0*/  FFMA R82, R77, R92.reuse, R82 ;  /* 0x0000005c4d527223 */ /* 0x080fe20000000052 */
[----:B------:R-:W-:Y:S02]  /*8bc0*/  FSEL R77, -R92, R87, P2 ;  /* 0x000000575c4d7208 */ /* 0x000fe40001000100 */
[----:B------:R-:W-:Y:S01]  /*8bd0*/  FSEL R81, -R139, -0.026868773624300956726, P1 ;  /* 0xbcdc1be78b517808 */ /* 0x000fe20000800100 */
[-C--:B------:R-:W-:Y:S01]  /*8be0*/  FFMA R79, R82, R92.reuse, R79 ;  /* 0x0000005c524f7223 */ /* 0x080fe2000000004f */
[----:B------:R-:W-:Y:S03]  /*8bf0*/  FSEL R82, R148, 8.4834944573231041431e-05, P1 ;  /* 0x38b1e96a94527808 */ /* 0x000fe60000800000 */
[----:B------:R-:W-:Y:S01]  /*8c00*/  FFMA R80, R79, R92, R80 ;  /* 0x0000005c4f507223 */ /* 0x000fe20000000050 */
[----:B------:R-:W-:Y:S01]  /*8c10*/  FSEL R79, -R140, -0.00082130916416645050049, P1 ;  /* 0xba574d208c4f7808 */ /* 0x000fe20000800100 */
[----:B--2---:R-:W-:Y:S01]  /*8c20*/  @P0 FADD R92, -R89, 1 ;  /* 0x3f800000595c0421 */ /* 0x004fe20000000100 */
[----:B------:R-:W-:Y:S01]  /*8c30*/  FMUL R89, R19, 0.70710676908493041992 ;  /* 0x3f3504f313597820 */ /* 0x000fe20000400000 */
[----:B------:R-:W-:Y:S01]  /*8c40*/  FFMA R77, R80, R77, R77 ;  /* 0x0000004d504d7223 */ /* 0x000fe2000000004d */
[----:B------:R-:W-:Y:S01]  /*8c50*/  FSEL R80, R135, 0.0052134888246655464172, P1 ;  /* 0x3baad5ea87507808 */ /* 0x000fe20000800000 */
        /* <DEDUP_REMOVED lines=29> */
[----:B------:R-:W2:Y:S01]  /*8e30*/  @P3 MUFU.EX2 R86, R78 ;  /* 0x0000004e00563308 */ /* 0x000ea20000000800 */
[----:B------:R-:W-:Y:S01]  /*8e40*/  FSEL R93, |R92|, R93, P4 ;  /* 0x0000005d5c5d7208 */ /* 0x000fe20002000200 */
[-C--:B------:R-:W-:Y:S01]  /*8e50*/  FFMA R83, R80, R84.reuse, R83 ;  /* 0x0000005450537223 */ /* 0x080fe20000000053 */
[----:B------:R-:W-:Y:S01]  /*8e60*/  @P5 FADD R80, -R91, 1 ;  /* 0x3f8000005b505421 */ /* 0x000fe20000000100 */
[----:B------:R-:W-:Y:S01]  /*8e70*/  FMUL R91, R20, 0.70710676908493041992 ;  /* 0x3f3504f3145b7820 */ /* 0x000fe20000400000 */
[----:B------:R-:W-:Y:S01]  /*8e80*/  FADD R76, R76, 1 ;  /* 0x3f8000004c4c7421 */ /* 0x000fe20000000000 */
[-C--:B------:R-:W-:Y:S02]  /*8e90*/  FFMA R82, R83, R84.reuse, R82 ;  /* 0x0000005453527223 */ /* 0x080fe40000000052 */
[----:B------:R-:W-:Y:S01]  /*8ea0*/  @P5 LOP3.LUT R74, R80, 0x80000000, R85, 0xb8, !PT ;  /* 0x80000000504a5812 */ /* 0x000fe200078eb855 */
[----:B------:R-:W-:Y:S01]  /*8eb0*/  FMUL R15, R76, R15 ;  /* 0x0000000f4c0f7220 */ /* 0x000fe20000400000 */
[----:B------:R-:W-:Y:S01]  /*8ec0*/  FSEL R80, R136, 0.12837915122509002686, P0 ;  /* 0x3e0375d388507808 */ /* 0x000fe20000000000 */
[-C--:B------:R-:W-:Y:S01]  /*8ed0*/  FFMA R81, R82, R84.reuse, R81 ;  /* 0x0000005452517223 */ /* 0x080fe20000000051 */
[C---:B------:R-:W-:Y:S01]  /*8ee0*/  FSETP.GE.AND P5, PT, |R91|.reuse, 1.0029599666595458984, PT ;  /* 0x3f8060fe5b00780b */ /* 0x040fe20003fa6200 */
[----:B------:R-:W-:Y:S02]  /*8ef0*/  FMUL R82, R91, R91 ;  /* 0x0000005b5b527220 */ /* 0x000fe40000400000 */
        /* <DEDUP_REMOVED lines=20> */
[----:B------:R-:W-:Y:S03]  /*9040*/  FSEL R84, -R139, -0.026868773624300956726, P4 ;  /* 0xbcdc1be78b547808 */ /* 0x000fe60002000100 */
[----:B------:R-:W-:Y:S01]  /*9050*/  FFMA R80, R83, R80, R80 ;  /* 0x0000005053507223 */ /* 0x000fe20000000050 */
[----:B------:R-:W-:Y:S01]  /*9060*/  FSEL R83, R135, 0.0052134888246655464172, P4 ;  /* 0x3baad5ea87537808 */ /* 0x000fe20002000000 */
[-C--:B------:R-:W-:Y:S01]  /*9070*/  FFMA R82, R85, R93.reuse, R82 ;  /* 0x0000005d55527223 */ /* 0x080fe20000000052 */
[----:B------:R-:W-:Y:S01]  /*9080*/  FSEL R85, R138, 0.11284004896879196167, P4 ;  /* 0x3de718af8a557808 */ /* 0x000fe20002000000 */
[----:B------:R-:W-:Y:S02]  /*9090*/  @P5 MUFU.EX2 R97, R80 ;  /* 0x0000005000615308 */ /* 0x000fe40000000800 */
[-C--:B------:R-:W-:Y:S01]  /*90a0*/  FFMA R83, R82, R93.reuse, R83 ;  /* 0x0000005d52537223 */ /* 0x080fe20000000053 */
[----:B------:R-:W-:Y:S03]  /*90b0*/  FSEL R82, R137, -0.37612664699554443359, P4 ;  /* 0xbec093ac89527808 */ /* 0x000fe60002000000 */
[-C--:B------:R-:W-:Y:S01]  /*90c0*/  FFMA R84, R83, R93.reuse, R84 ;  /* 0x0000005d53547223 */ /* 0x080fe20000000054 */
[----:B--2---:R-:W-:Y:S03]  /*90d0*/  @P3 FADD R83, -R86, 1 ;  /* 0x3f80000056533421 */ /* 0x004fe60000000100 */
[-C--:B------:R-:W-:Y:S02]  /*90e0*/  FFMA R85, R84, R93.reuse, R85 ;  /* 0x0000005d54557223 */ /* 0x080fe40000000055 */
[----:B------:R-:W-:Y:S02]  /*90f0*/  @P3 LOP3.LUT R78, R83, 0x80000000, R88, 0xb8, !PT ;  /* 0x80000000534e3812 */ /* 0x000fe400078eb858 */
[----:B------:R-:W-:Y:S01]  /*9100*/  FSEL R83, R136, 0.12837915122509002686, P4 ;  /* 0x3e0375d388537808 */ /* 0x000fe20002000000 */
[-C--:B------:R-:W-:Y:S01]  /*9110*/  FFMA R82, R85, R93.reuse, R82 ;  /* 0x0000005d55527223 */ /* 0x080fe20000000052 */
[----:B------:R-:W-:Y:S01]  /*9120*/  FSETP.GE.AND P3, PT, |R94|, 1.0029599666595458984, PT ;  /* 0x3f8060fe5e00780b */ /* 0x000fe20003f66200 */
[----:B------:R-:W-:Y:S01]  /*9130*/  FADD R78, R78, 1 ;  /* 0x3f8000004e4e7421 */ /* 0x000fe20000000000 */
[----:B------:R-:W2:Y:S01]  /*9140*/  @P2 MUFU.EX2 R88, R77 ;  /* 0x0000004d00582308 */ /* 0x000ea20000000800 */
[----:B------:R-:W-:Y:S01]  /*9150*/  FFMA R83, R82, R93, R83 ;  /* 0x0000005d52537223 */ /* 0x000fe20000000053 */
[----:B------:R-:W-:Y:S01]  /*9160*/  FSEL R82, -R93, R92, P4 ;  /* 0x0000005c5d527208 */ /* 0x000fe20002000100 */
[----:B------:R-:W-:Y:S01]  /*9170*/  FMUL R93, R23, 0.70710676908493041992 ;  /* 0x3f3504f3175d7820 */ /* 0x000fe20000400000 */
[----:B------:R-:W-:Y:S02]  /*9180*/  FSEL R95, |R94|, R95, P3 ;  /* 0x0000005f5e5f7208 */ /* 0x000fe40001800200 */
[----:B------:R-:W-:Y:S01]  /*9190*/  FSEL R85, R148, 8.4834944573231041431e-05, P3 ;  /* 0x38b1e96a94557808 */ /* 0x000fe20001800000 */
[----:B------:R-:W-:Y:S01]  /*91a0*/  FFMA R82, R83, R82, R82 ;  /* 0x0000005253527223 */ /* 0x000fe20000000052 */
[----:B------:R-:W-:Y:S01]  /*91b0*/  FSEL R84, -R140, -0.00082130916416645050049, P3 ;  /* 0xba574d208c547808 */ /* 0x000fe20001800100 */
[----:B------:R-:W-:Y:S01]  /*91c0*/  FMUL R98, R93, R93 ;  /* 0x0000005d5d627220 */ /* 0x000fe20000400000 */
[----:B------:R-:W-:Y:S02]  /*91d0*/  FSEL R83, R135, 0.0052134888246655464172, P3 ;  /* 0x3baad5ea87537808 */ /* 0x000fe40001800000 */
[----:B------:R-:W-:Y:S01]  /*91e0*/  FSEL R86, -R139, -0.026868773624300956726, P3 ;  /* 0xbcdc1be78b567808 */ /* 0x000fe20001800100 */
[-C--:B------:R-:W-:Y:S01]  /*91f0*/  FFMA R84, R85, R95.reuse, R84 ;  /* 0x0000005f55547223 */ /* 0x080fe20000000054 */
[----:B------:R-:W-:Y:S03]  /*9200*/  FSEL R85, R138, 0.11284004896879196167, P3 ;  /* 0x3de718af8a557808 */ /* 0x000fe60001800000 */
[-C--:B------:R-:W-:Y:S01]  /*9210*/  FFMA R83, R84, R95.reuse, R83 ;  /* 0x0000005f54537223 */ /* 0x080fe20000000053 */
[----:B------:R-:W-:Y:S01]  /*9220*/  FSEL R84, R137, -0.37612664699554443359, P3 ;  /* 0xbec093ac89547808 */ /* 0x000fe20001800000 */
[----:B--2---:R-:W-:Y:S02]  /*9230*/  @P2 FADD R88, -R88, 1 ;  /* 0x3f80000058582421 */ /* 0x004fe40000000100 */
[-C--:B------:R-:W-:Y:S01]  /*9240*/  FFMA R86, R83, R95.reuse, R86 ;  /* 0x0000005f53567223 */ /* 0x080fe20000000056 */
[----:B------:R-:W-:Y:S02]  /*9250*/  FSEL R83, R136, 0.12837915122509002686, P3 ;  /* 0x3e0375d388537808 */ /* 0x000fe40001800000 */
[----:B------:R-:W-:Y:S01]  /*9260*/  @P2 LOP3.LUT R77, R88, 0x80000000, R87, 0xb8, !PT ;  /* 0x80000000584d2812 */ /* 0x000fe200078eb857 */
[-C--:B------:R-:W-:Y:S01]  /*9270*/  FFMA R85, R86, R95.reuse, R85 ;  /* 0x0000005f56557223 */ /* 0x080fe20000000055 */
[----:B------:R-:W-:Y:S01]  /*9280*/  FSETP.GE.AND P2, PT, |R93|, 1.0029599666595458984, PT ;  /* 0x3f8060fe5d00780b */ /* 0x000fe20003f46200 */
[----:B------:R-:W2:Y:S02]  /*9290*/  @P1 MUFU.EX2 R87, R79 ;  /* 0x0000004f00571308 */ /* 0x000ea40000000800 */
[-C--:B------:R-:W-:Y:S01]  /*92a0*/  FFMA R84, R85, R95.reuse, R84 ;  /* 0x0000005f55547223 */ /* 0x080fe20000000054 */
[----:B------:R-:W-:Y:S01]  /*92b0*/  FSEL R98, |R93|, R98, P2 ;  /* 0x000000625d627208 */ /* 0x000fe20001000200 */
[----:B------:R-:W-:Y:S01]  /*92c0*/  FADD R77, R77, 1 ;  /* 0x3f8000004d4d7421 */ /* 0x000fe20000000000 */
[----:B------:R-:W-:Y:S01]  /*92d0*/  FSEL R88, R148, 8.4834944573231041431e-05, P2 ;  /* 0x38b1e96a94587808 */ /* 0x000fe20001000000 */
[----:B------:R-:W-:Y:S01]  /*92e0*/  FFMA R83, R84, R95, R83 ;  /* 0x0000005f54537223 */ /* 0x000fe20000000053 */
[----:B------:R-:W-:Y:S02]  /*92f0*/  FSEL R84, -R95, R94, P3 ;  /* 0x0000005e5f547208 */ /* 0x000fe40001800100 */
[----:B------:R-:W-:Y:S01]  /*9300*/  FSEL R85, -R140, -0.00082130916416645050049, P2 ;  /* 0xba574d208c557808 */ /* 0x000fe20001000100 */
[----:B------:R-:W3:Y:S01]  /*9310*/  @P0 MUFU.EX2 R95, R81 ;  /* 0x00000051005f0308 */ /* 0x000ee20000000800 */
[----:B------:R-:W-:Y:S01]  /*9320*/  FSEL R86, R135, 0.0052134888246655464172, P2 ;  /* 0x3baad5ea87567808 */ /* 0x000fe20001000000 */
[----:B------:R-:W-:Y:S01]  /*9330*/  FFMA R84, R83, R84, R84 ;  /* 0x0000005453547223 */ /* 0x000fe20000000054 */
[----:B------:R-:W-:Y:S01]  /*9340*/  FSEL R83, -R139, -0.026868773624300956726, P2 ;  /* 0xbcdc1be78b537808 */ /* 0x000fe20001000100 */
[-C--:B------:R-:W-:Y:S01]  /*9350*/  FFMA R85, R88, R98.reuse, R85 ;  /* 0x0000006258557223 */ /* 0x080fe20000000055 */
[----:B------:R-:W-:Y:S01]  /*9360*/  FSEL R88, R138, 0.11284004896879196167, P2 ;  /* 0x3de718af8a587808 */ /* 0x000fe20001000000 */
[----:B--2---:R-:W-:Y:S02]  /*9370*/  @P1 FADD R87, -R87, 1 ;  /* 0x3f80000057571421 */ /* 0x004fe40000000100 */
[-C--:B------:R-:W-:Y:S01]  /*9380*/  FFMA R86, R85, R98.reuse, R86 ;  /* 0x0000006255567223 */ /* 0x080fe20000000056 */
[----:B------:R-:W-:Y:S02]  /*9390*/  FSEL R85, R137, -0.37612664699554443359, P2 ;  /* 0xbec093ac89557808 */ /* 0x000fe40001000000 */
[----:B------:R-:W-:Y:S01]  /*93a0*/  @P1 LOP3.LUT R79, R87, 0x80000000, R90, 0xb8, !PT ;  /* 0x80000000574f1812 */ /* 0x000fe200078eb85a */
[----:B------:R-:W-:Y:S01]  /*93b0*/  FFMA R83, R86, R98, R83 ;  /* 0x0000006256537223 */ /* 0x000fe20000000053 */
[----:B------:R-:W-:Y:S01]  /*93c0*/  FSEL R86, R136, 0.12837915122509002686, P2 ;  /* 0x3e0375d388567808 */ /* 0x000fe20001000000 */
[C---:B------:R-:W-:Y:S01]  /*93d0*/  FMUL R87, R96.reuse, R96 ;  /* 0x0000006060577220 */ /* 0x040fe20000400000 */
[----:B------:R-:W-:Y:S01]  /*93e0*/  FSETP.GE.AND P1, PT, |R96|, 1.0029599666595458984, PT ;  /* 0x3f8060fe6000780b */ /* 0x000fe20003f26200 */
[-C--:B------:R-:W-:Y:S01]  /*93f0*/  FFMA R88, R83, R98.reuse, R88 ;  /* 0x0000006253587223 */ /* 0x080fe20000000058 */
[----:B------:R-:W-:Y:S01]  /*9400*/  FSEL R83, -R98, R93, P2 ;  /* 0x0000005d62537208 */ /* 0x000fe20001000100 */
[----:B------:R-:W-:Y:S01]  /*9410*/  FADD R79, R79, 1 ;  /* 0x3f8000004f4f7421 */ /* 0x000fe20000000000 */
[----:B------:R-:W-:Y:S01]  /*9420*/  FSEL R90, |R96|, R87, P1 ;  /* 0x00000057605a7208 */ /* 0x000fe20000800200 */
[-C--:B------:R-:W-:Y:S01]  /*9430*/  FFMA R85, R88, R98.reuse, R85 ;  /* 0x0000006258557223 */ /* 0x080fe20000000055 */
[----:B------:R-:W-:Y:S02]  /*9440*/  FSEL R88, R148, 8.4834944573231041431e-05, P1 ;  /* 0x38b1e96a94587808 */ /* 0x000fe40000800000 */
[----:B------:R-:W-:Y:S01]  /*9450*/  FSEL R87, -R139, -0.026868773624300956726, P1 ;  /* 0xbcdc1be78b577808 */ /* 0x000fe20000800100 */
[----:B------:R-:W-:Y:S01]  /*9460*/  FFMA R86, R85, R98, R86 ;  /* 0x0000006255567223 */ /* 0x000fe20000000056 */
[----:B------:R-:W-:Y:S01]  /*9470*/  FSEL R85, -R140, -0.00082130916416645050049, P1 ;  /* 0xba574d208c557808 */ /* 0x000fe20000800100 */
[----:B---3--:R-:W-:Y:S01]  /*9480*/  @P0 FADD R98, -R95, 1 ;  /* 0x3f8000005f620421 */ /* 0x008fe20000000100 */
[----:B------:R-:W-:Y:S01]  /*9490*/  FMUL R95, R25, 0.70710676908493041992 ;  /* 0x3f3504f3195f7820 */ /* 0x000fe20000400000 */
[----:B------:R-:W-:Y:S01]  /*94a0*/  FFMA R83, R86, R83, R83 ;  /* 0x0000005356537223 */ /* 0x000fe20000000053 */
[----:B------:R-:W-:Y:S01]  /*94b0*/  FSEL R86, R135, 0.0052134888246655464172, P1 ;  /* 0x3baad5ea87567808 */ /* 0x000fe20000800000 */
        /* <DEDUP_REMOVED lines=37> */
[----:B------:R-:W-:Y:S02]  /*9710*/  @P5 LOP3.LUT R80, R86, 0x80000000, R91, 0xb8, !PT ;  /* 0x8000000056505812 */ /* 0x000fe400078eb85b */
        /* <DEDUP_REMOVED lines=130> */
[----:B------:R-:W-:Y:S02]  /*9f40*/  FMUL R103, R32, 0.70710676908493041992 ;  /* 0x3f3504f320677820 */ /* 0x000fe40000400000 */
[-C--:B------:R-:W-:Y:S02]  /*9f50*/  FFMA R94, R95, R96.reuse, R94 ;  /* 0x000000605f5e7223 */ /* 0x080fe4000000005e */
[----:B------:R-:W-:Y:S02]  /*9f60*/  @P5 LOP3.LUT R86, R92, 0x80000000, R97, 0xb8, !PT ;  /* 0x800000005c565812 */ /* 0x000fe400078eb861 */
[----:B------:R-:W-:Y:S01]  /*9f70*/  FSEL R92, R136, 0.12837915122509002686, P0 ;  /* 0x3e0375d3885c7808 */ /* 0x000fe20000000000 */
[-C--:B------:R-:W-:Y:S01]  /*9f80*/  FFMA R93, R94, R96.reuse, R93 ;  /* 0x000000605e5d7223 */ /* 0x080fe2000000005d */
[C---:B------:R-:W-:Y:S01]  /*9f90*/  FSETP.GE.AND P5, PT, |R103|.reuse, 1.0029599666595458984, PT ;  /* 0x3f8060fe6700780b */ /* 0x040fe20003fa6200 */
[----:B------:R-:W-:Y:S01]  /*9fa0*/  FMUL R94, R103, R103 ;  /* 0x00000067675e7220 */ /* 0x000fe20000400000 */
[----:B------:R-:W-:Y:S01]  /*9fb0*/  FADD R86, R86, 1 ;  /* 0x3f80000056567421 */ /* 0x000fe20000000000 */
        /* <DEDUP_REMOVED lines=35> */
[----:B------:R-:W2:Y:S02]  /*a1f0*/  @P2 MUFU.EX2 R100, R89 ;  /* 0x0000005900642308 */ /* 0x000ea40000000800 */
        /* <DEDUP_REMOVED lines=11> */
[----:B------:R-:W-:Y:S01]  /*a2b0*/  FSEL R97, R138, 0.11284004896879196167, P3 ;  /* 0x3de718af8a617808 */ /* 0x000fe20001800000 */
[----:B--2---:R-:W-:Y:S02]  /*a2c0*/  @P2 FADD R100, -R100, 1 ;  /* 0x3f80000064642421 */ /* 0x004fe40000000100 */
[-C--:B------:R-:W-:Y:S01]  /*a2d0*/  FFMA R95, R96, R107.reuse, R95 ;  /* 0x0000006b605f7223 */ /* 0x080fe2000000005f */
[----:B------:R-:W-:Y:S02]  /*a2e0*/  FSEL R96, R137, -0.37612664699554443359, P3 ;  /* 0xbec093ac89607808 */ /* 0x000fe40001800000 */
[----:B------:R-:W-:Y:S01]  /*a2f0*/  @P2 LOP3.LUT R89, R100, 0x80000000, R99, 0xb8, !PT ;  /* 0x8000000064592812 */ /* 0x000fe200078eb863 */
[-C--:B------:R-:W-:Y:S01]  /*a300*/  FFMA R98, R95, R107.reuse, R98 ;  /* 0x0000006b5f627223 */ /* 0x080fe20000000062 */
[----:B------:R-:W-:Y:S01]  /*a310*/  FSEL R95, R136, 0.12837915122509002686, P3 ;  /* 0x3e0375d3885f7808 */ /* 0x000fe20001800000 */
[----:B------:R-:W2:Y:S01]  /*a320*/  @P1 MUFU.EX2 R99, R91 ;  /* 0x0000005b00631308 */ /* 0x000ea20000000800 */
[C---:B------:R-:W-:Y:S01]  /*a330*/  FSETP.GE.AND P2, PT, |R105|.reuse, 1.0029599666595458984, PT ;  /* 0x3f8060fe6900780b */ /* 0x040fe20003f46200 */
[-C--:B------:R-:W-:Y:S03]  /*a340*/  FFMA R97, R98, R107.reuse, R97 ;  /* 0x0000006b62617223 */ /* 0x080fe60000000061 */
[----:B------:R-:W-:Y:S01]  /*a350*/  FSEL R110, |R105|, R110, P2 ;  /* 0x0000006e696e7208 */ /* 0x000fe20001000200 */
[-C--:B------:R-:W-:Y:S01]  /*a360*/  FFMA R96, R97, R107.reuse, R96 ;  /* 0x0000006b61607223 */ /* 0x080fe20000000060 */
[----:B------:R-:W-:Y:S02]  /*a370*/  FSEL R100, R148, 8.4834944573231041431e-05, P2 ;  /* 0x38b1e96a94647808 */ /* 0x000fe40001000000 */
[----:B------:R-:W-:Y:S01]  /*a380*/  FSEL R97, -R140, -0.00082130916416645050049, P2 ;  /* 0xba574d208c617808 */ /* 0x000fe20001000100 */
[----:B------:R-:W-:Y:S01]  /*a390*/  FFMA R95, R96, R107, R95 ;  /* 0x0000006b605f7223 */ /* 0x000fe2000000005f */
[----:B------:R-:W-:Y:S02]  /*a3a0*/  FSEL R96, -R107, R106, P3 ;  /* 0x0000006a6b607208 */ /* 0x000fe40001800100 */
[----:B------:R-:W-:Y:S01]  /*a3b0*/  FSEL R98, R135, 0.0052134888246655464172, P2 ;  /* 0x3baad5ea87627808 */ /* 0x000fe20001000000 */
[----:B------:R-:W3:Y:S02]  /*a3c0*/  @P0 MUFU.EX2 R107, R93 ;  /* 0x0000005d006b0308 */ /* 0x000ee40000000800 */
        /* <DEDUP_REMOVED lines=58> */
[C---:B------:R-:W-:Y:S01]  /*a770*/  FMUL R109, R38.reuse, 0.70710676908493041992 ;  /* 0x3f3504f3266d7820 */ /* 0x040fe20000400000 */
[----:B------:R-:W-:Y:S01]  /*a780*/  FMUL R38, R38, 0.5 ;  /* 0x3f00000026267820 */ /* 0x000fe20000400000 */
        /* <DEDUP_REMOVED lines=87> */
[----:B------:R-:W-:Y:S02]  /*ad00*/  FSEL R101, -R116, R111, P2 ;  /* 0x0000006f74657208 */ /* 0x000fe40001000100 */
        /* <DEDUP_REMOVED lines=91> */
[C---:B------:R-:W-:Y:S01]  /*b2c0*/  FMUL R117, R47.reuse, 0.70710676908493041992 ;  /* 0x3f3504f32f757820 */ /* 0x040fe20000400000 */
[----:B------:R-:W-:Y:S01]  /*b2d0*/  FSEL R119, |R118|, R119, P3 ;  /* 0x0000007776777208 */ /* 0x000fe20001800200 */
[----:B------:R-:W-:Y:S01]  /*b2e0*/  FMUL R47, R47, 0.5 ;  /* 0x3f0000002f2f7820 */ /* 0x000fe20000400000 */
        /* <DEDUP_REMOVED lines=131> */
[----:B------:R-:W-:Y:S01]  /*bb20*/  FMUL R146, R141, R141 ;  /* 0x0000008d8d927220 */ /* 0x000fe20000400000 */
[----:B------:R-:W-:Y:S01]  /*bb30*/  FSEL R114, -R140, -0.00082130916416645050049, P3 ;  /* 0xba574d208c727808 */ /* 0x000fe20001800100 */
[----:B------:R-:W-:Y:S01]  /*bb40*/  FFMA R112, R113, R112, R112 ;  /* 0x0000007071707223 */ /* 0x000fe20000000070 */
        /* <DEDUP_REMOVED lines=68> */
[----:B------:R-:W2:Y:S01]  /*bf90*/  @P3 MUFU.EX2 R146, R114 ;  /* 0x0000007200923308 */ /* 0x000ea20000000800 */
[----:B------:R-:W-:Y:S01]  /*bfa0*/  @P4 LOP3.LUT R112, R149, 0x80000000, R122, 0xb8, !PT ;  /* 0x8000000095704812 */ /* 0x000fe200078eb87a */
[-C--:B------:R-:W-:Y:S01]  /*bfb0*/  FFMA R117, R118, R120.reuse, R117 ;  /* 0x0000007876757223 */ /* 0x080fe20000000075 */
[----:B------:R-:W-:Y:S01]  /*bfc0*/  FSEL R118, R138, 0.11284004896879196167, P0 ;  /* 0x3de718af8a767808 */ /* 0x000fe20000000000 */
[C---:B------:R-:W-:Y:S01]  /*bfd0*/  FMUL R122, R147.reuse, R147 ;  /* 0x00000093937a7220 */ /* 0x040fe20000400000 */
[----:B------:R-:W-:Y:S01]  /*bfe0*/  FSETP.GE.AND P4, PT, |R147|, 1.0029599666595458984, PT ;  /* 0x3f8060fe9300780b */ /* 0x000fe20003f86200 */
[----:B------:R-:W-:Y:S01]  /*bff0*/  FFMA R116, R117, R120, R116 ;  /* 0x0000007875747223 */ /* 0x000fe20000000074 */
[----:B------:R-:W-:Y:S02]  /*c000*/  FSEL R117, R137, -0.37612664699554443359, P0 ;  /* 0xbec093ac89757808 */ /* 0x000fe40000000000 */
        /* <DEDUP_REMOVED lines=36> */
[----:B------:R-:W-:Y:S03]  /*c250*/  FSEL R121, R138, 0.11284004896879196167, P4 ;  /* 0x3de718af8a797808 */ /* 0x000fe60002000000 */
[-C--:B------:R-:W-:Y:S01]  /*c260*/  FFMA R119, R118, R122.reuse, R119 ;  /* 0x0000007a76777223 */ /* 0x080fe20000000077 */
[----:B------:R-:W-:Y:S03]  /*c270*/  FSEL R118, R137, -0.37612664699554443359, P4 ;  /* 0xbec093ac89767808 */ /* 0x000fe60002000000 */
[-C--:B------:R-:W-:Y:S01]  /*c280*/  FFMA R120, R119, R122.reuse, R120 ;  /* 0x0000007a77787223 */ /* 0x080fe20000000078 */
[----:B--2---:R-:W-:Y:S01]  /*c290*/  @P3 FADD R119, -R146, 1 ;  /* 0x3f80000092773421 */ /* 0x004fe20000000100 */
[C---:B------:R-:W-:Y:S01]  /*c2a0*/  FMUL R146, R58.reuse, 0.70710676908493041992 ;  /* 0x3f3504f33a927820 */ /* 0x040fe20000400000 */
[----:B------:R-:W-:Y:S01]  /*c2b0*/  FMUL R58, R58, 0.5 ;  /* 0x3f0000003a3a7820 */ /* 0x000fe20000400000 */
[----:B------:R-:W-:Y:S02]  /*c2c0*/  FFMA R121, R120, R122, R121 ;  /* 0x0000007a78797223 */ /* 0x000fe40000000079 */
[----:B------:R-:W-:Y:S01]  /*c2d0*/  @P3 LOP3.LUT R114, R119, 0x80000000, R142, 0xb8, !PT ;  /* 0x8000000077723812 */ /* 0x000fe200078eb88e */
[----:B------:R-:W-:Y:S01]  /*c2e0*/  FMUL R149, R146, R146 ;  /* 0x0000009292957220 */ /* 0x000fe20000400000 */
[----:B------:R-:W-:Y:S01]  /*c2f0*/  FSEL R119, R136, 0.12837915122509002686, P4 ;  /* 0x3e0375d388777808 */ /* 0x000fe20002000000 */
[-C--:B------:R-:W-:Y:S01]  /*c300*/  FFMA R118, R121, R122.reuse, R118 ;  /* 0x0000007a79767223 */ /* 0x080fe20000000076 */
[----:B------:R-:W-:Y:S01]  /*c310*/  FSETP.GE.AND P3, PT, |R146|, 1.0029599666595458984, PT ;  /* 0x3f8060fe9200780b */ /* 0x000fe20003f66200 */
[----:B------:R-:W2:Y:S02]  /*c320*/  @P2 MUFU.EX2 R142, R113 ;  /* 0x00000071008e2308 */ /* 0x000ea40000000800 */
        /* <DEDUP_REMOVED lines=9> */
[----:B------:R-:W-:Y:S01]  /*c3c0*/  FSEL R121, R138, 0.11284004896879196167, P3 ;  /* 0x3de718af8a797808 */ /* 0x000fe20001800000 */
[----:B--2---:R-:W-:Y:S02]  /*c3d0*/  @P2 FADD R142, -R142, 1 ;  /* 0x3f8000008e8e2421 */ /* 0x004fe40000000100 */
[-C--:B------:R-:W-:Y:S01]  /*c3e0*/  FFMA R119, R120, R149.reuse, R119 ;  /* 0x0000009578777223 */ /* 0x080fe20000000077 */
[----:B------:R-:W-:Y:S01]  /*c3f0*/  FMUL R120, R6, 0.5 ;  /* 0x3f00000006787820 */ /* 0x000fe20000400000 */
[----:B------:R-:W-:Y:S02]  /*c400*/  FSEL R6, R137, -0.37612664699554443359, P3 ;  /* 0xbec093ac89067808 */ /* 0x000fe40001800000 */
[----:B------:R-:W-:Y:S01]  /*c410*/  @P2 LOP3.LUT R113, R142, 0x80000000, R141, 0xb8, !PT ;  /* 0x800000008e712812 */ /* 0x000fe200078eb88d */
[-C--:B------:R-:W-:Y:S01]  /*c420*/  FFMA R122, R119, R149.reuse, R122 ;  /* 0x00000095777a7223 */ /* 0x080fe2000000007a */
[----:B------:R-:W-:Y:S01]  /*c430*/  FSETP.GE.AND P2, PT, |R70|, 1.0029599666595458984, PT ;  /* 0x3f8060fe4600780b */ /* 0x000fe20003f46200 */
[----:B------:R-:W-:Y:S01]  /*c440*/  FMUL R120, R159, R120 ;  /* 0x000000789f787220 */ /* 0x000fe20000400000 */
[----:B------:R-:W-:Y:S01]  /*c450*/  FMUL R159, R7, 0.5 ;  /* 0x3f000000079f7820 */ /* 0x000fe20000400000 */
[----:B------:R-:W-:Y:S01]  /*c460*/  FSEL R7, R136, 0.12837915122509002686, P3 ;  /* 0x3e0375d388077808 */ /* 0x000fe20001800000 */
[----:B------:R-:W-:Y:S01]  /*c470*/  FFMA R121, R122, R149, R121 ;  /* 0x000000957a797223 */ /* 0x000fe20000000079 */
[----:B------:R-:W-:Y:S01]  /*c480*/  FMUL R119, R70, R70 ;  /* 0x0000004646777220 */ /* 0x000fe20000400000 */
[----:B------:R-:W-:Y:S01]  /*c490*/  FMUL R159, R72, R159 ;  /* 0x0000009f489f7220 */ /* 0x000fe20000400000 */
[----:B------:R-:W-:Y:S01]  /*c4a0*/  FMUL R72, R5, 0.5 ;  /* 0x3f00000005487820 */ /* 0x000fe20000400000 */
[----:B------:R-:W-:Y:S01]  /*c4b0*/  FSEL R5, R148, 8.4834944573231041431e-05, P2 ;  /* 0x38b1e96a94057808 */ /* 0x000fe20001000000 */
[----:B------:R-:W-:Y:S01]  /*c4c0*/  FFMA R6, R121, R149, R6 ;  /* 0x0000009579067223 */ /* 0x000fe20000000006 */
[----:B------:R-:W-:Y:S01]  /*c4d0*/  FSEL R119, |R70|, R119, P2 ;  /* 0x0000007746777208 */ /* 0x000fe20001000200 */
[----:B------:R-:W-:Y:S01]  /*c4e0*/  FMUL R121, R4, 0.5 ;  /* 0x3f00000004797820 */ /* 0x000fe20000400000 */
[----:B------:R-:W-:Y:S01]  /*c4f0*/  FSEL R4, -R149, R146, P3 ;  /* 0x0000009295047208 */ /* 0x000fe20001800100 */
[----:B------:R-:W-:Y:S01]  /*c500*/  FFMA R7, R6, R149, R7 ;  /* 0x0000009506077223 */ /* 0x000fe20000000007 */
[----:B------:R-:W-:Y:S01]  /*c510*/  F2FP.SATFINITE.E4M3.F32.PACK_AB_MERGE_C R120, R159, R120, RZ ;  /* 0x000000789f78723e */ /* 0x000fe200048070ff */
[----:B------:R-:W-:Y:S01]  /*c520*/  FADD R6, R2, 1 ;  /* 0x3f80000002067421 */ /* 0x000fe20000000000 */
[----:B------:R-:W-:Y:S01]  /*c530*/  FSEL R2, -R140, -0.00082130916416645050049, P2 ;  /* 0xba574d208c027808 */ /* 0x000fe20001000100 */
[----:B------:R-:W-:Y:S01]  /*c540*/  FFMA R4, R7, R4, R4 ;  /* 0x0000000407047223 */ /* 0x000fe20000000004 */
[----:B------:R-:W-:Y:S01]  /*c550*/  FADD R141, R68, 1 ;  /* 0x3f800000448d7421 */ /* 0x000fe20000000000 */
[----:B------:R-:W2:Y:S01]  /*c560*/  @P1 MUFU.EX2 R7, R115 ;  /* 0x0000007300071308 */ /* 0x000ea20000000800 */
[----:B------:R-:W-:Y:S01]  /*c570*/  FMUL R68, R8, 0.5 ;  /* 0x3f00000008447820 */ /* 0x000fe20000400000 */
[----:B------:R-:W-:Y:S01]  /*c580*/  FFMA R2, R5, R119, R2 ;  /* 0x0000007705027223 */ /* 0x000fe20000000002 */
[----:B------:R-:W-:Y:S01]  /*c590*/  FSEL R5, R135, 0.0052134888246655464172, P2 ;  /* 0x3baad5ea87057808 */ /* 0x000fe20001000000 */
[----:B------:R-:W-:Y:S01]  /*c5a0*/  FMUL R121, R6, R121 ;  /* 0x0000007906797220 */ /* 0x000fe20000400000 */
[----:B------:R-:W-:Y:S01]  /*c5b0*/  FSEL R6, -R139, -0.026868773624300956726, P2 ;  /* 0xbcdc1be78b067808 */ /* 0x000fe20001000100 */
[----:B------:R-:W-:Y:S01]  /*c5c0*/  FMUL R8, R9, 0.5 ;  /* 0x3f00000009087820 */ /* 0x000fe20000400000 */
[----:B------:R-:W-:Y:S01]  /*c5d0*/  FADD R9, R0, 1 ;  /* 0x3f80000000097421 */ /* 0x000fe20000000000 */
[----:B------:R-:W-:Y:S01]  /*c5e0*/  FSEL R0, R137, -0.37612664699554443359, P2 ;  /* 0xbec093ac89007808 */ /* 0x000fe20001000000 */
[-C--:B------:R-:W-:Y:S01]  /*c5f0*/  FFMA R5, R2, R119.reuse, R5 ;  /* 0x0000007702057223 */ /* 0x080fe20000000005 */
[----:B------:R-:W-:Y:S01]  /*c600*/  FMUL R8, R3, R8 ;  /* 0x0000000803087220 */ /* 0x000fe20000400000 */
[----:B------:R-:W-:Y:S01]  /*c610*/  FSEL R3, R138, 0.11284004896879196167, P2 ;  /* 0x3de718af8a037808 */ /* 0x000fe20001000000 */
[----:B------:R-:W-:Y:S01]  /*c620*/  FMUL R2, R69, R10 ;  /* 0x0000000a45027220 */ /* 0x000fe20000400000 */
[-C--:B------:R-:W-:Y:S01]  /*c630*/  FFMA R6, R5, R119.reuse, R6 ;  /* 0x0000007705067223 */ /* 0x080fe20000000006 */
[----:B------:R-:W-:Y:S01]  /*c640*/  FMUL R5, R11, 0.5 ;  /* 0x3f0000000b057820 */ /* 0x000fe20000400000 */
[----:B------:R-:W-:Y:S01]  /*c650*/  FADD R10, R71, 1 ;  /* 0x3f800000470a7421 */ /* 0x000fe20000000000 */
[----:B------:R-:W-:Y:S01]  /*c660*/  FMUL R9, R9, R68 ;  /* 0x0000004409097220 */ /* 0x000fe20000400000 */
[----:B------:R-:W-:Y:S01]  /*c670*/  FFMA R3, R6, R119, R3 ;  /* 0x0000007706037223 */ /* 0x000fe20000000003 */
[----:B--2---:R-:W-:Y:S01]  /*c680*/  @P1 FADD R7, -R7, 1 ;  /* 0x3f80000007071421 */ /* 0x004fe20000000100 */
[----:B------:R-:W-:Y:S01]  /*c690*/  FMUL R68, R60, 0.70710676908493041992 ;  /* 0x3f3504f33c447820 */ /* 0x000fe20000400000 */
[----:B------:R-:W-:Y:S01]  /*c6a0*/  FMUL R5, R10, R5 ;  /* 0x000000050a057220 */ /* 0x000fe20000400000 */
[-C--:B------:R-:W-:Y:S01]  /*c6b0*/  FFMA R0, R3, R119.reuse, R0 ;  /* 0x0000007703007223 */ /* 0x080fe20000000000 */
[----:B------:R-:W-:Y:S01]  /*c6c0*/  FSEL R3, R136, 0.12837915122509002686, P2 ;  /* 0x3e0375d388037808 */ /* 0x000fe20001000000 */
[----:B------:R-:W-:Y:S01]  /*c6d0*/  FADD R11, R73, 1 ;  /* 0x3f800000490b7421 */ /* 0x000fe20000000000 */
[----:B------:R-:W-:Y:S01]  /*c6e0*/  @P1 LOP3.LUT R115, R7, 0x80000000, R144, 0xb8, !PT ;  /* 0x8000000007731812 */ /* 0x000fe200078eb890 */
[C---:B------:R-:W-:Y:S01]  /*c6f0*/  FMUL R7, R68.reuse, R68 ;  /* 0x0000004444077220 */ /* 0x040fe20000400000 */
[----:B------:R-:W-:Y:S01]  /*c700*/  FSETP.GE.AND P1, PT, |R68|, 1.0029599666595458984, PT ;  /* 0x3f8060fe4400780b */ /* 0x000fe20003f26200 */
[----:B------:R-:W-:Y:S01]  /*c710*/  FMUL R72, R141, R72 ;  /* 0x000000488d487220 */ /* 0x000fe20000400000 */
[----:B------:R-:W-:Y:S01]  /*c720*/  F2FP.SATFINITE.E4M3.F32.PACK_AB_MERGE_C R6, R5, R2, RZ ;  /* 0x000000020506723e */ /* 0x000fe200048070ff */
[----:B------:R-:W-:Y:S01]  /*c730*/  FMUL R60, R60, 0.5 ;  /* 0x3f0000003c3c7820 */ /* 0x000fe20000400000 */
[----:B------:R-:W-:Y:S01]  /*c740*/  FSEL R2, -R119, R70, P2 ;  /* 0x0000004677027208 */ /* 0x000fe20001000100 */
[----:B------:R-:W-:Y:S01]  /*c750*/  FFMA R3, R0, R119, R3 ;  /* 0x0000007700037223 */ /* 0x000fe20000000003 */
[----:B------:R-:W-:Y:S01]  /*c760*/  FSEL R7, |R68|, R7, P1 ;  /* 0x0000000744077208 */ /* 0x000fe20000800200 */
[----:B------:R-:W-:Y:S01]  /*c770*/  FADD R115, R115, 1 ;  /* 0x3f80000073737421 */ /* 0x000fe20000000000 */
[----:B------:R-:W-:Y:S01]  /*c780*/  FSEL R5, R148, 8.4834944573231041431e-05, P1 ;  /* 0x38b1e96a94057808 */ /* 0x000fe20000800000 */
[----:B------:R-:W-:Y:S01]  /*c790*/  FFMA R2, R3, R2, R2 ;  /* 0x0000000203027223 */ /* 0x000fe20000000002 */
[----:B------:R-:W-:Y:S01]  /*c7a0*/  FSEL R0, -R140, -0.00082130916416645050049, P1 ;  /* 0xba574d208c007808 */ /* 0x000fe20000800100 */
[----:B------:R-:W-:Y:S01]  /*c7b0*/  FMUL R54, R115, R54 ;  /* 0x0000003673367220 */ /* 0x000fe20000400000 */
[----:B------:R-:W-:Y:S02]  /*c7c0*/  FSEL R3, R135, 0.0052134888246655464172, P1 ;  /* 0x3baad5ea87037808 */ /* 0x000fe40000800000 */
[----:B------:R-:W-:Y:S01]  /*c7d0*/  F2FP.SATFINITE.E4M3.F32.PACK_AB_MERGE_C R73, R8, R9, R6 ;  /* 0x000000090849723e */ /* 0x000fe20004807006 */
[----:B------:R-:W-:Y:S01]  /*c7e0*/  FFMA R0, R5, R7, R0 ;  /* 0x0000000705007223 */ /* 0x000fe20000000000 */
[----:B------:R-:W-:Y:S01]  /*c7f0*/  FSEL R5, R138, 0.11284004896879196167, P1 ;  /* 0x3de718af8a057808 */ /* 0x000fe20000800000 */
[----:B------:R-:W2:Y:S01]  /*c800*/  @P0 MUFU.EX2 R6, R117 ;  /* 0x0000007500060308 */ /* 0x000ea20000000800 */
[----:B------:R-:W-:Y:S01]  /*c810*/  F2FP.SATFINITE.E4M3.F32.PACK_AB_MERGE_C R72, R72, R121, R120 ;  /* 0x000000794848723e */ /* 0x000fe20004807078 */
[-C--:B------:R-:W-:Y:S01]  /*c820*/  FFMA R3, R0, R7.reuse, R3 ;  /* 0x0000000700037223 */ /* 0x080fe20000000003 */
[----:B------:R-:W-:Y:S01]  /*c830*/  FSEL R0, -R139, -0.026868773624300956726, P1 ;  /* 0xbcdc1be78b007808 */ /* 0x000fe20000800100 */
[----:B------:R-:W-:Y:S01]  /*c840*/  FMUL R9, R11, R12 ;  /* 0x0000000c0b097220 */ /* 0x000fe20000400000 */
[----:B------:R-:W-:Y:S01]  /*c850*/  FMUL R12, R61, 0.70710676908493041992 ;  /* 0x3f3504f33d0c7820 */ /* 0x000fe20000400000 */
[----:B------:R-:W-:Y:S01]  /*c860*/  FADD R11, R74, 1 ;  /* 0x3f8000004a0b7421 */ /* 0x000fe20000000000 */
[----:B------:R-:W-:Y:S01]  /*c870*/  FADD R8, R75, 1 ;  /* 0x3f8000004b087421 */ /* 0x000fe20000000000 */
[-C--:B------:R-:W-:Y:S01]  /*c880*/  FFMA R0, R3, R7.reuse, R0 ;  /* 0x0000000703007223 */ /* 0x080fe20000000000 */
[----:B------:R-:W-:Y:S01]  /*c890*/  FSEL R3, R136, 0.12837915122509002686, P1 ;  /* 0x3e0375d388037808 */ /* 0x000fe20000800000 */
[----:B------:R-:W-:Y:S01]  /*c8a0*/  FMUL R10, R11, R14 ;  /* 0x0000000e0b0a7220 */ /* 0x000fe20000400000 */
[----:B------:R-:W-:Y:S01]  /*c8b0*/  FMUL R14, R18, 0.5 ;  /* 0x3f000000120e7820 */ /* 0x000fe20000400000 */
[----:B------:R-:W-:Y:S01]  /*c8c0*/  FFMA R5, R0, R7, R5 ;  /* 0x0000000700057223 */ /* 0x000fe20000000005 */
[----:B------:R-:W-:Y:S01]  /*c8d0*/  FSEL R0, R137, -0.37612664699554443359, P1 ;  /* 0xbec093ac89007808 */ /* 0x000fe20000800000 */
[----:B------:R-:W-:Y:S01]  /*c8e0*/  FMUL R74, R8, R13 ;  /* 0x0000000d084a7220 */ /* 0x000fe20000400000 */
[----:B------:R-:W-:Y:S01]  /*c8f0*/  F2FP.SATFINITE.E4M3.F32.PACK_AB_MERGE_C R10, R15, R10, RZ ;  /* 0x0000000a0f0a723e */ /* 0x000fe200048070ff */
[----:B------:R-:W3:Y:S01]  /*c900*/  @P5 MUFU.EX2 R11, R116 ;  /* 0x00000074000b5308 */ /* 0x000ee20000000800 */
[----:B--2---:R-:W-:Y:S01]  /*c910*/  @P0 FADD R6, -R6, 1 ;  /* 0x3f80000006060421 */ /* 0x004fe20000000100 */
[----:B------:R-:W-:Y:S01]  /*c920*/  FFMA R0, R5, R7, R0 ;  /* 0x0000000705007223 */ /* 0x000fe20000000000 */
[----:B------:R-:W-:Y:S01]  /*c930*/  F2FP.SATFINITE.E4M3.F32.PACK_AB_MERGE_C R74, R74, R9, R10 ;  /* 0x000000094a4a723e */ /* 0x000fe2000480700a */
[----:B------:R-:W-:Y:S01]  /*c940*/  FMUL R14, R79, R14 ;  /* 0x0000000e4f0e7220 */ /* 0x000fe20000400000 */
[----:B------:R-:W-:Y:S01]  /*c950*/  FMUL R75, R16, 0.5 ;  /* 0x3f000000104b7820 */ /* 0x000fe20000400000 */
[----:B------:R-:W-:Y:S01]  /*c960*/  @P0 LOP3.LUT R117, R6, 0x80000000, R143, 0xb8, !PT ;  /* 0x8000000006750812 */ /* 0x000fe200078eb88f */
[----:B------:R-:W-:Y:S01]  /*c970*/  FFMA R3, R0, R7, R3 ;  /* 0x0000000700037223 */ /* 0x000fe20000000003 */
[----:B------:R-:W-:Y:S01]  /*c980*/  FSEL R0, -R7, R68, P1 ;  /* 0x0000004407007208 */ /* 0x000fe20000800100 */
[C---:B------:R-:W-:Y:S01]  /*c990*/  FMUL R7, R12.reuse, R12 ;  /* 0x0000000c0c077220 */ /* 0x040fe20000400000 */
[C---:B------:R-:W-:Y:S01]  /*c9a0*/  FSETP.GE.AND P0, PT, |R12|.reuse, 1.0029599666595458984, PT ;  /* 0x3f8060fe0c00780b */ /* 0x040fe20003f06200 */
[----:B------:R-:W-:Y:S01]  /*c9b0*/  FMUL R5, R19, 0.5 ;  /* 0x3f00000013057820 */ /* 0x000fe20000400000 */
[----:B------:R-:W-:Y:S01]  /*c9c0*/  FADD R6, R81, 1 ;  /* 0x3f80000051067421 */ /* 0x000fe20000000000 */
[----:B------:R-:W-:Y:S01]  /*c9d0*/  FFMA R0, R3, R0, R0 ;  /* 0x0000000003007223 */ /* 0x000fe20000000000 */
[----:B------:R-:W-:Y:S01]  /*c9e0*/  FSEL R7, |R12|, R7, P0 ;  /* 0x000000070c077208 */ /* 0x000fe20000000200 */
[----:B------:R-:W-:Y:S01]  /*c9f0*/  FMUL R75, R78, R75 ;  /* 0x0000004b4e4b7220 */ /* 0x000fe20000400000 */
[----:B------:R-:W-:Y:S01]  /*ca00*/  FSEL R8, R148, 8.4834944573231041431e-05, P0 ;  /* 0x38b1e96a94087808 */ /* 0x000fe20000000000 */
[----:B------:R-:W-:Y:S01]  /*ca10*/  FMUL R5, R6, R5 ;  /* 0x0000000506057220 */ /* 0x000fe20000400000 */
[----:B------:R-:W-:Y:S01]  /*ca20*/  FSEL R3, -R140, -0.00082130916416645050049, P0 ;  /* 0xba574d208c037808 */ /* 0x000fe20000000100 */
[----:B------:R-:W-:Y:S01]  /*ca30*/  FMUL R18, R17, 0.5 ;  /* 0x3f00000011127820 */ /* 0x000fe20000400000 */
[----:B------:R-:W-:Y:S01]  /*ca40*/  FSEL R6, R135, 0.0052134888246655464172, P0 ;  /* 0x3baad5ea87067808 */ /* 0x000fe20000000000 */
[----:B---3--:R-:W-:Y:S01]  /*ca50*/  @P5 FADD R10, -R11, 1 ;  /* 0x3f8000000b0a5421 */ /* 0x008fe20000000100 */
[----:B------:R-:W-:Y:S01]  /*ca60*/  F2FP.SATFINITE.E4M3.F32.PACK_AB_MERGE_C R14, R5, R14, RZ ;  /* 0x0000000e050e723e */ /* 0x000fe200048070ff */
[-C--:B------:R-:W-:Y:S01]  /*ca70*/  FFMA R3, R8, R7.reuse, R3 ;  /* 0x0000000708037223 */ /* 0x080fe20000000003 */
[----:B------:R-:W-:Y:S01]  /*ca80*/  FSEL R5, -R139, -0.026868773624300956726, P0 ;  /* 0xbcdc1be78b057808 */ /* 0x000fe20000000100 */
[----:B------:R-:W-:Y:S01]  /*ca90*/  FMUL R18, R77, R18 ;  /* 0x000000124d127220 */ /* 0x000fe20000400000 */
[----:B------:R-:W-:Y:S01]  /*caa0*/  FSEL R8, R138, 0.11284004896879196167, P0 ;  /* 0x3de718af8a087808 */ /* 0x000fe20000000000 */
[----:B------:R-:W-:Y:S01]  /*cab0*/  FFMA R6, R3, R7, R6 ;  /* 0x0000000703067223 */ /* 0x000fe20000000006 */
[----:B------:R-:W-:Y:S01]  /*cac0*/  FSEL R3, R137, -0.37612664699554443359, P0 ;  /* 0xbec093ac89037808 */ /* 0x000fe20000000000 */
[----:B------:R-:W-:Y:S01]  /*cad0*/  FADD R15, R88, 1 ;  /* 0x3f800000580f7421 */ /* 0x000fe20000000000 */
[----:B------:R-:W-:Y:S01]  /*cae0*/  F2FP.SATFINITE.E4M3.F32.PACK_AB_MERGE_C R75, R18, R75, R14 ;  /* 0x0000004b124b723e */ /* 0x000fe2000480700e */
[-C--:B------:R-:W-:Y:S01]  /*caf0*/  FFMA R5, R6, R7.reuse, R5 ;  /* 0x0000000706057223 */ /* 0x080fe20000000005 */
[----:B------:R-:W-:Y:S01]  /*cb00*/  FSEL R6, R136, 0.12837915122509002686, P0 ;  /* 0x3e0375d388067808 */ /* 0x000fe20000000000 */
[----:B------:R-:W-:Y:S01]  /*cb10*/  FMUL R14, R62, 0.70710676908493041992 ;  /* 0x3f3504f33e0e7820 */ /* 0x000fe20000400000 */
[----:B------:R-:W-:Y:S01]  /*cb20*/  @P5 LOP3.LUT R116, R10, 0x80000000, R145, 0xb8, !PT ;  /* 0x800000000a745812 */ /* 0x000fe200078eb891 */
[-C--:B------:R-:W-:Y:S01]  /*cb30*/  FFMA R8, R5, R7.reuse, R8 ;  /* 0x0000000705087223 */ /* 0x080fe20000000008 */
[----:B------:R1:W-:Y:S01]  /*cb40*/  STS.128 [R181+UR43+0x2400], R72 ;  /* 0x00240048b5007988 */ /* 0x0003e20008000c2b */
[C---:B------:R-:W-:Y:S01]  /*cb50*/  FMUL R5, R14.reuse, R14 ;  /* 0x0000000e0e057220 */ /* 0x040fe20000400000 */
[----:B------:R-:W-:Y:S01]  /*cb60*/  FSETP.GE.AND P5, PT, |R14|, 1.0029599666595458984, PT ;  /* 0x3f8060fe0e00780b */ /* 0x000fe20003fa6200 */
[----:B------:R-:W-:Y:S01]  /*cb70*/  FFMA R3, R8, R7, R3 ;  /* 0x0000000708037223 */ /* 0x000fe20000000003 */
[----:B------:R-:W-:Y:S01]  /*cb80*/  FMUL R18, R20, 0.5 ;  /* 0x3f00000014127820 */ /* 0x000fe20000400000 */
[----:B------:R-:W-:Y:S01]  /*cb90*/  FMUL R20, R24, 0.5 ;  /* 0x3f00000018147820 */ /* 0x000fe20000400000 */
[----:B------:R-:W-:Y:S01]  /*cba0*/  FSEL R8, |R14|, R5, P5 ;  /* 0x000000050e087208 */ /* 0x000fe20002800200 */
[----:B------:R-:W-:Y:S01]  /*cbb0*/  FFMA R6, R3, R7, R6 ;  /* 0x0000000703067223 */ /* 0x000fe20000000006 */
[----:B------:R-:W-:Y:S01]  /*cbc0*/  FSEL R3, -R7, R12, P0 ;  /* 0x0000000c07037208 */ /* 0x000fe20000000100 */
[----:B------:R-:W-:Y:S01]  /*cbd0*/  FMUL R20, R85, R20 ;  /* 0x0000001455147220 */ /* 0x000fe20000400000 */
[----:B------:R-:W-:Y:S01]  /*cbe0*/  FSEL R10, R148, 8.4834944573231041431e-05, P5 ;  /* 0x38b1e96a940a7808 */ /* 0x000fe20002800000 */
[----:B------:R-:W-:Y:S01]  /*cbf0*/  FADD R7, R80, 1 ;  /* 0x3f80000050077421 */ /* 0x000fe20000000000 */
[----:B------:R-:W-:Y:S01]  /*cc00*/  FSEL R5, -R140, -0.00082130916416645050049, P5 ;  /* 0xba574d208c057808 */ /* 0x000fe20002800100 */
[----:B------:R-:W-:Y:S01]  /*cc10*/  FFMA R3, R6, R3, R3 ;  /* 0x0000000306037223 */ /* 0x000fe20000000003 */
[----:B------:R-:W-:Y:S01]  /*cc20*/  FSEL R6, R135, 0.0052134888246655464172, P5 ;  /* 0x3baad5ea87067808 */ /* 0x000fe20002800000 */
[----:B------:R-:W-:Y:S01]  /*cc30*/  FMUL R13, R22, 0.5 ;  /* 0x3f000000160d7820 */ /* 0x000fe20000400000 */
[----:B------:R-:W-:Y:S01]  /*cc40*/  FMUL R22, R23, 0.5 ;  /* 0x3f00000017167820 */ /* 0x000fe20000400000 */
[----:B------:R-:W-:Y:S01]  /*cc50*/  FFMA R5, R10, R8, R5 ;  /* 0x000000080a057223 */ /* 0x000fe20000000005 */
[----:B------:R-:W-:Y:S01]  /*cc60*/  FMUL R18, R7, R18 ;  /* 0x0000001207127220 */ /* 0x000fe20000400000 */
[----:B------:R-:W-:Y:S01]  /*cc70*/  FSEL R7, -R139, -0.026868773624300956726, P5 ;  /* 0xbcdc1be78b077808 */ /* 0x000fe20002800100 */
[----:B------:R-:W2:Y:S01]  /*cc80*/  @P4 MUFU.EX2 R10, R118 ;  /* 0x00000076000a4308 */ /* 0x000ea20000000800 */
[----:B------:R-:W-:Y:S01]  /*cc90*/  FMUL R13, R84, R13 ;  /* 0x0000000d540d7220 */ /* 0x000fe20000400000 */
[----:B------:R-:W-:Y:S01]  /*cca0*/  FMUL R22, R83, R22 ;  /* 0x0000001653167220 */ /* 0x000fe20000400000 */
[-C--:B------:R-:W-:Y:S01]  /*ccb0*/  FFMA R6, R5, R8.reuse, R6 ;  /* 0x0000000805067223 */ /* 0x080fe20000000006 */
[----:B------:R-:W-:Y:S01]  /*ccc0*/  FSEL R5, R137, -0.37612664699554443359, P5 ;  /* 0xbec093ac89057808 */ /* 0x000fe20002800000 */
[----:B------:R-:W-:Y:S01]  /*ccd0*/  FMUL R9, R21, 0.5 ;  /* 0x3f00000015097820 */ /* 0x000fe20000400000 */
[----:B------:R-:W-:Y:S01]  /*cce0*/  FMUL R16, R64, 0.70710676908493041992 ;  /* 0x3f3504f340107820 */ /* 0x000fe20000400000 */
[----:B------:R-:W-:Y:S01]  /*ccf0*/  F2FP.SATFINITE.E4M3.F32.PACK_AB_MERGE_C R11, R22, R13, RZ ;  /* 0x0000000d160b723e */ /* 0x000fe200048070ff */
[----:B------:R-:W-:Y:S01]  /*cd00*/  FADD R22, R87, 1 ;  /* 0x3f80000057167421 */ /* 0x000fe20000000000 */
[-C--:B------:R-:W-:Y:S01]  /*cd10*/  FFMA R7, R6, R8.reuse, R7 ;  /* 0x0000000806077223 */ /* 0x080fe20000000007 */
[----:B------:R-:W-:Y:S01]  /*cd20*/  FSEL R6, R138, 0.11284004896879196167, P5 ;  /* 0x3de718af8a067808 */ /* 0x000fe20002800000 */
[----:B------:R-:W-:Y:S01]  /*cd30*/  FMUL R9, R82, R9 ;  /* 0x0000000952097220 */ /* 0x000fe20000400000 */
[----:B------:R-:W-:Y:S01]  /*cd40*/  FMUL R25, R22, R25 ;  /* 0x0000001916197220 */ /* 0x000fe20000400000 */
[----:B------:R-:W-:Y:S01]  /*cd50*/  FMUL R22, R27, 0.5 ;  /* 0x3f0000001b167820 */ /* 0x000fe20000400000 */
[----:B------:R-:W-:Y:S01]  /*cd60*/  FADD R17, R90, 1 ;  /* 0x3f8000005a117421 */ /* 0x000fe20000000000 */
[----:B------:R-:W-:Y:S01]  /*cd70*/  FFMA R6, R7, R8, R6 ;  /* 0x0000000807067223 */ /* 0x000fe20000000006 */
[----:B------:R-:W-:Y:S01]  /*cd80*/  FSEL R7, -R8, R14, P5 ;  /* 0x0000000e08077208 */ /* 0x000fe20002800100 */
[----:B--2---:R-:W-:Y:S01]  /*cd90*/  @P4 FADD R10, -R10, 1 ;  /* 0x3f8000000a0a4421 */ /* 0x004fe20000000100 */
[----:B------:R-:W-:Y:S01]  /*cda0*/  F2FP.SATFINITE.E4M3.F32.PACK_AB_MERGE_C R24, R9, R18, R11 ;  /* 0x000000120918723e */ /* 0x000fe2000480700b */
[----:B------:R-:W-:Y:S01]  /*cdb0*/  FMUL R22, R15, R22 ;  /* 0x000000160f167220 */ /* 0x000fe20000400000 */
[----:B------:R-:W-:Y:S01]  /*cdc0*/  FMUL R15, R63, 0.70710676908493041992 ;  /* 0x3f3504f33f0f7820 */ /* 0x000fe20000400000 */
[-C--:B------:R-:W-:Y:S01]  /*cdd0*/  FFMA R5, R6, R8.reuse, R5 ;  /* 0x0000000806057223 */ /* 0x080fe20000000005 */
[----:B------:R-:W-:Y:S01]  /*cde0*/  @P4 LOP3.LUT R118, R10, 0x80000000, R147, 0xb8, !PT ;  /* 0x800000000a764812 */ /* 0x000fe200078eb893 */
[----:B------:R-:W-:Y:S01]  /*cdf0*/  FADD R18, R89, 1 ;  /* 0x3f80000059127421 */ /* 0x000fe20000000000 */
[----:B------:R-:W-:Y:S01]  /*ce00*/  FSEL R6, R136, 0.12837915122509002686, P5 ;  /* 0x3e0375d388067808 */ /* 0x000fe20002800000 */
[C---:B------:R-:W-:Y:S01]  /*ce10*/  FMUL R10, R15.reuse, R15 ;  /* 0x0000000f0f0a7220 */ /* 0x040fe20000400000 */
[----:B------:R-:W-:Y:S01]  /*ce20*/  FSETP.GE.AND P4, PT, |R15|, 1.0029599666595458984, PT ;  /* 0x3f8060fe0f00780b */ /* 0x000fe20003f86200 */
[----:B------:R-:W-:Y:S01]  /*ce30*/  FADD R21, R94, 1 ;  /* 0x3f8000005e157421 */ /* 0x000fe20000000000 */
[----:B------:R-:W-:Y:S01]  /*ce40*/  FMUL R27, R32, 0.5 ;  /* 0x3f000000201b7820 */ /* 0x000fe20000400000 */
[----:B------:R-:W-:Y:S01]  /*ce50*/  FFMA R6, R5, R8, R6 ;  /* 0x0000000805067223 */ /* 0x000fe20000000006 */
[----:B------:R-:W-:Y:S01]  /*ce60*/  FSEL R10, |R15|, R10, P4 ;  /* 0x0000000a0f0a7208 */ /* 0x000fe20002000200 */
[----:B------:R-:W-:Y:S01]  /*ce70*/  FMUL R32, R48, 0.5 ;  /* 0x3f00000030207820 */ /* 0x000fe20000400000 */
[----:B------:R-:W-:Y:S01]  /*ce80*/  FSEL R8, R148, 8.4834944573231041431e-05, P4 ;  /* 0x38b1e96a94087808 */ /* 0x000fe20002000000 */
[----:B------:R-:W-:Y:S01]  /*ce90*/  FMUL R27, R92, R27 ;  /* 0x0000001b5c1b7220 */ /* 0x000fe20000400000 */
[----:B------:R-:W-:Y:S01]  /*cea0*/  FSEL R5, -R140, -0.00082130916416645050049, P4 ;  /* 0xba574d208c057808 */ /* 0x000fe20002000100 */
[----:B------:R-:W-:Y:S01]  /*ceb0*/  FFMA R7, R6, R7, R7 ;  /* 0x0000000706077223 */ /* 0x000fe20000000007 */
[----:B------:R-:W-:Y:S01]  /*cec0*/  FSEL R6, R135, 0.0052134888246655464172, P4 ;  /* 0x3baad5ea87067808 */ /* 0x000fe20002000000 */
[----:B------:R-:W2:Y:S01]  /*ced0*/  @P3 MUFU.EX2 R9, R4 ;  /* 0x0000000400093308 */ /* 0x000ea20000000800 */
[----:B------:R-:W-:Y:S01]  /*cee0*/  FMUL R13, R26, 0.5 ;  /* 0x3f0000001a0d7820 */ /* 0x000fe20000400000 */
[-C--:B------:R-:W-:Y:S01]  /*cef0*/  FFMA R5, R8, R10.reuse, R5 ;  /* 0x0000000a08057223 */ /* 0x080fe20000000005 */
[----:B------:R-:W-:Y:S01]  /*cf00*/  FSEL R8, R138, 0.11284004896879196167, P4 ;  /* 0x3de718af8a087808 */ /* 0x000fe20002000000 */
[----:B------:R-:W-:Y:S01]  /*cf10*/  FMUL R26, R28, 0.5 ;  /* 0x3f0000001c1a7820 */ /* 0x000fe20000400000 */
[----:B------:R-:W-:Y:S01]  /*cf20*/  FMUL R13, R86, R13 ;  /* 0x0000000d560d7220 */ /* 0x000fe20000400000 */
[----:B------:R-:W-:Y:S01]  /*cf30*/  FFMA R6, R5, R10, R6 ;  /* 0x0000000a05067223 */ /* 0x000fe20000000006 */
[----:B------:R-:W-:Y:S01]  /*cf40*/  FSEL R5, -R139, -0.026868773624300956726, P4 ;  /* 0xbcdc1be78b057808 */ /* 0x000fe20002000100 */
[----:B------:R-:W-:Y:S01]  /*cf50*/  FMUL R26, R17, R26 ;  /* 0x0000001a111a7220 */ /* 0x000fe20000400000 */
[----:B------:R-:W-:Y:S01]  /*cf60*/  FMUL R32, R109, R32 ;  /* 0x000000206d207220 */ /* 0x000fe20000400000 */
[----:B------:R-:W-:Y:S01]  /*cf70*/  F2FP.SATFINITE.E4M3.F32.PACK_AB_MERGE_C R13, R22, R13, RZ ;  /* 0x0000000d160d723e */ /* 0x000fe200048070ff */
[----:B------:R-:W-:Y:S01]  /*cf80*/  FMUL R19, R34, 0.5 ;  /* 0x3f00000022137820 */ /* 0x000fe20000400000 */
[----:B------:R-:W-:Y:S01]  /*cf90*/  FFMA R5, R6, R10, R5 ;  /* 0x0000000a06057223 */ /* 0x000fe20000000005 */
[----:B------:R-:W-:Y:S01]  /*cfa0*/  FSEL R6, R136, 0.12837915122509002686, P4 ;  /* 0x3e0375d388067808 */ /* 0x000fe20002000000 */
[----:B------:R-:W-:Y:S01]  /*cfb0*/  FMUL R17, R29, 0.5 ;  /* 0x3f0000001d117820 */ /* 0x000fe20000400000 */
[----:B------:R-:W-:Y:S01]  /*cfc0*/  F2FP.SATFINITE.E4M3.F32.PACK_AB_MERGE_C R25, R25, R20, R13 ;  /* 0x000000141919723e */ /* 0x000fe2000480700d */
[----:B------:R-:W-:Y:S01]  /*cfd0*/  FFMA R8, R5, R10, R8 ;  /* 0x0000000a05087223 */ /* 0x000fe20000000008 */
[----:B------:R-:W-:Y:S01]  /*cfe0*/  FSEL R5, R137, -0.37612664699554443359, P4 ;  /* 0xbec093ac89057808 */ /* 0x000fe20002000000 */
[----:B--2---:R-:W-:Y:S01]  /*cff0*/  @P3 FADD R9, -R9, 1 ;  /* 0x3f80000009093421 */ /* 0x004fe20000000100 */
[----:B------:R-:W-:Y:S01]  /*d000*/  FMUL R17, R18, R17 ;  /* 0x0000001112117220 */ /* 0x000fe20000400000 */
[----:B------:R-:W-:Y:S01]  /*d010*/  FMUL R19, R96, R19 ;  /* 0x0000001360137220 */ /* 0x000fe20000400000 */
[----:B------:R-:W-:Y:S01]  /*d020*/  FMUL R18, R91, R30 ;  /* 0x0000001e5b127220 */ /* 0x000fe20000400000 */
[----:B------:R-:W-:Y:S01]  /*d030*/  FFMA R5, R8, R10, R5 ;  /* 0x0000000a08057223 */ /* 0x000fe20000000005 */
[----:B------:R-:W-:Y:S01]  /*d040*/  @P3 LOP3.LUT R4, R9, 0x80000000, R146, 0xb8, !PT ;  /* 0x8000000009043812 */ /* 0x000fe200078eb892 */
[C---:B------:R-:W-:Y:S01]  /*d050*/  FMUL R9, R16.reuse, R16 ;  /* 0x0000001010097220 */ /* 0x040fe20000400000 */
[----:B------:R-:W-:Y:S01]  /*d060*/  FSETP.GE.AND P3, PT, |R16|, 1.0029599666595458984, PT ;  /* 0x3f8060fe1000780b */ /* 0x000fe20003f66200 */
[----:B------:R-:W-:Y:S01]  /*d070*/  FFMA R6, R5, R10, R6 ;  /* 0x0000000a05067223 */ /* 0x000fe20000000006 */
[----:B------:R-:W-:Y:S01]  /*d080*/  FSEL R5, -R10, R15, P4 ;  /* 0x0000000f0a057208 */ /* 0x000fe20002000100 */
[----:B------:R-:W-:Y:S01]  /*d090*/  FMUL R8, R35, 0.5 ;  /* 0x3f00000023087820 */ /* 0x000fe20000400000 */
[----:B------:R-:W-:Y:S01]  /*d0a0*/  FSEL R13, |R16|, R9, P3 ;  /* 0x00000009100d7208 */ /* 0x000fe20001800200 */
[----:B------:R-:W-:Y:S01]  /*d0b0*/  FMUL R28, R37, 0.5 ;  /* 0x3f000000251c7820 */ /* 0x000fe20000400000 */
[----:B------:R-:W-:Y:S01]  /*d0c0*/  FSEL R11, R148, 8.4834944573231041431e-05, P3 ;  /* 0x38b1e96a940b7808 */ /* 0x000fe20001800000 */
[----:B------:R-:W-:Y:S01]  /*d0d0*/  FFMA R5, R6, R5, R5 ;  /* 0x0000000506057223 */ /* 0x000fe20000000005 */
[----:B------:R-:W-:Y:S01]  /*d0e0*/  FSEL R6, -R140, -0.00082130916416645050049, P3 ;  /* 0xba574d208c067808 */ /* 0x000fe20001800100 */
[----:B------:R-:W2:Y:S01]  /*d0f0*/  @P2 MUFU.EX2 R10, R2 ;  /* 0x00000002000a2308 */ /* 0x000ea20000000800 */
[----:B------:R-:W-:Y:S01]  /*d100*/  FSEL R9, R135, 0.0052134888246655464172, P3 ;  /* 0x3baad5ea87097808 */ /* 0x000fe20001800000 */
[----:B------:R-:W-:Y:S01]  /*d110*/  FMUL R8, R95, R8 ;  /* 0x000000085f087220 */ /* 0x000fe20000400000 */
[----:B------:R-:W-:Y:S01]  /*d120*/  FADD R20, R93, 1 ;  /* 0x3f8000005d147421 */ /* 0x000fe20000000000 */
[----:B------:R-:W-:Y:S01]  /*d130*/  FFMA R6, R11, R13, R6 ;  /* 0x0000000d0b067223 */ /* 0x000fe20000000006 */
[----:B------:R-:W-:Y:S01]  /*d140*/  FSEL R11, R138, 0.11284004896879196167, P3 ;  /* 0x3de718af8a0b7808 */ /* 0x000fe20001800000 */
[----:B------:R-:W-:Y:S01]  /*d150*/  FMUL R28, R99, R28 ;  /* 0x0000001c631c7220 */ /* 0x000fe20000400000 */
[----:B------:R-:W-:Y:S01]  /*d160*/  F2FP.SATFINITE.E4M3.F32.PACK_AB_MERGE_C R19, R8, R19, RZ ;  /* 0x000000130813723e */ /* 0x000fe200048070ff */
[----:B------:R-:W-:Y:S01]  /*d170*/  FMUL R31, R20, R31 ;  /* 0x0000001f141f7220 */ /* 0x000fe20000400000 */
[----:B------:R-:W-:Y:S01]  /*d180*/  FSEL R8, -R139, -0.026868773624300956726, P3 ;  /* 0xbcdc1be78b087808 */ /* 0x000fe20001800100 */
[----:B------:R-:W-:Y:S01]  /*d190*/  FMUL R20, R33, 0.5 ;  /* 0x3f00000021147820 */ /* 0x000fe20000400000 */
[-C--:B------:R-:W-:Y:S01]  /*d1a0*/  FFMA R9, R6, R13.reuse, R9 ;  /* 0x0000000d06097223 */ /* 0x080fe20000000009 */
[----:B------:R-:W-:Y:S01]  /*d1b0*/  FSEL R6, R137, -0.37612664699554443359, P3 ;  /* 0xbec093ac89067808 */ /* 0x000fe20001800000 */
[----:B------:R-:W-:Y:S01]  /*d1c0*/  FMUL R29, R41, 0.5 ;  /* 0x3f000000291d7820 */ /* 0x000fe20000400000 */
[----:B------:R-:W-:Y:S01]  /*d1d0*/  F2FP.SATFINITE.E4M3.F32.PACK_AB_MERGE_C R18, R31, R18, RZ ;  /* 0x000000121f12723e */ /* 0x000fe200048070ff */
[----:B------:R-:W-:Y:S01]  /*d1e0*/  FMUL R20, R21, R20 ;  /* 0x0000001415147220 */ /* 0x000fe20000400000 */
[----:B------:R-:W-:Y:S01]  /*d1f0*/  FADD R21, R98, 1 ;  /* 0x3f80000062157421 */ /* 0x000fe20000000000 */
[----:B------:R-:W-:Y:S01]  /*d200*/  FFMA R8, R9, R13, R8 ;  /* 0x0000000d09087223 */ /* 0x000fe20000000008 */
[----:B------:R-:W-:Y:S01]  /*d210*/  F2FP.SATFINITE.E4M3.F32.PACK_AB_MERGE_C R26, R17, R26, R18 ;  /* 0x0000001a111a723e */ /* 0x000fe20004807012 */
[----:B------:R-:W-:Y:S01]  /*d220*/  FMUL R17, R65, 0.70710676908493041992 ;  /* 0x3f3504f341117820 */ /* 0x000fe20000400000 */
[----:B------:R-:W-:Y:S01]  /*d230*/  FSEL R9, R136, 0.12837915122509002686, P3 ;  /* 0x3e0375d388097808 */ /* 0x000fe20001800000 */
[----:B------:R-:W-:Y:S01]  /*d240*/  FMUL R18, R21, R38 ;  /* 0x0000002615127220 */ /* 0x000fe20000400000 */
[----:B------:R-:W-:Y:S01]  /*d250*/  F2FP.SATFINITE.E4M3.F32.PACK_AB_MERGE_C R27, R20, R27, R19 ;  /* 0x0000001b141b723e */ /* 0x000fe20004807013 */
[----:B--2---:R-:W-:Y:S01]  /*d260*/  @P2 FADD R21, -R10, 1 ;  /* 0x3f8000000a152421 */ /* 0x004fe20000000100 */
[-C--:B------:R-:W-:Y:S01]  /*d270*/  FFMA R11, R8, R13.reuse, R11 ;  /* 0x0000000d080b7223 */ /* 0x080fe2000000000b */
[----:B------:R-:W-:Y:S01]  /*d280*/  FADD R10, R97, 1 ;  /* 0x3f800000610a7421 */ /* 0x000fe20000000000 */
[----:B------:R-:W-:Y:S01]  /*d290*/  FMUL R20, R40, 0.5 ;  /* 0x3f00000028147820 */ /* 0x000fe20000400000 */
[----:B------:R1:W-:Y:S01]  /*d2a0*/  STS.128 [R191+0x2010], R24 ;  /* 0x00201018bf007388 */ /* 0x0003e20000000c00 */
[----:B------:R-:W-:Y:S01]  /*d2b0*/  @P2 LOP3.LUT R2, R21, 0x80000000, R70, 0xb8, !PT ;  /* 0x8000000015022812 */ /* 0x000fe200078eb846 */
[----:B------:R-:W-:Y:S01]  /*d2c0*/  FFMA R6, R11, R13, R6 ;  /* 0x0000000d0b067223 */ /* 0x000fe20000000006 */
[C---:B------:R-:W-:Y:S01]  /*d2d0*/  FSETP.GE.AND P2, PT, |R17|.reuse, 1.0029599666595458984, PT ;  /* 0x3f8060fe1100780b */ /* 0x040fe20003f46200 */
[----:B------:R-:W-:Y:S01]  /*d2e0*/  FMUL R8, R17, R17 ;  /* 0x0000001111087220 */ /* 0x000fe20000400000 */
[----:B------:R-:W-:Y:S01]  /*d2f0*/  FMUL R21, R36, 0.5 ;  /* 0x3f00000024157820 */ /* 0x000fe20000400000 */
[----:B------:R-:W-:Y:S01]  /*d300*/  FFMA R9, R6, R13, R9 ;  /* 0x0000000d06097223 */ /* 0x000fe20000000009 */
[----:B------:R-:W-:Y:S01]  /*d310*/  FSEL R6, -R13, R16, P3 ;  /* 0x000000100d067208 */ /* 0x000fe20001800100 */
[----:B------:R-:W-:Y:S01]  /*d320*/  FADD R22, R101, 1 ;  /* 0x3f80000065167421 */ /* 0x000fe20000000000 */
[----:B------:R-:W-:Y:S01]  /*d330*/  FSEL R13, |R17|, R8, P2 ;  /* 0x00000008110d7208 */ /* 0x000fe20001000200 */
[----:B------:R-:W-:Y:S01]  /*d340*/  FMUL R21, R10, R21 ;  /* 0x000000150a157220 */ /* 0x000fe20000400000 */
[----:B------:R-:W-:Y:S01]  /*d350*/  FSEL R11, R148, 8.4834944573231041431e-05, P2 ;  /* 0x38b1e96a940b7808 */ /* 0x000fe20001000000 */
[----:B------:R-:W-:Y:S01]  /*d360*/  FMUL R29, R22, R29 ;  /* 0x0000001d161d7220 */ /* 0x000fe20000400000 */
[----:B------:R-:W-:Y:S01]  /*d370*/  FSEL R8, -R140, -0.00082130916416645050049, P2 ;  /* 0xba574d208c087808 */ /* 0x000fe20001000100 */
[----:B------:R-:W-:Y:S01]  /*d380*/  FMUL R19, R39, 0.5 ;  /* 0x3f00000027137820 */ /* 0x000fe20000400000 */
[----:B------:R-:W-:Y:S01]  /*d390*/  FSEL R10, -R139, -0.026868773624300956726, P2 ;  /* 0xbcdc1be78b0a7808 */ /* 0x000fe20001000100 */
[----:B------:R-:W-:Y:S01]  /*d3a0*/  FFMA R6, R9, R6, R6 ;  /* 0x0000000609067223 */ /* 0x000fe20000000006 */
[----:B------:R-:W-:Y:S01]  /*d3b0*/  FSEL R9, R135, 0.0052134888246655464172, P2 ;  /* 0x3baad5ea87097808 */ /* 0x000fe20001000000 */
[----:B------:R-:W-:Y:S01]  /*d3c0*/  FFMA R8, R11, R13, R8 ;  /* 0x0000000d0b087223 */ /* 0x000fe20000000008 */
[----:B------:R-:W-:Y:S01]  /*d3d0*/  FMUL R19, R100, R19 ;  /* 0x0000001364137220 */ /* 0x000fe20000400000 */
[----:B------:R-:W2:Y:S01]  /*d3e0*/  @P1 MUFU.EX2 R11, R0 ;  /* 0x00000000000b1308 */ /* 0x000ea20000000800 */
[----:B------:R-:W-:Y:S01]  /*d3f0*/  FMUL R30, R45, 0.5 ;  /* 0x3f0000002d1e7820 */ /* 0x000fe20000400000 */
[----:B------:R-:W-:Y:S01]  /*d400*/  FMUL R31, R49, 0.5 ;  /* 0x3f000000311f7820 */ /* 0x000fe20000400000 */
[----:B------:R-:W-:Y:S01]  /*d410*/  FADD R36, R113, 1 ;  /* 0x3f80000071247421 */ /* 0x000fe20000000000 */
[----:B------:R-:W-:Y:S01]  /*d420*/  F2FP.SATFINITE.E4M3.F32.PACK_AB_MERGE_C R18, R19, R18, RZ ;  /* 0x000000121312723e */ /* 0x000fe200048070ff */
[----:B------:R-:W-:Y:S01]  /*d430*/  FFMA R9, R8, R13, R9 ;  /* 0x0000000d08097223 */ /* 0x000fe20000000009 */
[----:B------:R-:W-:Y:S01]  /*d440*/  FADD R19, R102, 1 ;  /* 0x3f80000066137421 */ /* 0x000fe20000000000 */
[----:B------:R-:W-:Y:S01]  /*d450*/  FADD R118, R118, 1 ;  /* 0x3f80000076767421 */ /* 0x000fe20000000000 */
[----:B------:R-:W-:Y:S01]  /*d460*/  F2FP.SATFINITE.E4M3.F32.PACK_AB_MERGE_C R28, R28, R21, R18 ;  /* 0x000000151c1c723e */ /* 0x000fe20004807012 */
[-C--:B------:R-:W-:Y:S01]  /*d470*/  FFMA R10, R9, R13.reuse, R10 ;  /* 0x0000000d090a7223 */ /* 0x080fe2000000000a */
[----:B------:R-:W-:Y:S01]  /*d480*/  FSEL R9, R138, 0.11284004896879196167, P2 ;  /* 0x3de718af8a097808 */ /* 0x000fe20001000000 */
[----:B------:R-:W-:Y:S01]  /*d490*/  FMUL R20, R19, R20 ;  /* 0x0000001413147220 */ /* 0x000fe20000400000 */
[----:B------:R-:W-:Y:S01]  /*d4a0*/  FMUL R19, R42, 0.5 ;  /* 0x3f0000002a137820 */ /* 0x000fe20000400000 */
[----:B------:R-:W-:Y:S01]  /*d4b0*/  FADD R8, R103, 1 ;  /* 0x3f80000067087421 */ /* 0x000fe20000000000 */
[----:B------:R-:W-:Y:S01]  /*d4c0*/  FADD R18, R105, 1 ;  /* 0x3f80000069127421 */ /* 0x000fe20000000000 */
[----:B------:R-:W-:Y:S01]  /*d4d0*/  FFMA R9, R10, R13, R9 ;  /* 0x0000000d0a097223 */ /* 0x000fe20000000009 */
[----:B------:R-:W-:Y:S01]  /*d4e0*/  FADD R23, R108, 1 ;  /* 0x3f8000006c177421 */ /* 0x000fe20000000000 */
[----:B------:R-:W-:Y:S01]  /*d4f0*/  FMUL R19, R8, R19 ;  /* 0x0000001308137220 */ /* 0x000fe20000400000 */
[----:B------:R-:W-:Y:S01]  /*d500*/  FSEL R8, R137, -0.37612664699554443359, P2 ;  /* 0xbec093ac89087808 */ /* 0x000fe20001000000 */
[----:B------:R-:W-:Y:S01]  /*d510*/  FMUL R10, R18, R43 ;  /* 0x0000002b120a7220 */ /* 0x000fe20000400000 */
[----:B--2---:R-:W-:Y:S01]  /*d520*/  @P1 FADD R21, -R11, 1 ;  /* 0x3f8000000b151421 */ /* 0x004fe20000000100 */
[----:B------:R-:W-:Y:S01]  /*d530*/  FSEL R11, R136, 0.12837915122509002686, P2 ;  /* 0x3e0375d3880b7808 */ /* 0x000fe20001000000 */
[----:B------:R-:W-:Y:S01]  /*d540*/  FMUL R18, R66, 0.70710676908493041992 ;  /* 0x3f3504f342127820 */ /* 0x000fe20000400000 */
[----:B------:R-:W-:Y:S01]  /*d550*/  FMUL R118, R118, R57 ;  /* 0x0000003976767220 */ /* 0x000fe20000400000 */
[----:B------:R-:W-:Y:S01]  /*d560*/  F2FP.SATFINITE.E4M3.F32.PACK_AB_MERGE_C R19, R10, R19, RZ ;  /* 0x000000130a13723e */ /* 0x000fe200048070ff */
[-C--:B------:R-:W-:Y:S01]  /*d570*/  FFMA R8, R9, R13.reuse, R8 ;  /* 0x0000000d09087223 */ /* 0x080fe20000000008 */
[----:B------:R-:W-:Y:S01]  /*d580*/  @P1 LOP3.LUT R0, R21, 0x80000000, R68, 0xb8, !PT ;  /* 0x8000000015001812 */ /* 0x000fe200078eb844 */
[C---:B------:R-:W-:Y:S01]  /*d590*/  FMUL R9, R18.reuse, R18 ;  /* 0x0000001212097220 */ /* 0x040fe20000400000 */
[----:B------:R-:W-:Y:S01]  /*d5a0*/  FSETP.GE.AND P1, PT, |R18|, 1.0029599666595458984, PT ;  /* 0x3f8060fe1200780b */ /* 0x000fe20003f26200 */
[----:B------:R-:W-:Y:S01]  /*d5b0*/  FMUL R23, R23, R46 ;  /* 0x0000002e17177220 */ /* 0x000fe20000400000 */
[----:B------:R-:W-:Y:S01]  /*d5c0*/  F2FP.SATFINITE.E4M3.F32.PACK_AB_MERGE_C R29, R29, R20, R19 ;  /* 0x000000141d1d723e */ /* 0x000fe20004807013 */
[----:B------:R-:W-:Y:S01]  /*d5d0*/  FFMA R11, R8, R13, R11 ;  /* 0x0000000d080b7223 */ /* 0x000fe2000000000b */
[----:B------:R-:W-:Y:S01]  /*d5e0*/  FSEL R8, -R13, R17, P2 ;  /* 0x000000110d087208 */ /* 0x000fe20001000100 */
[----:B------:R-:W-:Y:S01]  /*d5f0*/  FADD R19, R106, 1 ;  /* 0x3f8000006a137421 */ /* 0x000fe20000000000 */
[----:B------:R-:W-:Y:S01]  /*d600*/  FSEL R13, |R18|, R9, P1 ;  /* 0x00000009120d7208 */ /* 0x000fe20000800200 */
[----:B------:R-:W-:Y:S01]  /*d610*/  FMUL R21, R44, 0.5 ;  /* 0x3f0000002c157820 */ /* 0x000fe20000400000 */
[----:B------:R-:W-:Y:S01]  /*d620*/  FSEL R10, R148, 8.4834944573231041431e-05, P1 ;  /* 0x38b1e96a940a7808 */ /* 0x000fe20000800000 */
[----:B------:R-:W-:Y:S01]  /*d630*/  FMUL R30, R19, R30 ;  /* 0x0000001e131e7220 */ /* 0x000fe20000400000 */
[----:B------:R-:W-:Y:S01]  /*d640*/  FSEL R9, -R140, -0.00082130916416645050049, P1 ;  /* 0xba574d208c097808 */ /* 0x000fe20000800100 */
[----:B------:R-:W-:Y:S01]  /*d650*/  FFMA R8, R11, R8, R8 ;  /* 0x000000080b087223 */ /* 0x000fe20000000008 */
[----:B------:R-:W-:Y:S01]  /*d660*/  FSEL R11, -R139, -0.026868773624300956726, P1 ;  /* 0xbcdc1be78b0b7808 */ /* 0x000fe20000800100 */
[----:B------:R-:W2:Y:S01]  /*d670*/  @P0 MUFU.EX2 R19, R3 ;  /* 0x0000000300130308 */ /* 0x000ea20000000800 */
[----:B------:R-:W-:Y:S01]  /*d680*/  FADD R22, R107, 1 ;  /* 0x3f8000006b167421 */ /* 0x000fe20000000000 */
[----:B------:R-:W-:Y:S01]  /*d690*/  FFMA R9, R10, R13, R9 ;  /* 0x0000000d0a097223 */ /* 0x000fe20000000009 */
[----:B------:R-:W-:Y:S01]  /*d6a0*/  FSEL R10, R135, 0.0052134888246655464172, P1 ;  /* 0x3baad5ea870a7808 */ /* 0x000fe20000800000 */
[----:B------:R-:W-:Y:S01]  /*d6b0*/  FMUL R34, R51, 0.5 ;  /* 0x3f00000033227820 */ /* 0x000fe20000400000 */
[----:B------:R-:W-:Y:S01]  /*d6c0*/  FMUL R20, R22, R47 ;  /* 0x0000002f16147220 */ /* 0x000fe20000400000 */
[----:B------:R-:W-:Y:S01]  /*d6d0*/  FMUL R21, R104, R21 ;  /* 0x0000001568157220 */ /* 0x000fe20000400000 */
[----:B------:R-:W-:Y:S01]  /*d6e0*/  FMUL R61, R61, 0.5 ;  /* 0x3f0000003d3d7820 */ /* 0x000fe20000400000 */
[----:B------:R-:W-:Y:S01]  /*d6f0*/  FFMA R10, R9, R13, R10 ;  /* 0x0000000d090a7223 */ /* 0x000fe2000000000a */
[----:B------:R-:W-:Y:S01]  /*d700*/  FSEL R9, R137, -0.37612664699554443359, P1 ;  /* 0xbec093ac89097808 */ /* 0x000fe20000800000 */
[----:B------:R-:W-:Y:S01]  /*d710*/  FMUL R64, R64, 0.5 ;  /* 0x3f00000040407820 */ /* 0x000fe20000400000 */
[----:B------:R-:W-:Y:S01]  /*d720*/  F2FP.SATFINITE.E4M3.F32.PACK_AB_MERGE_C R23, R20, R23, RZ ;  /* 0x000000171417723e */ /* 0x000fe200048070ff */
[----:B------:R-:W-:Y:S01]  /*d730*/  FFMA R11, R10, R13, R11 ;  /* 0x0000000d0a0b7223 */ /* 0x000fe2000000000b */
[----:B------:R-:W-:Y:S01]  /*d740*/  FSEL R10, R138, 0.11284004896879196167, P1 ;  /* 0x3de718af8a0a7808 */ /* 0x000fe20000800000 */
[----:B------:R-:W-:Y:S01]  /*d750*/  FADD R20, R111, 1 ;  /* 0x3f8000006f147421 */ /* 0x000fe20000000000 */
[----:B------:R-:W-:Y:S01]  /*d760*/  F2FP.SATFINITE.E4M3.F32.PACK_AB_MERGE_C R30, R30, R21, R23 ;  /* 0x000000151e1e723e */ /* 0x000fe20004807017 */
[----:B------:R-:W-:Y:S01]  /*d770*/  FMUL R33, R50, 0.5 ;  /* 0x3f00000032217820 */ /* 0x000fe20000400000 */
[----:B--2---:R-:W-:Y:S01]  /*d780*/  @P0 FADD R35, -R19, 1 ;  /* 0x3f80000013230421 */ /* 0x004fe20000000100 */
[----:B------:R-:W-:Y:S01]  /*d790*/  FFMA R10, R11, R13, R10 ;  /* 0x0000000d0b0a7223 */ /* 0x000fe2000000000a */
[----:B------:R-:W-:Y:S01]  /*d7a0*/  FMUL R19, R67, 0.70710676908493041992 ;  /* 0x3f3504f343137820 */ /* 0x000fe20000400000 */
[----:B------:R-:W-:Y:S01]  /*d7b0*/  FADD R11, R112, 1 ;  /* 0x3f800000700b7421 */ /* 0x000fe20000000000 */
[----:B------:R-:W-:Y:S01]  /*d7c0*/  FMUL R31, R20, R31 ;  /* 0x0000001f141f7220 */ /* 0x000fe20000400000 */
[----:B------:R-:W-:Y:S01]  /*d7d0*/  @P0 LOP3.LUT R3, R35, 0x80000000, R12, 0xb8, !PT ;  /* 0x8000000023030812 */ /* 0x000fe200078eb80c */
[----:B------:R-:W-:Y:S01]  /*d7e0*/  FFMA R9, R10, R13, R9 ;  /* 0x0000000d0a097223 */ /* 0x000fe20000000009 */
[----:B------:R-:W-:Y:S01]  /*d7f0*/  FSEL R10, R136, 0.12837915122509002686, P1 ;  /* 0x3e0375d3880a7808 */ /* 0x000fe20000800000 */
[C---:B------:R-:W-:Y:S01]  /*d800*/  FMUL R12, R19.reuse, R19 ;  /* 0x00000013130c7220 */ /* 0x040fe20000400000 */
[----:B------:R-:W-:Y:S01]  /*d810*/  FSETP.GE.AND P0, PT, |R19|, 1.0029599666595458984, PT ;  /* 0x3f8060fe1300780b */ /* 0x000fe20003f06200 */
[----:B------:R-:W-:Y:S01]  /*d820*/  FMUL R34, R11, R34 ;  /* 0x000000220b227220 */ /* 0x000fe20000400000 */
[----:B------:R-:W-:Y:S01]  /*d830*/  FSEL R11, -R13, R18, P1 ;  /* 0x000000120d0b7208 */ /* 0x000fe20000800100 */
[----:B------:R-:W-:Y:S01]  /*d840*/  FFMA R10, R9, R13, R10 ;  /* 0x0000000d090a7223 */ /* 0x000fe2000000000a */
[----:B------:R-:W-:Y:S01]  /*d850*/  FSEL R22, R148, 8.4834944573231041431e-05, P0 ;  /* 0x38b1e96a94167808 */ /* 0x000fe20000000000 */
[----:B------:R-:W-:Y:S01]  /*d860*/  FADD R13, R114, 1 ;  /* 0x3f800000720d7421 */ /* 0x000fe20000000000 */
[----:B------:R-:W-:Y:S01]  /*d870*/  FSEL R9, -R140, -0.00082130916416645050049, P0 ;  /* 0xba574d208c097808 */ /* 0x000fe20000000100 */
[----:B------:R-:W-:Y:S01]  /*d880*/  FFMA R11, R10, R11, R11 ;  /* 0x0000000b0a0b7223 */ /* 0x000fe2000000000b */
[----:B------:R-:W-:Y:S01]  /*d890*/  FSEL R20, |R19|, R12, P0 ;  /* 0x0000000c13147208 */ /* 0x000fe20000000200 */
[----:B------:R-:W-:Y:S01]  /*d8a0*/  FMUL R52, R13, R52 ;  /* 0x000000340d347220 */ /* 0x000fe20000400000 */
[----:B------:R-:W-:Y:S01]  /*d8b0*/  FSEL R10, R135, 0.0052134888246655464172, P0 ;  /* 0x3baad5ea870a7808 */ /* 0x000fe20000000000 */
[----:B------:R-:W-:Y:S01]  /*d8c0*/  FMUL R33, R110, R33 ;  /* 0x000000216e217220 */ /* 0x000fe20000400000 */
[----:B------:R-:W-:Y:S01]  /*d8d0*/  FSEL R12, R138, 0.11284004896879196167, P0 ;  /* 0x3de718af8a0c7808 */ /* 0x000fe20000000000 */
[----:B------:R-:W-:Y:S01]  /*d8e0*/  FFMA R9, R22, R20, R9 ;  /* 0x0000001416097223 */ /* 0x000fe20000000009 */
[----:B------:R-:W-:Y:S01]  /*d8f0*/  FSEL R13, R137, -0.37612664699554443359, P0 ;  /* 0xbec093ac890d7808 */ /* 0x000fe20000000000 */
[----:B------:R-:W2:Y:S01]  /*d900*/  @P5 MUFU.EX2 R22, R7 ;  /* 0x0000000700165308 */ /* 0x000ea20000000800 */
[----:B------:R-:W-:Y:S01]  /*d910*/  F2FP.SATFINITE.E4M3.F32.PACK_AB_MERGE_C R33, R34, R33, RZ ;  /* 0x000000212221723e */ /* 0x000fe200048070ff */
[----:B------:R-:W-:Y:S01]  /*d920*/  FMUL R35, R53, 0.5 ;  /* 0x3f00000035237820 */ /* 0x000fe20000400000 */
[----:B------:R-:W-:Y:S01]  /*d930*/  FADD R21, R116, 1 ;  /* 0x3f80000074157421 */ /* 0x000fe20000000000 */
[----:B------:R-:W-:Y:S01]  /*d940*/  FMUL R65, R65, 0.5 ;  /* 0x3f00000041417820 */ /* 0x000fe20000400000 */
[----:B------:R-:W-:Y:S01]  /*d950*/  F2FP.SATFINITE.E4M3.F32.PACK_AB_MERGE_C R31, R31, R32, R33 ;  /* 0x000000201f1f723e */ /* 0x000fe20004807021 */
[----:B------:R-:W-:Y:S01]  /*d960*/  FMUL R35, R36, R35 ;  /* 0x0000002324237220 */ /* 0x000fe20000400000 */
[----:B------:R-:W-:Y:S01]  /*d970*/  FFMA R10, R9, R20, R10 ;  /* 0x00000014090a7223 */ /* 0x000fe2000000000a */
[----:B------:R-:W-:Y:S01]  /*d980*/  FSEL R9, -R139, -0.026868773624300956726, P0 ;  /* 0xbcdc1be78b097808 */ /* 0x000fe20000000100 */
[----:B------:R-:W-:Y:S01]  /*d990*/  FADD R34, R117, 1 ;  /* 0x3f80000075227421 */ /* 0x000fe20000000000 */
[----:B------:R-:W-:Y:S01]  /*d9a0*/  FADD R23, R4, 1 ;  /* 0x3f80000004177421 */ /* 0x000fe20000000000 */
[----:B------:R-:W-:Y:S01]  /*d9b0*/  FADD R4, R2, 1 ;  /* 0x3f80000002047421 */ /* 0x000fe20000000000 */
[----:B------:R1:W-:Y:S01]  /*d9c0*/  STS.128 [R190+0x2020], R28 ;  /* 0x0020201cbe007388 */ /* 0x0003e20000000c00 */
[----:B------:R-:W-:Y:S01]  /*d9d0*/  @P1 MUFU.EX2 R2, R11 ;  /* 0x0000000b00021308 */ /* 0x000fe20000000800 */
[----:B------:R-:W-:Y:S01]  /*d9e0*/  FMUL R21, R21, R56 ;  /* 0x0000003815157220 */ /* 0x000fe20000400000 */
[-C--:B------:R-:W-:Y:S01]  /*d9f0*/  FFMA R9, R10, R20.reuse, R9 ;  /* 0x000000140a097223 */ /* 0x080fe20000000009 */
[----:B------:R-:W-:Y:S01]  /*da00*/  FSEL R10, R136, 0.12837915122509002686, P0 ;  /* 0x3e0375d3880a7808 */ /* 0x000fe20000000000 */
[----:B------:R-:W-:Y:S01]  /*da10*/  FMUL R55, R34, R55 ;  /* 0x0000003722377220 */ /* 0x000fe20000400000 */
[----:B------:R-:W-:Y:S01]  /*da20*/  FADD R33, R0, 1 ;  /* 0x3f80000000217421 */ /* 0x000fe20000000000 */
[----:B------:R-:W-:Y:S01]  /*da30*/  FFMA R12, R9, R20, R12 ;  /* 0x00000014090c7223 */ /* 0x000fe2000000000c */
[----:B------:R-:W-:Y:S03]  /*da40*/  FSEL R9, -R20, R19, P0 ;  /* 0x0000001314097208 */ /* 0x000fe60000000100 */
[----:B------:R-:W3:Y:S01]  /*da50*/  @P4 MUFU.EX2 R34, R5 ;  /* 0x0000000500224308 */ /* 0x000ee20000000800 */
[----:B------:R-:W-:Y:S01]  /*da60*/  F2FP.SATFINITE.E4M3.F32.PACK_AB_MERGE_C R54, R55, R54, RZ ;  /* 0x000000363736723e */ /* 0x000fe200048070ff */
[----:B------:R-:W-:Y:S01]  /*da70*/  FFMA R13, R12, R20, R13 ;  /* 0x000000140c0d7223 */ /* 0x000fe2000000000d */
[----:B------:R-:W-:Y:S01]  /*da80*/  FMUL R33, R33, R60 ;  /* 0x0000003c21217220 */ /* 0x000fe20000400000 */
[----:B------:R-:W-:Y:S01]  /*da90*/  FMUL R23, R23, R58 ;  /* 0x0000003a17177220 */ /* 0x000fe20000400000 */
[----:B------:R-:W-:Y:S01]  /*daa0*/  F2FP.SATFINITE.E4M3.F32.PACK_AB_MERGE_C R12, R35, R52, R54 ;  /* 0x00000034230c723e */ /* 0x000fe20004807036 */
[----:B------:R-:W-:Y:S01]  /*dab0*/  FMUL R4, R4, R59 ;  /* 0x0000003b04047220 */ /* 0x000fe20000400000 */
[----:B------:R-:W-:Y:S03]  /*dac0*/  FFMA R10, R13, R20, R10 ;  /* 0x000000140d0a7223 */ /* 0x000fe6000000000a */
[----:B------:R-:W4:Y:S01]  /*dad0*/  @P2 MUFU.EX2 R0, R8 ;  /* 0x0000000800002308 */ /* 0x000f220000000800 */
[----:B--2---:R-:W-:Y:S01]  /*dae0*/  @P5 FADD R35, -R22, 1 ;  /* 0x3f80000016235421 */ /* 0x004fe20000000100 */
[----:B------:R-:W-:Y:S01]  /*daf0*/  FMUL R62, R62, 0.5 ;  /* 0x3f0000003e3e7820 */ /* 0x000fe20000400000 */
[----:B------:R-:W-:Y:S01]  /*db00*/  F2FP.SATFINITE.E4M3.F32.PACK_AB_MERGE_C R4, R4, R23, RZ ;  /* 0x000000170404723e */ /* 0x000fe200048070ff */
[----:B------:R-:W-:Y:S01]  /*db10*/  FFMA R9, R10, R9, R9 ;  /* 0x000000090a097223 */ /* 0x000fe20000000009 */
[----:B------:R-:W-:Y:S01]  /*db20*/  FMUL R63, R63, 0.5 ;  /* 0x3f0000003f3f7820 */ /* 0x000fe20000400000 */
[----:B------:R-:W-:Y:S01]  /*db30*/  @P5 LOP3.LUT R7, R35, 0x80000000, R14, 0xb8, !PT ;  /* 0x8000000023075812 */ /* 0x000fe200078eb80e */
[----:B------:R-:W-:Y:S03]  /*db40*/  FADD R14, R3, 1 ;  /* 0x3f800000030e7421 */ /* 0x000fe60000000000 */
[----:B------:R-:W2:Y:S01]  /*db50*/  @P0 MUFU.EX2 R10, R9 ;  /* 0x00000009000a0308 */ /* 0x000ea20000000800 */
[----:B---3--:R-:W-:Y:S01]  /*db60*/  @P4 FADD R34, -R34, 1 ;  /* 0x3f80000022224421 */ /* 0x008fe20000000100 */
[----:B------:R-:W-:Y:S01]  /*db70*/  @P1 FADD R3, -R2, 1 ;  /* 0x3f80000002031421 */ /* 0x000fe20000000100 */
[----:B------:R-:W-:Y:S01]  /*db80*/  FMUL R14, R14, R61 ;  /* 0x0000003d0e0e7220 */ /* 0x000fe20000400000 */
[----:B------:R-:W-:Y:S01]  /*db90*/  FADD R7, R7, 1 ;  /* 0x3f80000007077421 */ /* 0x000fe20000000000 */
[----:B------:R-:W-:Y:S01]  /*dba0*/  FMUL R66, R66, 0.5 ;  /* 0x3f00000042427820 */ /* 0x000fe20000400000 */
[----:B------:R-:W-:Y:S01]  /*dbb0*/  @P4 LOP3.LUT R5, R34, 0x80000000, R15, 0xb8, !PT ;  /* 0x8000000022054812 */ /* 0x000fe200078eb80f */
[----:B------:R-:W-:Y:S03]  /*dbc0*/  FMUL R67, R67, 0.5 ;  /* 0x3f00000043437820 */ /* 0x000fe60000400000 */
[----:B------:R-:W3:Y:S01]  /*dbd0*/  @P3 MUFU.EX2 R13, R6 ;  /* 0x00000006000d3308 */ /* 0x000ee20000000800 */
[----:B----4-:R-:W-:Y:S01]  /*dbe0*/  @P2 FADD R0, -R0, 1 ;  /* 0x3f80000000002421 */ /* 0x010fe20000000100 */
[----:B------:R-:W-:Y:S01]  /*dbf0*/  @P1 LOP3.LUT R11, R3, 0x80000000, R18, 0xb8, !PT ;  /* 0x80000000030b1812 */ /* 0x000fe200078eb812 */
[----:B------:R-:W-:Y:S01]  /*dc00*/  FADD R20, R5, 1 ;  /* 0x3f80000005147421 */ /* 0x000fe20000000000 */
[----:B------:R-:W-:Y:S02]  /*dc10*/  FMUL R7, R7, R62 ;  /* 0x0000003e07077220 */ /* 0x000fe40000400000 */
[----:B------:R-:W-:Y:S01]  /*dc20*/  @P2 LOP3.LUT R8, R0, 0x80000000, R17, 0xb8, !PT ;  /* 0x8000000000082812 */ /* 0x000fe200078eb811 */
[----:B------:R-:W-:Y:S01]  /*dc30*/  FADD R11, R11, 1 ;  /* 0x3f8000000b0b7421 */ /* 0x000fe20000000000 */
[----:B------:R-:W-:Y:S01]  /*dc40*/  FMUL R20, R20, R63 ;  /* 0x0000003f14147220 */ /* 0x000fe20000400000 */
[----:B--2---:R-:W-:Y:S02]  /*dc50*/  @P0 FADD R10, -R10, 1 ;  /* 0x3f8000000a0a0421 */ /* 0x004fe40000000100 */
[----:B------:R-:W-:Y:S01]  /*dc60*/  FMUL R11, R11, R66 ;  /* 0x000000420b0b7220 */ /* 0x000fe20000400000 */
[----:B------:R-:W-:Y:S01]  /*dc70*/  FADD R8, R8, 1 ;  /* 0x3f80000008087421 */ /* 0x000fe20000000000 */
[----:B------:R-:W-:Y:S02]  /*dc80*/  F2FP.SATFINITE.E4M3.F32.PACK_AB_MERGE_C R7, R20, R7, RZ ;  /* 0x000000071407723e */ /* 0x000fe400048070ff */
[----:B------:R-:W-:Y:S01]  /*dc90*/  @P0 LOP3.LUT R9, R10, 0x80000000, R19, 0xb8, !PT ;  /* 0x800000000a090812 */ /* 0x000fe200078eb813 */
[----:B------:R-:W-:Y:S01]  /*dca0*/  FMUL R8, R8, R65 ;  /* 0x0000004108087220 */ /* 0x000fe20000400000 */
[----:B---3--:R-:W-:Y:S01]  /*dcb0*/  @P3 FADD R13, -R13, 1 ;  /* 0x3f8000000d0d3421 */ /* 0x008fe20000000100 */
[----:B------:R-:W-:Y:S02]  /*dcc0*/  F2FP.SATFINITE.E4M3.F32.PACK_AB_MERGE_C R14, R14, R33, R7 ;  /* 0x000000210e0e723e */ /* 0x000fe40004807007 */
[----:B------:R-:W-:Y:S01]  /*dcd0*/  FADD R2, R9, 1 ;  /* 0x3f80000009027421 */ /* 0x000fe20000000000 */
[----:B------:R-:W-:Y:S02]  /*dce0*/  LOP3.LUT P0, RZ, R180, 0x60, RZ, 0xc0, !PT ;  /* 0x00000060b4ff7812 */ /* 0x000fe4000780c0ff */
[----:B------:R-:W-:Y:S01]  /*dcf0*/  @P3 LOP3.LUT R6, R13, 0x80000000, R16, 0xb8, !PT ;  /* 0x800000000d063812 */ /* 0x000fe200078eb810 */
[----:B------:R-:W-:Y:S01]  /*dd00*/  FMUL R2, R2, R67 ;  /* 0x0000004302027220 */ /* 0x000fe20000400000 */
[----:B------:R-:W-:Y:S03]  /*dd10*/  F2FP.SATFINITE.E4M3.F32.PACK_AB_MERGE_C R13, R118, R21, R4 ;  /* 0x00000015760d723e */ /* 0x000fe60004807004 */
[----:B------:R-:W-:Y:S01]  /*dd20*/  FADD R3, R6, 1 ;  /* 0x3f80000006037421 */ /* 0x000fe20000000000 */
[----:B------:R-:W-:Y:S03]  /*dd30*/  F2FP.SATFINITE.E4M3.F32.PACK_AB_MERGE_C R2, R2, R11, RZ ;  /* 0x0000000b0202723e */ /* 0x000fe600048070ff */
[----:B------:R-:W-:Y:S05]  /*dd40*/  FMUL R3, R3, R64 ;  /* 0x0000004003037220 */ /* 0x000fea0000400000 */
[----:B------:R-:W-:Y:S05]  /*dd50*/  F2FP.SATFINITE.E4M3.F32.PACK_AB_MERGE_C R15, R8, R3, R2 ;  /* 0x00000003080f723e */ /* 0x000fea0004807002 */
[----:B------:R1:W-:Y:S01]  /*dd60*/  STS.128 [R189+0x2030], R12 ;  /* 0x0020300cbd007388 */ /* 0x0003e20000000c00 */
[----:B------:R-:W-:Y:S01]  /*dd70*/  @!PT LDS RZ, [RZ] ;  /* 0x00000000fffff984 */ /* 0x000fe20000000800 */
[----:B------:R-:W-:Y:S01]  /*dd80*/  @!PT LDS RZ, [RZ] ;  /* 0x00000000fffff984 */ /* 0x000fe20000000800 */
[----:B------:R-:W-:Y:S01]  /*dd90*/  @!PT LDS RZ, [RZ] ;  /* 0x00000000fffff984 */ /* 0x000fe20000000800 */
[----:B------:R-:W-:Y:S01]  /*dda0*/  @!PT LDS RZ, [RZ] ;  /* 0x00000000fffff984 */ /* 0x000fe20000000800 */
[----:B------:R2:W-:Y:S07]  /*ddb0*/  MEMBAR.ALL.CTA ;  /* 0x0000000000007992 */ /* 0x0005ee0000008000 */
[----:B--2---:R-:W2:Y:S02]  /*ddc0*/  FENCE.VIEW.ASYNC.S ;  /* 0x00000000000073c6 */ /* 0x004ea40000000000 */
[----:B--2---:R-:W-:Y:S06]  /*ddd0*/  BAR.SYNC.DEFER_BLOCKING 0x1, 0x80 ;  /* 0x0042000000007b1d */ /* 0x004fec0000010000 */
[----:B------:R-:W-:Y:S05]  /*dde0*/  @P0 BRA `(.L_x_129) ;  /* 0x0000000000340947 */ /* 0x000fea0003800000 */
[----:B------:R-:W-:Y:S01]  /*ddf0*/  UIADD3 UR12, UPT, UPT, UR43, 0x2400, URZ ;  /* 0x000024002b0c7890 */ /* 0x000fe2000fffe0ff */
[----:B------:R-:W-:Y:S01]  /*de00*/  R2UR UR9, R177 ;  /* 0x00000000b10972ca */ /* 0x000fe200000e0000 */
[----:B------:R-:W-:Y:S01]  /*de10*/  UIADD3 UR10, UP0, UPT, UR46, 0x680, URZ ;  /* 0x000006802e0a7890 */ /* 0x000fe2000ff1e0ff */
[----:B------:R-:W-:Y:S01]  /*de20*/  R2UR UR8, R175 ;  /* 0x00000000af0872ca */ /* 0x000fe200000e0000 */
[----:B------:R-:W-:Y:S02]  /*de30*/  UMOV UR7, UR36 ;  /* 0x0000002400077c82 */ /* 0x000fe40008000000 */
[----:B------:R-:W-:Y:S01]  /*de40*/  IMAD.U32 R192, RZ, RZ, UR12 ;  /* 0x0000000cffc07e24 */ /* 0x000fe2000f8e00ff */
[----:B------:R-:W-:Y:S04]  /*de50*/  UIADD3.X UR11, UPT, UPT, URZ, UR47, URZ, UP0, !UPT ;  /* 0x0000002fff0b7290 */ /* 0x000fe800087fe4ff */
[----:B------:R-:W-:Y:S03]  /*de60*/  R2UR UR4, R192 ;  /* 0x00000000c00472ca */ /* 0x000fe600000e0000 */
[----:B------:R-:W-:Y:S02]  /*de70*/  USHF.L.U32 UR5, UR9, 0x6, URZ ;  /* 0x0000000609057899 */ /* 0x000fe400080006ff */
[----:B------:R-:W-:Y:S09]  /*de80*/  USHF.L.U32 UR6, UR8, 0x7, URZ ;  /* 0x0000000708067899 */ /* 0x000ff200080006ff */
[----:B------:R2:W-:Y:S01]  /*de90*/  UTMASTG.3D [UR4], [UR10] ;  /* 0x000000040a0073b5 */ /* 0x0005e20008010000 */
[----:B------:R0:W-:Y:S01]  /*dea0*/  UTMACMDFLUSH ;  /* 0x00000000000079b7 */ /* 0x0001e20000000000 */
[----:B--2---:R-:W-:Y:S04]  /*deb0*/  DEPBAR.LE SB0, 0x0 ;  /* 0x000080000000791a */ /* 0x004fe80000000000 */
.L_x_129:
[----:B------:R-:W-:Y:S05]  /*dec0*/  BSYNC.RECONVERGENT B0 ;  /* 0x0000000000007941 */ /* 0x000fea0003800200 */
.L_x_128:
[----:B------:R-:W-:Y:S01]  /*ded0*/  BAR.SYNC.DEFER_BLOCKING 0x1, 0x80 ;  /* 0x0042000000007b1d */ /* 0x000fe20000010000 */
[----:B------:R-:W-:Y:S01]  /*dee0*/  ISETP.NE.AND P2, PT, R193, RZ, PT ;  /* 0x000000ffc100720c */ /* 0x000fe20003f45270 */
[----:B------:R-:W-:Y:S01]  /*def0*/  IMAD.IADD R177, R129, 0x1, R174 ;  /* 0x0000000181b17824 */ /* 0x000fe200078e02ae */
[----:B------:R-:W-:Y:S01]  /*df00*/  ISETP.NE.AND P0, PT, R195, 0x2, PT ;  /* 0x00000002c300780c */ /* 0x000fe20003f05270 */
[----:B------:R-:W-:Y:S01]  /*df10*/  IMAD.IADD R175, R131, 0x1, R176 ;  /* 0x0000000183af7824 */ /* 0x000fe200078e02b0 */
[----:B------:R-:W-:Y:S02]  /*df20*/  ISETP.NE.AND P1, PT, R132, 0x4, PT ;  /* 0x000000048400780c */ /* 0x000fe40003f25270 */
[----:B------:R-:W-:Y:S02]  /*df30*/  SEL R0, RZ, 0x1, P0 ;  /* 0x00000001ff007807 */ /* 0x000fe40000000000 */
[----:B------:R-:W-:Y:S02]  /*df40*/  SEL R3, RZ, 0x1, P1 ;  /* 0x00000001ff037807 */ /* 0x000fe40000800000 */
[----:B------:R-:W-:Y:S02]  /*df50*/  LOP3.LUT R187, R187, R0, RZ, 0x3c, !PT ;  /* 0x00000000bbbb7212 */ /* 0x000fe400078e3cff */
[----:B------:R-:W-:Y:S02]  /*df60*/  LOP3.LUT R188, R188, R3, RZ, 0x3c, !PT ;  /* 0x00000003bcbc7212 */ /* 0x000fe400078e3cff */
[----:B------:R-:W-:Y:S02]  /*df70*/  @P2 R2UR UR36, R185 ;  /* 0x00000000b92422ca */ /* 0x000fe400000e0000 */
[----:B------:R-:W-:Y:S02]  /*df80*/  SEL R195, R195, RZ, P0 ;  /* 0x000000ffc3c37207 */ /* 0x000fe40000000000 */
[----:B------:R-:W-:Y:S01]  /*df90*/  SEL R132, R132, RZ, P1 ;  /* 0x000000ff84847207 */ /* 0x000fe20000800000 */
[----:B------:R-:W-:Y:S10]  /*dfa0*/  @P2 BRA `(.L_x_130) ;  /* 0xffffff7800482947 */ /* 0x000ff4000383ffff */
[----:B------:R-:W-:Y:S05]  /*dfb0*/  EXIT ;  /* 0x000000000000794d */ /* 0x000fea0003800000 */
.L_x_25:
[----:B--2---:R2:W4:Y:S02]  /*dfc0*/  SYNCS.PHASECHK.TRANS64.TRYWAIT P0, [R3+URZ+0x1d0], R2 ;  /* 0x0001d002030075a7 */ /* 0x00452400080011ff */
[----:B----4-:R-:W-:Y:S05]  /*dfd0*/  @!P0 NANOSLEEP.SYNCS 0x989680 ;  /* 0x009896800000895d */ /* 0x010fea0003900000 */
[----:B------:R-:W4:Y:S02]  /*dfe0*/  @!P0 SYNCS.PHASECHK.TRANS64 P0, [R3+URZ+0x1d0], R2 ;  /* 0x0001d002030085a7 */ /* 0x000f2400080010ff */
[----:B----4-:R-:W-:Y:S05]  /*dff0*/  @!P0 BRA `(.L_x_25) ;  /* 0xfffffffc00f08947 */ /* 0x010fea000383ffff */
[----:B------:R-:W-:Y:S05]  /*e000*/  BRA `(.L_x_131) ;  /* 0xffffff3800647947 */ /* 0x000fea000383ffff */
.L_x_28:
[----:B-1----:R-:W-:-:S07]  /*e010*/  MOV R2, UR33 ;  /* 0x0000002100027c02 */ /* 0x002fce0008000f00 */
.L_x_132:
[----:B-1----:R1:W2:Y:S02]  /*e020*/  SYNCS.PHASECHK.TRANS64.TRYWAIT P0, [R2+URZ+0xa0], R5 ;  /* 0x0000a005020075a7 */ /* 0x0022a400080011ff */
[----:B--2---:R-:W-:Y:S05]  /*e030*/  @!P0 NANOSLEEP.SYNCS 0x989680 ;  /* 0x009896800000895d */ /* 0x004fea0003900000 */
[----:B------:R-:W2:Y:S02]  /*e040*/  @!P0 SYNCS.PHASECHK.TRANS64 P0, [R2+URZ+0xa0], R5 ;  /* 0x0000a005020085a7 */ /* 0x000ea400080010ff */
[----:B--2---:R-:W-:Y:S05]  /*e050*/  @!P0 BRA `(.L_x_132) ;  /* 0xfffffffc00f08947 */ /* 0x004fea000383ffff */
[----:B------:R-:W-:Y:S05]  /*e060*/  BRA `(.L_x_27) ;  /* 0xffffff3800cc7947 */ /* 0x000fea000383ffff */
.L_x_35:
[----:B-1----:R-:W-:-:S07]  /*e070*/  MOV R2, UR17 ;  /* 0x0000001100027c02 */ /* 0x002fce0008000f00 */
.L_x_133:
[----:B-1----:R1:W2:Y:S02]  /*e080*/  SYNCS.PHASECHK.TRANS64.TRYWAIT P0, [R2+URZ+0xa0], R5 ;  /* 0x0000a005020075a7 */ /* 0x0022a400080011ff */
[----:B--2---:R-:W-:Y:S05]  /*e090*/  @!P0 NANOSLEEP.SYNCS 0x989680 ;  /* 0x009896800000895d */ /* 0x004fea0003900000 */
[----:B------:R-:W2:Y:S02]  /*e0a0*/  @!P0 SYNCS.PHASECHK.TRANS64 P0, [R2+URZ+0xa0], R5 ;  /* 0x0000a005020085a7 */ /* 0x000ea400080010ff */
[----:B--2---:R-:W-:Y:S05]  /*e0b0*/  @!P0 BRA `(.L_x_133) ;  /* 0xfffffffc00f08947 */ /* 0x004fea000383ffff */
[----:B------:R-:W-:Y:S05]  /*e0c0*/  BRA `(.L_x_34) ;  /* 0xffffff3c008c7947 */ /* 0x000fea000383ffff */
.L_x_40:
[----:B-1----:R1:W2:Y:S02]  /*e0d0*/  SYNCS.PHASECHK.TRANS64.TRYWAIT P0, [R2+URZ+0x160], R3 ;  /* 0x00016003020075a7 */ /* 0x0022a400080011ff */
[----:B--2---:R-:W-:Y:S05]  /*e0e0*/  @!P0 NANOSLEEP.SYNCS 0x989680 ;  /* 0x009896800000895d */ /* 0x004fea0003900000 */
[----:B------:R-:W2:Y:S02]  /*e0f0*/  @!P0 SYNCS.PHASECHK.TRANS64 P0, [R2+URZ+0x160], R3 ;  /* 0x00016003020085a7 */ /* 0x000ea400080010ff */
[----:B--2---:R-:W-:Y:S05]  /*e100*/  @!P0 BRA `(.L_x_40) ;  /* 0xfffffffc00f08947 */ /* 0x004fea000383ffff */
[----:B------:R-:W-:Y:S05]  /*e110*/  BRA `(.L_x_134) ;  /* 0xffffff4000307947 */ /* 0x000fea000383ffff */
.L_x_44:
[----:B---3--:R-:W-:-:S07]  /*e120*/  MOV R0, UR5 ;  /* 0x0000000500007c02 */ /* 0x008fce0008000f00 */
.L_x_135:
[----:B-1----:R1:W2:Y:S02]  /*e130*/  SYNCS.PHASECHK.TRANS64.TRYWAIT P0, [R0+URZ], R3 ;  /* 0x00000003000075a7 */ /* 0x0022a400080011ff */
[----:B--2---:R-:W-:Y:S05]  /*e140*/  @!P0 NANOSLEEP.SYNCS 0x989680 ;  /* 0x009896800000895d */ /* 0x004fea0003900000 */
[----:B------:R-:W2:Y:S02]  /*e150*/  @!P0 SYNCS.PHASECHK.TRANS64 P0, [R0+URZ], R3 ;  /* 0x00000003000085a7 */ /* 0x000ea400080010ff */
[----:B--2---:R-:W-:Y:S05]  /*e160*/  @!P0 BRA `(.L_x_135) ;  /* 0xfffffffc00f08947 */ /* 0x004fea000383ffff */
[----:B------:R-:W-:Y:S05]  /*e170*/  BRA `(.L_x_136) ;  /* 0xffffff4400a07947 */ /* 0x000fea000383ffff */
.L_x_45:
[----:B---3--:R-:W-:-:S07]  /*e180*/  MOV R0, UR5 ;  /* 0x0000000500007c02 */ /* 0x008fce0008000f00 */
.L_x_137:
[----:B-1----:R1:W2:Y:S02]  /*e190*/  SYNCS.PHASECHK.TRANS64.TRYWAIT P0, [R0+URZ], R3 ;  /* 0x00000003000075a7 */ /* 0x0022a400080011ff */
[----:B--2---:R-:W-:Y:S05]  /*e1a0*/  @!P0 NANOSLEEP.SYNCS 0x989680 ;  /* 0x009896800000895d */ /* 0x004fea0003900000 */
[----:B------:R-:W2:Y:S02]  /*e1b0*/  @!P0 SYNCS.PHASECHK.TRANS64 P0, [R0+URZ], R3 ;  /* 0x00000003000085a7 */ /* 0x000ea400080010ff */
[----:B--2---:R-:W-:Y:S05]  /*e1c0*/  @!P0 BRA `(.L_x_137) ;  /* 0xfffffffc00f08947 */ /* 0x004fea000383ffff */
[----:B------:R-:W-:Y:S05]  /*e1d0*/  BRA `(.L_x_138) ;  /* 0xffffff4400ac7947 */ /* 0x000fea000383ffff */
.L_x_46:
[----:B---3--:R-:W-:-:S07]  /*e1e0*/  MOV R0, UR5 ;  /* 0x0000000500007c02 */ /* 0x008fce0008000f00 */
.L_x_139:
[----:B-1----:R1:W2:Y:S02]  /*e1f0*/  SYNCS.PHASECHK.TRANS64.TRYWAIT P0, [R0+URZ], R3 ;  /* 0x00000003000075a7 */ /* 0x0022a400080011ff */
[----:B--2---:R-:W-:Y:S05]  /*e200*/  @!P0 NANOSLEEP.SYNCS 0x989680 ;  /* 0x009896800000895d */ /* 0x004fea0003900000 */
[----:B------:R-:W2:Y:S02]  /*e210*/  @!P0 SYNCS.PHASECHK.TRANS64 P0, [R0+URZ], R3 ;  /* 0x00000003000085a7 */ /* 0x000ea400080010ff */
[----:B--2---:R-:W-:Y:S05]  /*e220*/  @!P0 BRA `(.L_x_139) ;  /* 0xfffffffc00f08947 */ /* 0x004fea000383ffff */
[----:B------:R-:W-:Y:S05]  /*e230*/  BRA `(.L_x_140) ;  /* 0xffffff4400b87947 */ /* 0x000fea000383ffff */
.L_x_47:
[----:B---3--:R-:W-:-:S07]  /*e240*/  MOV R0, UR5 ;  /* 0x0000000500007c02 */ /* 0x008fce0008000f00 */
.L_x_141:
[----:B-1----:R1:W2:Y:S02]  /*e250*/  SYNCS.PHASECHK.TRANS64.TRYWAIT P0, [R0+URZ], R3 ;  /* 0x00000003000075a7 */ /* 0x0022a400080011ff */
[----:B--2---:R-:W-:Y:S05]  /*e260*/  @!P0 NANOSLEEP.SYNCS 0x989680 ;  /* 0x009896800000895d */ /* 0x004fea0003900000 */
[----:B------:R-:W2:Y:S02]  /*e270*/  @!P0 SYNCS.PHASECHK.TRANS64 P0, [R0+URZ], R3 ;  /* 0x00000003000085a7 */ /* 0x000ea400080010ff */
[----:B--2---:R-:W-:Y:S05]  /*e280*/  @!P0 BRA `(.L_x_141) ;  /* 0xfffffffc00f08947 */ /* 0x004fea000383ffff */
[----:B------:R-:W-:Y:S05]  /*e290*/  BRA `(.L_x_142) ;  /* 0xffffff4400c47947 */ /* 0x000fea000383ffff */
.L_x_48:
[----:B---3--:R-:W-:-:S07]  /*e2a0*/  MOV R0, UR5 ;  /* 0x0000000500007c02 */ /* 0x008fce0008000f00 */
.L_x_143:
[----:B-1----:R1:W2:Y:S02]  /*e2b0*/  SYNCS.PHASECHK.TRANS64.TRYWAIT P0, [R0+URZ], R3 ;  /* 0x00000003000075a7 */ /* 0x0022a400080011ff */
[----:B--2---:R-:W-:Y:S05]  /*e2c0*/  @!P0 NANOSLEEP.SYNCS 0x989680 ;  /* 0x009896800000895d */ /* 0x004fea0003900000 */
[----:B------:R-:W2:Y:S02]  /*e2d0*/  @!P0 SYNCS.PHASECHK.TRANS64 P0, [R0+URZ], R3 ;  /* 0x00000003000085a7 */ /* 0x000ea400080010ff */
[----:B--2---:R-:W-:Y:S05]  /*e2e0*/  @!P0 BRA `(.L_x_143) ;  /* 0xfffffffc00f08947 */ /* 0x004fea000383ffff */
[----:B------:R-:W-:Y:S05]  /*e2f0*/  BRA `(.L_x_144) ;  /* 0xffffff4400d07947 */ /* 0x000fea000383ffff */
.L_x_49:
[----:B---3--:R-:W-:-:S07]  /*e300*/  MOV R0, UR5 ;  /* 0x0000000500007c02 */ /* 0x008fce0008000f00 */
.L_x_145:
[----:B-1----:R1:W2:Y:S02]  /*e310*/  SYNCS.PHASECHK.TRANS64.TRYWAIT P0, [R0+URZ], R3 ;  /* 0x00000003000075a7 */ /* 0x0022a400080011ff */
[----:B--2---:R-:W-:Y:S05]  /*e320*/  @!P0 NANOSLEEP.SYNCS 0x989680 ;  /* 0x009896800000895d */ /* 0x004fea0003900000 */
[----:B------:R-:W2:Y:S02]  /*e330*/  @!P0 SYNCS.PHASECHK.TRANS64 P0, [R0+URZ], R3 ;  /* 0x00000003000085a7 */ /* 0x000ea400080010ff */
[----:B--2---:R-:W-:Y:S05]  /*e340*/  @!P0 BRA `(.L_x_145) ;  /* 0xfffffffc00f08947 */ /* 0x004fea000383ffff */
[----:B------:R-:W-:Y:S05]  /*e350*/  BRA `(.L_x_146) ;  /* 0xffffff4400dc7947 */ /* 0x000fea000383ffff */
.L_x_50:
[----:B---3--:R-:W-:-:S07]  /*e360*/  MOV R0, UR5 ;  /* 0x0000000500007c02 */ /* 0x008fce0008000f00 */
.L_x_147:
[----:B-1----:R1:W2:Y:S02]  /*e370*/  SYNCS.PHASECHK.TRANS64.TRYWAIT P0, [R0+URZ], R3 ;  /* 0x00000003000075a7 */ /* 0x0022a400080011ff */
[----:B--2---:R-:W-:Y:S05]  /*e380*/  @!P0 NANOSLEEP.SYNCS 0x989680 ;  /* 0x009896800000895d */ /* 0x004fea0003900000 */
[----:B------:R-:W2:Y:S02]  /*e390*/  @!P0 SYNCS.PHASECHK.TRANS64 P0, [R0+URZ], R3 ;  /* 0x00000003000085a7 */ /* 0x000ea400080010ff */
[----:B--2---:R-:W-:Y:S05]  /*e3a0*/  @!P0 BRA `(.L_x_147) ;  /* 0xfffffffc00f08947 */ /* 0x004fea000383ffff */
[----:B------:R-:W-:Y:S05]  /*e3b0*/  BRA `(.L_x_148) ;  /* 0xffffff4400e87947 */ /* 0x000fea000383ffff */
.L_x_51:
[----:B---3--:R-:W-:-:S07]  /*e3c0*/  MOV R0, UR5 ;  /* 0x0000000500007c02 */ /* 0x008fce0008000f00 */
.L_x_149:
[----:B-1----:R1:W2:Y:S02]  /*e3d0*/  SYNCS.PHASECHK.TRANS64.TRYWAIT P0, [R0+URZ], R3 ;  /* 0x00000003000075a7 */ /* 0x0022a400080011ff */
[----:B--2---:R-:W-:Y:S05]  /*e3e0*/  @!P0 NANOSLEEP.SYNCS 0x989680 ;  /* 0x009896800000895d */ /* 0x004fea0003900000 */
[----:B------:R-:W2:Y:S02]  /*e3f0*/  @!P0 SYNCS.PHASECHK.TRANS64 P0, [R0+URZ], R3 ;  /* 0x00000003000085a7 */ /* 0x000ea400080010ff */
[----:B--2---:R-:W-:Y:S05]  /*e400*/  @!P0 BRA `(.L_x_149) ;  /* 0xfffffffc00f08947 */ /* 0x004fea000383ffff */
[----:B------:R-:W-:Y:S05]  /*e410*/  BRA `(.L_x_150) ;  /* 0xffffff4400f47947 */ /* 0x000fea000383ffff */
.L_x_52:
[----:B---3--:R-:W-:-:S07]  /*e420*/  MOV R0, UR5 ;  /* 0x0000000500007c02 */ /* 0x008fce0008000f00 */
.L_x_151:
[----:B-1----:R1:W2:Y:S02]  /*e430*/  SYNCS.PHASECHK.TRANS64.TRYWAIT P0, [R0+URZ], R3 ;  /* 0x00000003000075a7 */ /* 0x0022a400080011ff */
[----:B--2---:R-:W-:Y:S05]  /*e440*/  @!P0 NANOSLEEP.SYNCS 0x989680 ;  /* 0x009896800000895d */ /* 0x004fea0003900000 */
[----:B------:R-:W2:Y:S02]  /*e450*/  @!P0 SYNCS.PHASECHK.TRANS64 P0, [R0+URZ], R3 ;  /* 0x00000003000085a7 */ /* 0x000ea400080010ff */
[----:B--2---:R-:W-:Y:S05]  /*e460*/  @!P0 BRA `(.L_x_151) ;  /* 0xfffffffc00f08947 */ /* 0x004fea000383ffff */
[----:B------:R-:W-:Y:S05]  /*e470*/  BRA `(.L_x_152) ;  /* 0xffffff4800007947 */ /* 0x000fea000383ffff */
.L_x_53:
[----:B---3--:R-:W-:-:S07]  /*e480*/  MOV R0, UR5 ;  /* 0x0000000500007c02 */ /* 0x008fce0008000f00 */
.L_x_153:
[----:B-1----:R1:W2:Y:S02]  /*e490*/  SYNCS.PHASECHK.TRANS64.TRYWAIT P0, [R0+URZ], R3 ;  /* 0x00000003000075a7 */ /* 0x0022a400080011ff */
[----:B--2---:R-:W-:Y:S05]  /*e4a0*/  @!P0 NANOSLEEP.SYNCS 0x989680 ;  /* 0x009896800000895d */ /* 0x004fea0003900000 */
[----:B------:R-:W2:Y:S02]  /*e4b0*/  @!P0 SYNCS.PHASECHK.TRANS64 P0, [R0+URZ], R3 ;  /* 0x00000003000085a7 */ /* 0x000ea400080010ff */
[----:B--2---:R-:W-:Y:S05]  /*e4c0*/  @!P0 BRA `(.L_x_153) ;  /* 0xfffffffc00f08947 */ /* 0x004fea000383ffff */
[----:B------:R-:W-:Y:S05]  /*e4d0*/  BRA `(.L_x_154) ;  /* 0xffffff48000c7947 */ /* 0x000fea000383ffff */
.L_x_54:
[----:B---3--:R-:W-:-:S07]  /*e4e0*/  MOV R0, UR5 ;  /* 0x0000000500007c02 */ /* 0x008fce0008000f00 */
.L_x_155:
[----:B-1----:R1:W2:Y:S02]  /*e4f0*/  SYNCS.PHASECHK.TRANS64.TRYWAIT P0, [R0+URZ], R3 ;  /* 0x00000003000075a7 */ /* 0x0022a400080011ff */
[----:B--2---:R-:W-:Y:S05]  /*e500*/  @!P0 NANOSLEEP.SYNCS 0x989680 ;  /* 0x009896800000895d */ /* 0x004fea0003900000 */
[----:B------:R-:W2:Y:S02]  /*e510*/  @!P0 SYNCS.PHASECHK.TRANS64 P0, [R0+URZ], R3 ;  /* 0x00000003000085a7 */ /* 0x000ea400080010ff */
[----:B--2---:R-:W-:Y:S05]  /*e520*/  @!P0 BRA `(.L_x_155) ;  /* 0xfffffffc00f08947 */ /* 0x004fea000383ffff */
[----:B------:R-:W-:Y:S05]  /*e530*/  BRA `(.L_x_156) ;  /* 0xffffff4800187947 */ /* 0x000fea000383ffff */
.L_x_55:
[----:B---3--:R-:W-:-:S07]  /*e540*/  MOV R0, UR5 ;  /* 0x0000000500007c02 */ /* 0x008fce0008000f00 */
.L_x_157:
[----:B-1----:R1:W2:Y:S02]  /*e550*/  SYNCS.PHASECHK.TRANS64.TRYWAIT P0, [R0+URZ], R3 ;  /* 0x00000003000075a7 */ /* 0x0022a400080011ff */
[----:B--2---:R-:W-:Y:S05]  /*e560*/  @!P0 NANOSLEEP.SYNCS 0x989680 ;  /* 0x009896800000895d */ /* 0x004fea0003900000 */
[----:B------:R-:W2:Y:S02]  /*e570*/  @!P0 SYNCS.PHASECHK.TRANS64 P0, [R0+URZ], R3 ;  /* 0x00000003000085a7 */ /* 0x000ea400080010ff */
[----:B--2---:R-:W-:Y:S05]  /*e580*/  @!P0 BRA `(.L_x_157) ;  /* 0xfffffffc00f08947 */ /* 0x004fea000383ffff */
[----:B------:R-:W-:Y:S05]  /*e590*/  BRA `(.L_x_158) ;  /* 0xffffff4800247947 */ /* 0x000fea000383ffff */
.L_x_56:
[----:B---3--:R-:W-:-:S07]  /*e5a0*/  MOV R0, UR5 ;  /* 0x0000000500007c02 */ /* 0x008fce0008000f00 */
.L_x_159:
[----:B-1----:R1:W2:Y:S02]  /*e5b0*/  SYNCS.PHASECHK.TRANS64.TRYWAIT P0, [R0+URZ], R3 ;  /* 0x00000003000075a7 */ /* 0x0022a400080011ff */
[----:B--2---:R-:W-:Y:S05]  /*e5c0*/  @!P0 NANOSLEEP.SYNCS 0x989680 ;  /* 0x009896800000895d */ /* 0x004fea0003900000 */
[----:B------:R-:W2:Y:S02]  /*e5d0*/  @!P0 SYNCS.PHASECHK.TRANS64 P0, [R0+URZ], R3 ;  /* 0x00000003000085a7 */ /* 0x000ea400080010ff */
[----:B--2---:R-:W-:Y:S05]  /*e5e0*/  @!P0 BRA `(.L_x_159) ;  /* 0xfffffffc00f08947 */ /* 0x004fea000383ffff */
[----:B------:R-:W-:Y:S05]  /*e5f0*/  BRA `(.L_x_160) ;  /* 0xffffff4800307947 */ /* 0x000fea000383ffff */
.L_x_57:
[----:B---3--:R-:W-:-:S07]  /*e600*/  MOV R0, UR5 ;  /* 0x0000000500007c02 */ /* 0x008fce0008000f00 */
.L_x_161:
[----:B-1----:R1:W2:Y:S02]  /*e610*/  SYNCS.PHASECHK.TRANS64.TRYWAIT P0, [R0+URZ], R3 ;  /* 0x00000003000075a7 */ /* 0x0022a400080011ff */
[----:B--2---:R-:W-:Y:S05]  /*e620*/  @!P0 NANOSLEEP.SYNCS 0x989680 ;  /* 0x009896800000895d */ /* 0x004fea0003900000 */
[----:B------:R-:W2:Y:S02]  /*e630*/  @!P0 SYNCS.PHASECHK.TRANS64 P0, [R0+URZ], R3 ;  /* 0x00000003000085a7 */ /* 0x000ea400080010ff */
[----:B--2---:R-:W-:Y:S05]  /*e640*/  @!P0 BRA `(.L_x_161) ;  /* 0xfffffffc00f08947 */ /* 0x004fea000383ffff */
[----:B------:R-:W-:Y:S05]  /*e650*/  BRA `(.L_x_162) ;  /* 0xffffff48003c7947 */ /* 0x000fea000383ffff */
.L_x_58:
[----:B---3--:R-:W-:-:S07]  /*e660*/  MOV R0, UR5 ;  /* 0x0000000500007c02 */ /* 0x008fce0008000f00 */
.L_x_163:
[----:B-1----:R1:W2:Y:S02]  /*e670*/  SYNCS.PHASECHK.TRANS64.TRYWAIT P0, [R0+URZ], R3 ;  /* 0x00000003000075a7 */ /* 0x0022a400080011ff */
[----:B--2---:R-:W-:Y:S05]  /*e680*/  @!P0 NANOSLEEP.SYNCS 0x989680 ;  /* 0x009896800000895d */ /* 0x004fea0003900000 */
[----:B------:R-:W2:Y:S02]  /*e690*/  @!P0 SYNCS.PHASECHK.TRANS64 P0, [R0+URZ], R3 ;  /* 0x00000003000085a7 */ /* 0x000ea400080010ff */
[----:B--2---:R-:W-:Y:S05]  /*e6a0*/  @!P0 BRA `(.L_x_163) ;  /* 0xfffffffc00f08947 */ /* 0x004fea000383ffff */
[----:B------:R-:W-:Y:S05]  /*e6b0*/  BRA `(.L_x_164) ;  /* 0xffffff4800487947 */ /* 0x000fea000383ffff */
.L_x_59:
[----:B---3--:R-:W-:-:S07]  /*e6c0*/  MOV R0, UR5 ;  /* 0x0000000500007c02 */ /* 0x008fce0008000f00 */
.L_x_165:
[----:B-1----:R1:W2:Y:S02]  /*e6d0*/  SYNCS.PHASECHK.TRANS64.TRYWAIT P0, [R0+URZ], R3 ;  /* 0x00000003000075a7 */ /* 0x0022a400080011ff */
[----:B--2---:R-:W-:Y:S05]  /*e6e0*/  @!P0 NANOSLEEP.SYNCS 0x989680 ;  /* 0x009896800000895d */ /* 0x004fea0003900000 */
[----:B------:R-:W2:Y:S02]  /*e6f0*/  @!P0 SYNCS.PHASECHK.TRANS64 P0, [R0+URZ], R3 ;  /* 0x00000003000085a7 */ /* 0x000ea400080010ff */
[----:B--2---:R-:W-:Y:S05]  /*e700*/  @!P0 BRA `(.L_x_165) ;  /* 0xfffffffc00f08947 */ /* 0x004fea000383ffff */
[----:B------:R-:W-:Y:S05]  /*e710*/  BRA `(.L_x_166) ;  /* 0xffffff4800547947 */ /* 0x000fea000383ffff */
.L_x_60:
[----:B---3--:R-:W-:-:S07]  /*e720*/  MOV R0, UR5 ;  /* 0x0000000500007c02 */ /* 0x008fce0008000f00 */
.L_x_167:
[----:B-1----:R1:W2:Y:S02]  /*e730*/  SYNCS.PHASECHK.TRANS64.TRYWAIT P0, [R0+URZ], R3 ;  /* 0x00000003000075a7 */ /* 0x0022a400080011ff */
[----:B--2---:R-:W-:Y:S05]  /*e740*/  @!P0 NANOSLEEP.SYNCS 0x989680 ;  /* 0x009896800000895d */ /* 0x004fea0003900000 */
[----:B------:R-:W2:Y:S02]  /*e750*/  @!P0 SYNCS.PHASECHK.TRANS64 P0, [R0+URZ], R3 ;  /* 0x00000003000085a7 */ /* 0x000ea400080010ff */
[----:B--2---:R-:W-:Y:S05]  /*e760*/  @!P0 BRA `(.L_x_167) ;  /* 0xfffffffc00f08947 */ /* 0x004fea000383ffff */
[----:B------:R-:W-:Y:S05]  /*e770*/  BRA `(.L_x_168) ;  /* 0xffffff4800607947 */ /* 0x000fea000383ffff */
.L_x_61:
[----:B---3--:R-:W-:-:S07]  /*e780*/  MOV R0, UR5 ;  /* 0x0000000500007c02 */ /* 0x008fce0008000f00 */
.L_x_169:
[----:B-1----:R1:W2:Y:S02]  /*e790*/  SYNCS.PHASECHK.TRANS64.TRYWAIT P0, [R0+URZ], R3 ;  /* 0x00000003000075a7 */ /* 0x0022a400080011ff */
[----:B--2---:R-:W-:Y:S05]  /*e7a0*/  @!P0 NANOSLEEP.SYNCS 0x989680 ;  /* 0x009896800000895d */ /* 0x004fea0003900000 */
[----:B------:R-:W2:Y:S02]  /*e7b0*/  @!P0 SYNCS.PHASECHK.TRANS64 P0, [R0+URZ], R3 ;  /* 0x00000003000085a7 */ /* 0x000ea400080010ff */
[----:B--2---:R-:W-:Y:S05]  /*e7c0*/  @!P0 BRA `(.L_x_169) ;  /* 0xfffffffc00f08947 */ /* 0x004fea000383ffff */
[----:B------:R-:W-:Y:S05]  /*e7d0*/  BRA `(.L_x_170) ;  /* 0xffffff48006c7947 */ /* 0x000fea000383ffff */
.L_x_62:
[----:B---3--:R-:W-:-:S07]  /*e7e0*/  MOV R0, UR5 ;  /* 0x0000000500007c02 */ /* 0x008fce0008000f00 */
.L_x_171:
[----:B-1----:R1:W2:Y:S02]  /*e7f0*/  SYNCS.PHASECHK.TRANS64.TRYWAIT P0, [R0+URZ], R3 ;  /* 0x00000003000075a7 */ /* 0x0022a400080011ff */
[----:B--2---:R-:W-:Y:S05]  /*e800*/  @!P0 NANOSLEEP.SYNCS 0x989680 ;  /* 0x009896800000895d */ /* 0x004fea0003900000 */
[----:B------:R-:W2:Y:S02]  /*e810*/  @!P0 SYNCS.PHASECHK.TRANS64 P0, [R0+URZ], R3 ;  /* 0x00000003000085a7 */ /* 0x000ea400080010ff */
[----:B--2---:R-:W-:Y:S05]  /*e820*/  @!P0 BRA `(.L_x_171) ;  /* 0xfffffffc00f08947 */ /* 0x004fea000383ffff */
[----:B------:R-:W-:Y:S05]  /*e830*/  BRA `(.L_x_172) ;  /* 0xffffff4800787947 */ /* 0x000fea000383ffff */
.L_x_65:
[----:B-1----:R1:W2:Y:S02]  /*e840*/  SYNCS.PHASECHK.TRANS64.TRYWAIT P0, [R0+URZ+0x1c0], R5 ;  /* 0x0001c005000075a7 */ /* 0x0022a400080011ff */
[----:B--2---:R-:W-:Y:S05]  /*e850*/  @!P0 NANOSLEEP.SYNCS 0x989680 ;  /* 0x009896800000895d */ /* 0x004fea0003900000 */
[----:B------:R-:W2:Y:S02]  /*e860*/  @!P0 SYNCS.PHASECHK.TRANS64 P0, [R0+URZ+0x1c0], R5 ;  /* 0x0001c005000085a7 */ /* 0x000ea400080010ff */
[----:B--2---:R-:W-:Y:S05]  /*e870*/  @!P0 BRA `(.L_x_65) ;  /* 0xfffffffc00f08947 */ /* 0x004fea000383ffff */
[----:B------:R-:W-:Y:S05]  /*e880*/  BRA `(.L_x_173) ;  /* 0xffffff4800d87947 */ /* 0x000fea000383ffff */
.L_x_66:
[----:B------:R-:W-:-:S07]  /*e890*/  MOV R0, UR5 ;  /* 0x0000000500007c02 */ /* 0x000fce0008000f00 */
.L_x_174:
[----:B-1----:R1:W2:Y:S02]  /*e8a0*/  SYNCS.PHASECHK.TRANS64.TRYWAIT P0, [R0+URZ+0x170], R7 ;  /* 0x00017007000075a7 */ /* 0x0022a400080011ff */
[----:B--2---:R-:W-:Y:S05]  /*e8b0*/  @!P0 NANOSLEEP.SYNCS 0x989680 ;  /* 0x009896800000895d */ /* 0x004fea0003900000 */
[----:B------:R-:W2:Y:S02]  /*e8c0*/  @!P0 SYNCS.PHASECHK.TRANS64 P0, [R0+URZ+0x170], R7 ;  /* 0x00017007000085a7 */ /* 0x000ea400080010ff */
[----:B--2---:R-:W-:Y:S05]  /*e8d0*/  @!P0 BRA `(.L_x_174) ;  /* 0xfffffffc00f08947 */ /* 0x004fea000383ffff */
[----:B------:R-:W-:Y:S05]  /*e8e0*/  BRA `(.L_x_175) ;  /* 0xffffff4800e87947 */ /* 0x000fea000383ffff */
.L_x_67:
[----:B-1----:R1:W2:Y:S02]  /*e8f0*/  SYNCS.PHASECHK.TRANS64.TRYWAIT P1, [R0+URZ+0x160], R5 ;  /* 0x00016005000075a7 */ /* 0x0022a400080211ff */
[----:B--2---:R-:W-:Y:S05]  /*e900*/  @!P1 NANOSLEEP.SYNCS 0x989680 ;  /* 0x009896800000995d */ /* 0x004fea0003900000 */
[----:B------:R-:W2:Y:S02]  /*e910*/  @!P1 SYNCS.PHASECHK.TRANS64 P1, [R0+URZ+0x160], R5 ;  /* 0x00016005000095a7 */ /* 0x000ea400080210ff */
[----:B--2---:R-:W-:Y:S05]  /*e920*/  @!P1 BRA `(.L_x_67) ;  /* 0xfffffffc00f09947 */ /* 0x004fea000383ffff */
[----:B------:R-:W-:Y:S05]  /*e930*/  BRA `(.L_x_176) ;  /* 0xffffff4c00187947 */ /* 0x000fea000383ffff */
.L_x_70:
[----:B------:R-:W-:-:S07]  /*e940*/  MOV R0, UR5 ;  /* 0x0000000500007c02 */ /* 0x000fce0008000f00 */
.L_x_177:
[----:B-1----:R1:W2:Y:S02]  /*e950*/  SYNCS.PHASECHK.TRANS64.TRYWAIT P0, [R0+URZ+0x170], R3 ;  /* 0x00017003000075a7 */ /* 0x0022a400080011ff */
[----:B--2---:R-:W-:Y:S05]  /*e960*/  @!P0 NANOSLEEP.SYNCS 0x989680 ;  /* 0x009896800000895d */ /* 0x004fea0003900000 */
[----:B------:R-:W2:Y:S02]  /*e970*/  @!P0 SYNCS.PHASECHK.TRANS64 P0, [R0+URZ+0x170], R3 ;  /* 0x00017003000085a7 */ /* 0x000ea400080010ff */
[----:B--2---:R-:W-:Y:S05]  /*e980*/  @!P0 BRA `(.L_x_177) ;  /* 0xfffffffc00f08947 */ /* 0x004fea000383ffff */
[----:B------:R-:W-:Y:S05]  /*e990*/  BRA `(.L_x_69) ;  /* 0xffffff4c006c7947 */ /* 0x000fea000383ffff */
.L_x_79:
[----:B-1----:R-:W-:-:S04]  /*e9a0*/  MOV R4, UR6 ;  /* 0x0000000600047c02 */ /* 0x002fc80008000f00 */
[----:B------:R1:W2:Y:S03]  /*e9b0*/  SYNCS.PHASECHK.TRANS64.TRYWAIT P0, [R4+URZ+0x8], R5 ;  /* 0x00000805040075a7 */ /* 0x0002a600080011ff */
[----:B--2---:R-:W-:Y:S05]  /*e9c0*/  @!P0 NANOSLEEP.SYNCS 0x989680 ;  /* 0x009896800000895d */ /* 0x004fea0003900000 */
[----:B------:R-:W2:Y:S02]  /*e9d0*/  @!P0 SYNCS.PHASECHK.TRANS64 P0, [R4+URZ+0x8], R5 ;  /* 0x00000805040085a7 */ /* 0x000ea400080010ff */
[----:B--2---:R-:W-:Y:S05]  /*e9e0*/  @!P0 BRA `(.L_x_79) ;  /* 0xfffffffc00ec8947 */ /* 0x004fea000383ffff */
[----:B------:R-:W-:Y:S05]  /*e9f0*/  BRA `(.L_x_78) ;  /* 0xffffff5000207947 */ /* 0x000fea000383ffff */
.L_x_81:
[----:B------:R-:W-:Y:S01]  /*ea00*/  BSSY B0, `(.L_x_178) ;  /* 0x0000006000007945 */ /* 0x000fe20003800000 */
[----:B------:R-:W-:-:S07]  /*ea10*/  MOV R15, 0xffffffff ;  /* 0xffffffff000f7802 */ /* 0x000fce0000000f00 */
[----:B-1---5:R-:W-:Y:S05]  /*ea20*/  WARPSYNC.COLLECTIVE R15, `(.L_x_179) ;  /* 0x000000000f0c7348 */ /* 0x022fea0003c00000 */
[----:B------:R-:W-:Y:S02]  /*ea30*/  ELECT P6, UR79, PT ;  /* 0x00000000004f782f */ /* 0x000fe400038c0000 */
[----:B------:R-:W-:Y:S01]  /*ea40*/  MOV R14, UR79 ;  /* 0x0000004f000e7c02 */ /* 0x000fe20008000f00 */
[----:B-1---5:R-:W-:Y:S10]  /*ea50*/  ENDCOLLECTIVE ;  /* 0x000000000000791b */ /* 0x022ff40003800000 */
.L_x_179:
[----:B------:R-:W-:Y:S05]  /*ea60*/  BSYNC B0 ;  /* 0x0000000000007941 */ /* 0x000fea0003800000 */
.L_x_178:
[----:B------:R-:W-:Y:S05]  /*ea70*/  BRA `(.L_x_180) ;  /* 0xffffff5000507947 */ /* 0x000fea000383ffff */
.L_x_83:
[----:B-1----:R-:W-:-:S04]  /*ea80*/  MOV R2, UR6 ;  /* 0x0000000600027c02 */ /* 0x002fc80008000f00 */
[----:B------:R1:W2:Y:S03]  /*ea90*/  SYNCS.PHASECHK.TRANS64.TRYWAIT P0, [R2+URZ+0x8], R3 ;  /* 0x00000803020075a7 */ /* 0x0002a600080011ff */
[----:B--2---:R-:W-:Y:S05]  /*eaa0*/  @!P0 NANOSLEEP.SYNCS 0x989680 ;  /* 0x009896800000895d */ /* 0x004fea0003900000 */
[----:B------:R-:W2:Y:S02]  /*eab0*/  @!P0 SYNCS.PHASECHK.TRANS64 P0, [R2+URZ+0x8], R3 ;  /* 0x00000803020085a7 */ /* 0x000ea400080010ff */
[----:B--2---:R-:W-:Y:S05]  /*eac0*/  @!P0 BRA `(.L_x_83) ;  /* 0xfffffffc00ec8947 */ /* 0x004fea000383ffff */
[----:B------:R-:W-:Y:S05]  /*ead0*/  BRA `(.L_x_82) ;  /* 0xffffff5000547947 */ /* 0x000fea000383ffff */
.L_x_84:
[----:B-1----:R1:W2:Y:S02]  /*eae0*/  SYNCS.PHASECHK.TRANS64.TRYWAIT P0, [R0+URZ+0x160], R5 ;  /* 0x00016005000075a7 */ /* 0x0022a400080011ff */
[----:B--2---:R-:W-:Y:S05]  /*eaf0*/  @!P0 NANOSLEEP.SYNCS 0x989680 ;  /* 0x009896800000895d */ /* 0x004fea0003900000 */
[----:B------:R-:W2:Y:S02]  /*eb00*/  @!P0 SYNCS.PHASECHK.TRANS64 P0, [R0+URZ+0x160], R5 ;  /* 0x00016005000085a7 */ /* 0x000ea400080010ff */
[----:B--2---:R-:W-:Y:S05]  /*eb10*/  @!P0 BRA `(.L_x_84) ;  /* 0xfffffffc00f08947 */ /* 0x004fea000383ffff */
[----:B------:R-:W-:Y:S05]  /*eb20*/  BRA `(.L_x_181) ;  /* 0xffffff5400307947 */ /* 0x000fea000383ffff */
.L_x_86:
[----:B------:R-:W-:-:S07]  /*eb30*/  MOV R0, UR10 ;  /* 0x0000000a00007c02 */ /* 0x000fce0008000f00 */
.L_x_182:
[----:B-1----:R1:W2:Y:S02]  /*eb40*/  SYNCS.PHASECHK.TRANS64.TRYWAIT P0, [R0+URZ+0x1a0], R5 ;  /* 0x0001a005000075a7 */ /* 0x0022a400080011ff */
[----:B--2---:R-:W-:Y:S05]  /*eb50*/  @!P0 NANOSLEEP.SYNCS 0x989680 ;  /* 0x009896800000895d */ /* 0x004fea0003900000 */
[----:B------:R-:W2:Y:S02]  /*eb60*/  @!P0 SYNCS.PHASECHK.TRANS64 P0, [R0+URZ+0x1a0], R5 ;  /* 0x0001a005000085a7 */ /* 0x000ea400080010ff */
[----:B--2---:R-:W-:Y:S05]  /*eb70*/  @!P0 BRA `(.L_x_182) ;  /* 0xfffffffc00f08947 */ /* 0x004fea000383ffff */
[----:B------:R-:W-:Y:S05]  /*eb80*/  BRA `(.L_x_183) ;  /* 0xffffff54007c7947 */ /* 0x000fea000383ffff */
.L_x_89:
[----:B------:R-:W-:Y:S07]  /*eb90*/  MOV R0, UR9 ;  /* 0x0000000900007c02 */ /* 0x000fee0008000f00 */
.L_x_184:
[----:B-1----:R1:W2:Y:S02]  /*eba0*/  SYNCS.PHASECHK.TRANS64.TRYWAIT P0, [R0+URZ], R5 ;  /* 0x00000005000075a7 */ /* 0x0022a400080011ff */
[----:B--2---:R-:W-:Y:S05]  /*ebb0*/  @!P0 NANOSLEEP.SYNCS 0x989680 ;  /* 0x009896800000895d */ /* 0x004fea0003900000 */
[----:B------:R-:W2:Y:S02]  /*ebc0*/  @!P0 SYNCS.PHASECHK.TRANS64 P0, [R0+URZ], R5 ;  /* 0x00000005000085a7 */ /* 0x000ea400080010ff */
[----:B--2---:R-:W-:Y:S05]  /*ebd0*/  @!P0 BRA `(.L_x_184) ;  /* 0xfffffffc00f08947 */ /* 0x004fea000383ffff */
[----:B------:R-:W-:Y:S05]  /*ebe0*/  BRA `(.L_x_88) ;  /* 0xffffff5400907947 */ /* 0x000fea000383ffff */
.L_x_93:
[----:B-1----:R-:W-:-:S07]  /*ebf0*/  MOV R0, UR7 ;  /* 0x0000000700007c02 */ /* 0x002fce0008000f00 */
.L_x_185:
[----:B-1----:R1:W2:Y:S02]  /*ec00*/  SYNCS.PHASECHK.TRANS64.TRYWAIT P0, [R0+URZ], R3 ;  /* 0x00000003000075a7 */ /* 0x0022a400080011ff */
[----:B--2---:R-:W-:Y:S05]  /*ec10*/  @!P0 NANOSLEEP.SYNCS 0x989680 ;  /* 0x009896800000895d */ /* 0x004fea0003900000 */
[----:B------:R-:W2:Y:S02]  /*ec20*/  @!P0 SYNCS.PHASECHK.TRANS64 P0, [R0+URZ], R3 ;  /* 0x00000003000085a7 */ /* 0x000ea400080010ff */
[----:B--2---:R-:W-:Y:S05]  /*ec30*/  @!P0 BRA `(.L_x_185) ;  /* 0xfffffffc00f08947 */ /* 0x004fea000383ffff */
[----:B------:R-:W-:Y:S05]  /*ec40*/  BRA `(.L_x_186) ;  /* 0xffffff58005c7947 */ /* 0x000fea000383ffff */
.L_x_94:
[----:B------:R-:W-:-:S07]  /*ec50*/  MOV R0, UR7 ;  /* 0x0000000700007c02 */ /* 0x000fce0008000f00 */
.L_x_187:
[----:B-1----:R1:W2:Y:S02]  /*ec60*/  SYNCS.PHASECHK.TRANS64.TRYWAIT P0, [R0+URZ], R3 ;  /* 0x00000003000075a7 */ /* 0x0022a400080011ff */
[----:B--2---:R-:W-:Y:S05]  /*ec70*/  @!P0 NANOSLEEP.SYNCS 0x989680 ;  /* 0x009896800000895d */ /* 0x004fea0003900000 */
[----:B------:R-:W2:Y:S02]  /*ec80*/  @!P0 SYNCS.PHASECHK.TRANS64 P0, [R0+URZ], R3 ;  /* 0x00000003000085a7 */ /* 0x000ea400080010ff */
[----:B--2---:R-:W-:Y:S05]  /*ec90*/  @!P0 BRA `(.L_x_187) ;  /* 0xfffffffc00f08947 */ /* 0x004fea000383ffff */
[----:B------:R-:W-:Y:S05]  /*eca0*/  BRA `(.L_x_188) ;  /* 0xffffff5800687947 */ /* 0x000fea000383ffff */
.L_x_95:
[----:B------:R-:W-:-:S07]  /*ecb0*/  MOV R0, UR7 ;  /* 0x0000000700007c02 */ /* 0x000fce0008000f00 */
.L_x_189:
[----:B-1----:R1:W2:Y:S02]  /*ecc0*/  SYNCS.PHASECHK.TRANS64.TRYWAIT P0, [R0+URZ], R3 ;  /* 0x00000003000075a7 */ /* 0x0022a400080011ff */
[----:B--2---:R-:W-:Y:S05]  /*ecd0*/  @!P0 NANOSLEEP.SYNCS 0x989680 ;  /* 0x009896800000895d */ /* 0x004fea0003900000 */
[----:B------:R-:W2:Y:S02]  /*ece0*/  @!P0 SYNCS.PHASECHK.TRANS64 P0, [R0+URZ], R3 ;  /* 0x00000003000085a7 */ /* 0x000ea400080010ff */
[----:B--2---:R-:W-:Y:S05]  /*ecf0*/  @!P0 BRA `(.L_x_189) ;  /* 0xfffffffc00f08947 */ /* 0x004fea000383ffff */
[----:B------:R-:W-:Y:S05]  /*ed00*/  BRA `(.L_x_190) ;  /* 0xffffff5800747947 */ /* 0x000fea000383ffff */
.L_x_98:
[----:B------:R-:W-:-:S07]  /*ed10*/  MOV R0, UR8 ;  /* 0x0000000800007c02 */ /* 0x000fce0008000f00 */
.L_x_191:
[----:B-1----:R1:W2:Y:S02]  /*ed20*/  SYNCS.PHASECHK.TRANS64.TRYWAIT P1, [R0+URZ+0x1e0], R3 ;  /* 0x0001e003000075a7 */ /* 0x0022a400080211ff */
[----:B--2---:R-:W-:Y:S05]  /*ed30*/  @!P1 NANOSLEEP.SYNCS 0x989680 ;  /* 0x009896800000995d */ /* 0x004fea0003900000 */
[----:B------:R-:W2:Y:S02]  /*ed40*/  @!P1 SYNCS.PHASECHK.TRANS64 P1, [R0+URZ+0x1e0], R3 ;  /* 0x0001e003000095a7 */ /* 0x000ea400080210ff */
[----:B--2---:R-:W-:Y:S05]  /*ed50*/  @!P1 BRA `(.L_x_191) ;  /* 0xfffffffc00f09947 */ /* 0x004fea000383ffff */
[----:B------:R-:W-:Y:S05]  /*ed60*/  BRA `(.L_x_192) ;  /* 0xffffff5800c07947 */ /* 0x000fea000383ffff */
.L_x_103:
[----:B--2---:R2:W4:Y:S02]  /*ed70*/  SYNCS.PHASECHK.TRANS64.TRYWAIT P0, [R0+URZ+0x160], R3 ;  /* 0x00016003000075a7 */ /* 0x00452400080011ff */
[----:B----4-:R-:W-:Y:S05]  /*ed80*/  @!P0 NANOSLEEP.SYNCS 0x989680 ;  /* 0x009896800000895d */ /* 0x010fea0003900000 */
[----:B------:R-:W4:Y:S02]  /*ed90*/  @!P0 SYNCS.PHASECHK.TRANS64 P0, [R0+URZ+0x160], R3 ;  /* 0x00016003000085a7 */ /* 0x000f2400080010ff */
[----:B----4-:R-:W-:Y:S05]  /*eda0*/  @!P0 BRA `(.L_x_103) ;  /* 0xfffffffc00f08947 */ /* 0x010fea000383ffff */
[----:B------:R-:W-:Y:S05]  /*edb0*/  BRA `(.L_x_193) ;  /* 0xffffff5c00c47947 */ /* 0x000fea000383ffff */
.L_x_106:
[----:B------:R-:W-:Y:S07]  /*edc0*/  MOV R0, UR6 ;  /* 0x0000000600007c02 */ /* 0x000fee0008000f00 */
.L_x_194:
[----:B--2---:R2:W4:Y:S02]  /*edd0*/  SYNCS.PHASECHK.TRANS64.TRYWAIT P0, [R0+URZ+0x158], R3 ;  /* 0x00015803000075a7 */ /* 0x00452400080011ff */
[----:B----4-:R-:W-:Y:S05]  /*ede0*/  @!P0 NANOSLEEP.SYNCS 0x989680 ;  /* 0x009896800000895d */ /* 0x010fea0003900000 */
[----:B------:R-:W4:Y:S02]  /*edf0*/  @!P0 SYNCS.PHASECHK.TRANS64 P0, [R0+URZ+0x158], R3 ;  /* 0x00015803000085a7 */ /* 0x000f2400080010ff */
[----:B----4-:R-:W-:Y:S05]  /*ee00*/  @!P0 BRA `(.L_x_194) ;  /* 0xfffffffc00f08947 */ /* 0x010fea000383ffff */
[----:B------:R-:W-:Y:S05]  /*ee10*/  BRA `(.L_x_105) ;  /* 0xffffff6000b07947 */ /* 0x000fea000383ffff */
.L_x_109:
[----:B------:R-:W-:Y:S07]  /*ee20*/  MOV R3, UR6 ;  /* 0x0000000600037c02 */ /* 0x000fee0008000f00 */
.L_x_195:
[----:B-1----:R1:W2:Y:S02]  /*ee30*/  SYNCS.PHASECHK.TRANS64.TRYWAIT P2, [R3+URZ+0x148], R26 ;  /* 0x0001481a030075a7 */ /* 0x0022a400080411ff */
[----:B--2---:R-:W-:Y:S05]  /*ee40*/  @!P2 NANOSLEEP.SYNCS 0x989680 ;  /* 0x009896800000a95d */ /* 0x004fea0003900000 */
[----:B------:R-:W2:Y:S02]  /*ee50*/  @!P2 SYNCS.PHASECHK.TRANS64 P2, [R3+URZ+0x148], R26 ;  /* 0x0001481a0300a5a7 */ /* 0x000ea400080410ff */
[----:B--2---:R-:W-:Y:S05]  /*ee60*/  @!P2 BRA `(.L_x_195) ;  /* 0xfffffffc00f0a947 */ /* 0x004fea000383ffff */
[----:B------:R-:W-:Y:S05]  /*ee70*/  BRA `(.L_x_196) ;  /* 0xffffff6400447947 */ /* 0x000fea000383ffff */
.L_x_112:
[----:B---3--:R3:W4:Y:S02]  /*ee80*/  SYNCS.PHASECHK.TRANS64.TRYWAIT P0, [R0+URZ+0x160], R3 ;  /* 0x00016003000075a7 */ /* 0x00872400080011ff */
[----:B----4-:R-:W-:Y:S05]  /*ee90*/  @!P0 NANOSLEEP.SYNCS 0x989680 ;  /* 0x009896800000895d */ /* 0x010fea0003900000 */
[----:B------:R-:W4:Y:S02]  /*eea0*/  @!P0 SYNCS.PHASECHK.TRANS64 P0, [R0+URZ+0x160], R3 ;  /* 0x00016003000085a7 */ /* 0x000f2400080010ff */
[----:B----4-:R-:W-:Y:S05]  /*eeb0*/  @!P0 BRA `(.L_x_112) ;  /* 0xfffffffc00f08947 */ /* 0x010fea000383ffff */
[----:B------:R-:W-:Y:S05]  /*eec0*/  BRA `(.L_x_197) ;  /* 0xffffff6800947947 */ /* 0x000fea000383ffff */
.L_x_124:
[----:B-1----:R-:W-:Y:S04]  /*eed0*/  MOV R0, UR43 ;  /* 0x0000002b00007c02 */ /* 0x002fe80008000f00 */
[----:B------:R1:W2:Y:S03]  /*eee0*/  SYNCS.PHASECHK.TRANS64.TRYWAIT P1, [R0+URZ+0x140], R3 ;  /* 0x00014003000075a7 */ /* 0x0002a600080211ff */
[----:B--2---:R-:W-:Y:S05]  /*eef0*/  @!P1 NANOSLEEP.SYNCS 0x989680 ;  /* 0x009896800000995d */ /* 0x004fea0003900000 */
[----:B------:R-:W2:Y:S02]  /*ef00*/  @!P1 SYNCS.PHASECHK.TRANS64 P1, [R0+URZ+0x140], R3 ;  /* 0x00014003000095a7 */ /* 0x000ea400080210ff */
[----:B--2---:R-:W-:Y:S05]  /*ef10*/  @!P1 BRA `(.L_x_124) ;  /* 0xfffffffc00ec9947 */ /* 0x004fea000383ffff */
[----:B------:R-:W-:Y:S05]  /*ef20*/  BRA `(.L_x_123) ;  /* 0xffffff7400a07947 */ /* 0x000fea000383ffff */
.L_x_126:
[----:B-1----:R1:W2:Y:S02]  /*ef30*/  SYNCS.PHASECHK.TRANS64.TRYWAIT P1, [R194+URZ+0x180], R5 ;  /* 0x00018005c20075a7 */ /* 0x0022a400080211ff */
[----:B--2---:R-:W-:Y:S05]  /*ef40*/  @!P1 NANOSLEEP.SYNCS 0x989680 ;  /* 0x009896800000995d */ /* 0x004fea0003900000 */
[----:B------:R-:W2:Y:S02]  /*ef50*/  @!P1 SYNCS.PHASECHK.TRANS64 P1, [R194+URZ+0x180], R5 ;  /* 0x00018005c20095a7 */ /* 0x000ea400080210ff */
[----:B--2---:R-:W-:Y:S05]  /*ef60*/  @!P1 BRA `(.L_x_126) ;  /* 0xfffffffc00f09947 */ /* 0x004fea000383ffff */
[----:B------:R-:W-:Y:S05]  /*ef70*/  BRA `(.L_x_125) ;  /* 0xffffff7400e47947 */ /* 0x000fea000383ffff */
        .weak           $__internal_0_$__cuda_sm10x_tcgen05_guardrail_trap_col_being_dealloced_not_returned_by_alloc
        .type           $__internal_0_$__cuda_sm10x_tcgen05_guardrail_trap_col_being_dealloced_not_returned_by_alloc,@function
        .size           $__internal_0_$__cuda_sm10x_tcgen05_guardrail_trap_col_being_dealloced_not_returned_by_alloc,($__internal_1_$__cuda_sm10x_tcgen05_guardrail_trap_phase_invalid_during_alloc - $__internal_0_$__cuda_sm10x_tcgen05_guardrail_trap_col_being_dealloced_not_returned_by_alloc)
$__internal_0_$__cuda_sm10x_tcgen05_guardrail_trap_col_being_dealloced_not_returned_by_alloc:
[----:B------:R-:W-:Y:S05]  /*ef80*/  BPT.TRAP 0x1 ;  /* 0x000000040000795c */ /* 0x000fea0000300000 */
[----:B------:R-:W-:-:S04]  /*ef90*/  HFMA2 R3, -RZ, RZ, 0, 0 ;  /* 0x00000000ff037431 */ /* 0x000fc800000001ff */
[----:B------:R-:W-:Y:S05]  /*efa0*/  RET.REL.NODEC R2 `(_ZN7cutlass13device_kernelINS_4gemm6kernel13GemmUniversalIN4cute5tupleIJiiiiEEENS1_10collective13CollectiveMmaINS1_35MainloopSm100TmaUmmaWarpSpecializedILi20ELi2ELi4ENS5_IJNS4_1CILi2EEENSA_ILi1EEESC_EEEEENS5_IJNSA_ILi256EEENSA_ILi64EEESG_EEENS_12float_e4m3_tENS5_IJlSC_lEEESI_SJ_NS4_8TiledMMAINS4_8MMA_AtomIJNS4_10MMA_TraitsINS4_25SM100_MMA_F8F6F4_2x1SM_SSEJSI_SI_fSF_SG_NS4_17integral_constantINS4_4UMMA5MajorELSQ_0EEESR_NSO_INSP_7ScaleInELSS_0EEEST_EEEEEENS4_6LayoutINS5_IJSC_SC_SC_EEENS5_IJNSA_ILi0EEESY_SY_EEEEENS5_IJNS4_10UnderscoreES11_S11_EEEEENS4_18SM100_TMA_2SM_LOADENS4_14ComposedLayoutINS4_7SwizzleILi2ELi4ELi3EEENS4_18smem_ptr_flag_bitsILi8EEENSW_INS5_IJNSA_ILi8EEESG_EEENS5_IJSG_SC_EEEEEEEvNS4_8identityES14_S1E_vS1F_EENS_8epilogue10collective18CollectiveEpilogueINS1H_23Sm100TmaWarpSpecializedILi1ELi1ELi64ELb0ELb0EEEJNS5_IJNSA_ILi128EEESG_SG_EEENS5_IJNSW_IS1M_SC_EENSW_ISG_SC_EEEEESI_SJ_SI_SJ_NS1H_6fusion15FusionCallbacksIS1L_NS1R_13LinCombEltActINS1H_6thread4GELUESI_fSI_fLNS_15FloatRoundStyleE2EEES1N_S1Q_JEEENS4_5SM1004TMEM4LOAD26SM100_TMEM_LOAD_32dp32b64xENS4_13SM90_TMA_LOADES1E_NS4_39AutoVectorizingCopyWithAssumedAlignmentILi128EEENS4_14SM90_TMA_STOREES1E_S25_S25_EEEvvEEEEvNT_6ParamsE) ;  /* 0xffffff1002147950 */ /* 0x000fea0003c3ffff */
        .weak           $__internal_1_$__cuda_sm10x_tcgen05_guardrail_trap_phase_invalid_during_alloc
        .type           $__internal_1_$__cuda_sm10x_tcgen05_guardrail_trap_phase_invalid_during_alloc,@function
        .size           $__internal_1_$__cuda_sm10x_tcgen05_guardrail_trap_phase_invalid_during_alloc,($__internal_2_$__cuda_sm10x_tcgen05_guardrail_trap_unallocated_columns_being_dealloced - $__internal_1_$__cuda_sm10x_tcgen05_guardrail_trap_phase_invalid_during_alloc)
$__internal_1_$__cuda_sm10x_tcgen05_guardrail_trap_phase_invalid_during_alloc:
[----:B------:R-:W-:Y:S05]  /*efb0*/  BPT.TRAP 0x1 ;  /* 0x000000040000795c */ /* 0x000fea0000300000 */
[----:B------:R-:W-:-:S04]  /*efc0*/  MOV R3, 0x0 ;  /* 0x0000000000037802 */ /* 0x000fc80000000f00 */
[----:B------:R-:W-:Y:S05]  /*efd0*/  RET.REL.NODEC R2 `(_ZN7cutlass13device_kernelINS_4gemm6kernel13GemmUniversalIN4cute5tupleIJiiiiEEENS1_10collective13CollectiveMmaINS1_35MainloopSm100TmaUmmaWarpSpecializedILi20ELi2ELi4ENS5_IJNS4_1CILi2EEENSA_ILi1EEESC_EEEEENS5_IJNSA_ILi256EEENSA_ILi64EEESG_EEENS_12float_e4m3_tENS5_IJlSC_lEEESI_SJ_NS4_8TiledMMAINS4_8MMA_AtomIJNS4_10MMA_TraitsINS4_25SM100_MMA_F8F6F4_2x1SM_SSEJSI_SI_fSF_SG_NS4_17integral_constantINS4_4UMMA5MajorELSQ_0EEESR_NSO_INSP_7ScaleInELSS_0EEEST_EEEEEENS4_6LayoutINS5_IJSC_SC_SC_EEENS5_IJNSA_ILi0EEESY_SY_EEEEENS5_IJNS4_10UnderscoreES11_S11_EEEEENS4_18SM100_TMA_2SM_LOADENS4_14ComposedLayoutINS4_7SwizzleILi2ELi4ELi3EEENS4_18smem_ptr_flag_bitsILi8EEENSW_INS5_IJNSA_ILi8EEESG_EEENS5_IJSG_SC_EEEEEEEvNS4_8identityES14_S1E_vS1F_EENS_8epilogue10collective18CollectiveEpilogueINS1H_23Sm100TmaWarpSpecializedILi1ELi1ELi64ELb0ELb0EEEJNS5_IJNSA_ILi128EEESG_SG_EEENS5_IJNSW_IS1M_SC_EENSW_ISG_SC_EEEEESI_SJ_SI_SJ_NS1H_6fusion15FusionCallbacksIS1L_NS1R_13LinCombEltActINS1H_6thread4GELUESI_fSI_fLNS_15FloatRoundStyleE2EEES1N_S1Q_JEEENS4_5SM1004TMEM4LOAD26SM100_TMEM_LOAD_32dp32b64xENS4_13SM90_TMA_LOADES1E_NS4_39AutoVectorizingCopyWithAssumedAlignmentILi128EEENS4_14SM90_TMA_STOREES1E_S25_S25_EEEvvEEEEvNT_6ParamsE) ;  /* 0xffffff1002087950 */ /* 0x000fea0003c3ffff */
        .weak           $__internal_2_$__cuda_sm10x_tcgen05_guardrail_trap_unallocated_columns_being_dealloced
        .type           $__internal_2_$__cuda_sm10x_tcgen05_guardrail_trap_unallocated_columns_being_dealloced,@function
        .size           $__internal_2_$__cuda_sm10x_tcgen05_guardrail_trap_unallocated_columns_being_dealloced,(.L_x_199 - $__internal_2_$__cuda_sm10x_tcgen05_guardrail_trap_unallocated_columns_being_dealloced)
$__internal_2_$__cuda_sm10x_tcgen05_guardrail_trap_unallocated_columns_being_dealloced:
[----:B------:R-:W-:Y:S05]  /*efe0*/  BPT.TRAP 0x1 ;  /* 0x000000040000795c */ /* 0x000fea0000300000 */
[----:B------:R-:W-:-:S04]  /*eff0*/  HFMA2 R3, -RZ, RZ, 0, 0 ;  /* 0x00000000ff037431 */ /* 0x000fc800000001ff */
[----:B------:R-:W-:Y:S05]  /*f000*/  RET.REL.NODEC R2 `(_ZN7cutlass13device_kernelINS_4gemm6kernel13GemmUniversalIN4cute5tupleIJiiiiEEENS1_10collective13CollectiveMmaINS1_35MainloopSm100TmaUmmaWarpSpecializedILi20ELi2ELi4ENS5_IJNS4_1CILi2EEENSA_ILi1EEESC_EEEEENS5_IJNSA_ILi256EEENSA_ILi64EEESG_EEENS_12float_e4m3_tENS5_IJlSC_lEEESI_SJ_NS4_8TiledMMAINS4_8MMA_AtomIJNS4_10MMA_TraitsINS4_25SM100_MMA_F8F6F4_2x1SM_SSEJSI_SI_fSF_SG_NS4_17integral_constantINS4_4UMMA5MajorELSQ_0EEESR_NSO_INSP_7ScaleInELSS_0EEEST_EEEEEENS4_6LayoutINS5_IJSC_SC_SC_EEENS5_IJNSA_ILi0EEESY_SY_EEEEENS5_IJNS4_10UnderscoreES11_S11_EEEEENS4_18SM100_TMA_2SM_LOADENS4_14ComposedLayoutINS4_7SwizzleILi2ELi4ELi3EEENS4_18smem_ptr_flag_bitsILi8EEENSW_INS5_IJNSA_ILi8EEESG_EEENS5_IJSG_SC_EEEEEEEvNS4_8identityES14_S1E_vS1F_EENS_8epilogue10collective18CollectiveEpilogueINS1H_23Sm100TmaWarpSpecializedILi1ELi1ELi64ELb0ELb0EEEJNS5_IJNSA_ILi128EEESG_SG_EEENS5_IJNSW_IS1M_SC_EENSW_ISG_SC_EEEEESI_SJ_SI_SJ_NS1H_6fusion15FusionCallbacksIS1L_NS1R_13LinCombEltActINS1H_6thread4GELUESI_fSI_fLNS_15FloatRoundStyleE2EEES1N_S1Q_JEEENS4_5SM1004TMEM4LOAD26SM100_TMEM_LOAD_32dp32b64xENS4_13SM90_TMA_LOADES1E_NS4_39AutoVectorizingCopyWithAssumedAlignmentILi128EEENS4_14SM90_TMA_STOREES1E_S25_S25_EEEvvEEEEvNT_6ParamsE) ;  /* 0xffffff0c02fc7950 */ /* 0x000fea0003c3ffff */
.L_x_198:
[----:B------:R-:W-:-:S00]  /*f010*/  BRA `(.L_x_198) ;  /* 0xfffffffc00fc7947 */ /* 0x000fc0000383ffff */
[----:B------:R-:W-:-:S00]  /*f020*/  NOP ;  /* 0x0000000000007918 */ /* 0x000fc00000000000 */
        /* <DEDUP_REMOVED lines=13> */
.L_x_199:


//--------------------- .nv.global.init           --------------------------
	.section	.nv.global.init,"aw",@progbits
.nv.global.init:
	.type		$str$27,@object
	.size		$str$27,($str$28 - $str$27)
$str$27:
        /*0000*/ 	.byte	0x28, 0x61, 0x64, 0x64, 0x72, 0x65, 0x73, 0x73, 0x20, 0x26, 0x20, 0x6d, 0x61, 0x73, 0x6b, 0x29
        /*0010*/ 	.byte	0x20, 0x3d, 0x3d, 0x20, 0x30, 0x00
	.type		$str$28,@object
	.size		$str$28,($str$26 - $str$28)
$str$28:
        /*0016*/ 	.byte	0x2f, 0x74, 0x6d, 0x70, 0x2f, 0x63, 0x75, 0x74, 0x6c, 0x61, 0x73, 0x73, 0x5f, 0x73, 0x77, 0x65
        /*0026*/ 	.byte	0x65, 0x70, 0x5f, 0x73, 0x72, 0x63, 0x2f, 0x69, 0x6e, 0x63, 0x6c, 0x75, 0x64, 0x65, 0x2f, 0x63
        /*0036*/ 	.byte	0x75, 0x74, 0x65, 0x2f, 0x70, 0x6f, 0x69, 0x6e, 0x74, 0x65, 0x72, 0x5f, 0x66, 0x6c, 0x61, 0x67
        /*0046*/ 	.byte	0x67, 0x65, 0x64, 0x2e, 0x68, 0x70, 0x70, 0x00
	.type		$str$26,@object
	.size		$str$26,($str$25 - $str$26)
$str$26:
        /*004e*/ 	.byte	0x2f, 0x74, 0x6d, 0x70, 0x2f, 0x63, 0x75, 0x74, 0x6c, 0x61, 0x73, 0x73, 0x5f, 0x73, 0x77, 0x65
        /*005e*/ 	.byte	0x65, 0x70, 0x5f, 0x73, 0x72, 0x63, 0x2f, 0x69, 0x6e, 0x63, 0x6c, 0x75, 0x64, 0x65, 0x2f, 0x63
        /*006e*/ 	.byte	0x75, 0x74, 0x65, 0x2f, 0x61, 0x74, 0x6f, 0x6d, 0x2f, 0x63, 0x6f, 0x70, 0x79, 0x5f, 0x74, 0x72
        /*007e*/ 	.byte	0x61, 0x69, 0x74, 0x73, 0x5f, 0x73, 0x6d, 0x31, 0x30, 0x30, 0x2e, 0x68, 0x70, 0x70, 0x00
	.type		$str$25,@object
	.size		$str$25,(__unnamed_1 - $str$25)
$str$25:
        /*008d*/ 	.byte	0x28, 0x28, 0x75, 0x69, 0x6e, 0x74, 0x33, 0x32, 0x5f, 0x74, 0x28, 0x74, 0x68, 0x72, 0x65, 0x61
        /*009d*/ 	.byte	0x64, 0x49, 0x64, 0x78, 0x2e, 0x78, 0x29, 0x20, 0x2f, 0x20, 0x33, 0x32, 0x29, 0x20, 0x25, 0x20
        /*00ad*/ 	.byte	0x34, 0x29, 0x20, 0x3d, 0x3d, 0x20, 0x28, 0x28, 0x28, 0x74, 0x6d, 0x65, 0x6d, 0x5f, 0x61, 0x64
        /*00bd*/ 	.byte	0x64, 0x72, 0x20, 0x3e, 0x3e, 0x20, 0x31, 0x36, 0x29, 0x20, 0x2f, 0x20, 0x33, 0x32, 0x29, 0x20
        /*00cd*/ 	.byte	0x25, 0x20, 0x34, 0x29, 0x00
	.type		__unnamed_1,@object
	.size		__unnamed_1,(__unnamed_2 - __unnamed_1)
__unnamed_1:
        /*00d2*/ 	.byte	0x61, 0x75, 0x74, 0x6f, 0x20, 0x63, 0x75, 0x74, 0x65, 0x3a, 0x3a, 0x61, 0x73, 0x5f, 0x70, 0x6f
        /* <DEDUP_REMOVED lines=24> */
        /*0262*/ 	.byte	0x43, 0x3c, 0x38, 0x31, 0x39, 0x32, 0x3e, 0x3e, 0x3e, 0x3e, 0x5d, 0x00
	.type		__unnamed_2,@object
	.size		__unnamed_2,(.L_2 - __unnamed_2)
__unnamed_2:
        /* <DEDUP_REMOVED lines=42> */
        /*050e*/ 	.byte	0x3e, 0x3e, 0x3e, 0x3e, 0x5d, 0x00
.L_2:


//--------------------- .nv.shared._ZN7cutlass13device_kernelINS_4gemm6kernel13GemmUniversalIN4cute5tupleIJiiiiEEENS1_10collective13CollectiveMmaINS1_35MainloopSm100TmaUmmaWarpSpecializedILi20ELi2ELi4ENS5_IJNS4_1CILi2EEENSA_ILi1EEESC_EEEEENS5_IJNSA_ILi256EEENSA_ILi64EEESG_EEENS_12float_e4m3_tENS5_IJlSC_lEEESI_SJ_NS4_8TiledMMAINS4_8MMA_AtomIJNS4_10MMA_TraitsINS4_25SM100_MMA_F8F6F4_2x1SM_SSEJSI_SI_fSF_SG_NS4_17integral_constantINS4_4UMMA5MajorELSQ_0EEESR_NSO_INSP_7ScaleInELSS_0EEEST_EEEEEENS4_6LayoutINS5_IJSC_SC_SC_EEENS5_IJNSA_ILi0EEESY_SY_EEEEENS5_IJNS4_10UnderscoreES11_S11_EEEEENS4_18SM100_TMA_2SM_LOADENS4_14ComposedLayoutINS4_7SwizzleILi2ELi4ELi3EEENS4_18smem_ptr_flag_bitsILi8EEENSW_INS5_IJNSA_ILi8EEESG_EEENS5_IJSG_SC_EEEEEEEvNS4_8identityES14_S1E_vS1F_EENS_8epilogue10collective18CollectiveEpilogueINS1H_23Sm100TmaWarpSpecializedILi1ELi1ELi64ELb0ELb0EEEJNS5_IJNSA_ILi128EEESG_SG_EEENS5_IJNSW_IS1M_SC_EENSW_ISG_SC_EEEEESI_SJ_SI_SJ_NS1H_6fusion15FusionCallbacksIS1L_NS1R_13LinCombEltActINS1H_6thread4GELUESI_fSI_fLNS_15FloatRoundStyleE2EEES1N_S1Q_JEEENS4_5SM1004TMEM4LOAD26SM100_TMEM_LOAD_32dp32b64xENS4_13SM90_TMA_LOADES1E_NS4_39AutoVectorizingCopyWithAssumedAlignmentILi128EEENS4_14SM90_TMA_STOREES1E_S25_S25_EEEvvEEEEvNT_6ParamsE --------------------------
	.section	.nv.shared._ZN7cutlass13device_kernelINS_4gemm6kernel13GemmUniversalIN4cute5tupleIJiiiiEEENS1_10collective13CollectiveMmaINS1_35MainloopSm100TmaUmmaWarpSpecializedILi20ELi2ELi4ENS5_IJNS4_1CILi2EEENSA_ILi1EEESC_EEEEENS5_IJNSA_ILi256EEENSA_ILi64EEESG_EEENS_12float_e4m3_tENS5_IJlSC_lEEESI_SJ_NS4_8TiledMMAINS4_8MMA_AtomIJNS4_10MMA_TraitsINS4_25SM100_MMA_F8F6F4_2x1SM_SSEJSI_SI_fSF_SG_NS4_17integral_constantINS4_4UMMA5MajorELSQ_0EEESR_NSO_INSP_7ScaleInELSS_0EEEST_EEEEEENS4_6LayoutINS5_IJSC_SC_SC_EEENS5_IJNSA_ILi0EEESY_SY_EEEEENS5_IJNS4_10UnderscoreES11_S11_EEEEENS4_18SM100_TMA_2SM_LOADENS4_14ComposedLayoutINS4_7SwizzleILi2ELi4ELi3EEENS4_18smem_ptr_flag_bitsILi8EEENSW_INS5_IJNSA_ILi8EEESG_EEENS5_IJSG_SC_EEEEEEEvNS4_8identityES14_S1E_vS1F_EENS_8epilogue10collective18CollectiveEpilogueINS1H_23Sm100TmaWarpSpecializedILi1ELi1ELi64ELb0ELb0EEEJNS5_IJNSA_ILi128EEESG_SG_EEENS5_IJNSW_IS1M_SC_EENSW_ISG_SC_EEEEESI_SJ_SI_SJ_NS1H_6fusion15FusionCallbacksIS1L_NS1R_13LinCombEltActINS1H_6thread4GELUESI_fSI_fLNS_15FloatRoundStyleE2EEES1N_S1Q_JEEENS4_5SM1004TMEM4LOAD26SM100_TMEM_LOAD_32dp32b64xENS4_13SM90_TMA_LOADES1E_NS4_39AutoVectorizingCopyWithAssumedAlignmentILi128EEENS4_14SM90_TMA_STOREES1E_S25_S25_EEEvvEEEEvNT_6ParamsE,"aw",@nobits
	.sectionflags	@""
	.align	16
	.zero		1024


//--------------------- .nv.shared.reserved.0     --------------------------
	.section	.nv.shared.reserved.0,"aw",@nobits
	.weak		__nv_reservedSMEM_offset_0_alias
	.size		__nv_reservedSMEM_offset_0_alias, 0, 64
	.other		__nv_reservedSMEM_offset_0_alias,@"STO_CUDA_RESERVED_SHARED STV_DEFAULT"
__nv_reservedSMEM_offset_0_alias:
	.zero		0
.nv.shared.reserved.0:
	.zero		64
	.weak		__nv_reservedSMEM_tcgen05_partition
	.type		__nv_reservedSMEM_tcgen05_partition,@object
	.size		__nv_reservedSMEM_tcgen05_partition,(.L_0 - __nv_reservedSMEM_tcgen05_partition)
__nv_reservedSMEM_tcgen05_partition:
	.zero		32
.L_0:


//--------------------- .nv.global                --------------------------
	.section	.nv.global,"aw",@nobits
.nv.global:
	.type		_ZN39_INTERNAL_5b82a05f_4_k_cu_575b6894_30644cute1_E,@object
	.size		_ZN39_INTERNAL_5b82a05f_4_k_cu_575b6894_30644cute1_E,(_ZN39_INTERNAL_5b82a05f_4_k_cu_575b6894_30644cuda3std3__45__cpo6cbeginE - _ZN39_INTERNAL_5b82a05f_4_k_cu_575b6894_30644cute1_E)
_ZN39_INTERNAL_5b82a05f_4_k_cu_575b6894_30644cute1_E:
	.zero		1
	.type		_ZN39_INTERNAL_5b82a05f_4_k_cu_575b6894_30644cuda3std3__45__cpo6cbeginE,@object
	.size		_ZN39_INTERNAL_5b82a05f_4_k_cu_575b6894_30644cuda3std3__45__cpo6cbeginE,(_ZN39_INTERNAL_5b82a05f_4_k_cu_575b6894_30644cuda3std3__48in_placeE - _ZN39_INTERNAL_5b82a05f_4_k_cu_575b6894_30644cuda3std3__45__cpo6cbeginE)
_ZN39_INTERNAL_5b82a05f_4_k_cu_575b6894_30644cuda3std3__45__cpo6cbeginE:
	.zero		1
	.type		_ZN39_INTERNAL_5b82a05f_4_k_cu_575b6894_30644cuda3std3__48in_placeE,@object
	.size		_ZN39_INTERNAL_5b82a05f_4_k_cu_575b6894_30644cuda3std3__48in_placeE,(_ZN39_INTERNAL_5b82a05f_4_k_cu_575b6894_30644cuda3std6ranges3__45__cpo9iter_moveE - _ZN39_INTERNAL_5b82a05f_4_k_cu_575b6894_30644cuda3std3__48in_placeE)
_ZN39_INTERNAL_5b82a05f_4_k_cu_575b6894_30644cuda3std3__48in_placeE:
	.zero		1
	.type		_ZN39_INTERNAL_5b82a05f_4_k_cu_575b6894_30644cuda3std6ranges3__45__cpo9iter_moveE,@object
	.size		_ZN39_INTERNAL_5b82a05f_4_k_cu_575b6894_30644cuda3std6ranges3__45__cpo9iter_moveE,(_ZN39_INTERNAL_5b82a05f_4_k_cu_575b6894_30644cuda3std3__45__cpo5beginE - _ZN39_INTERNAL_5b82a05f_4_k_cu_575b6894_30644cuda3std6ranges3__45__cpo9iter_moveE)
_ZN39_INTERNAL_5b82a05f_4_k_cu_575b6894_30644cuda3std6ranges3__45__cpo9iter_moveE:
	.zero		1
	.type		_ZN39_INTERNAL_5b82a05f_4_k_cu_575b6894_30644cuda3std3__45__cpo5beginE,@object
	.size		_ZN39_INTERNAL_5b82a05f_4_k_cu_575b6894_30644cuda3std3__45__cpo5beginE,(_ZN39_INTERNAL_5b82a05f_4_k_cu_575b6894_30644cuda3std3__441_GLOBAL__N__5b82a05f_4_k_cu_575b6894_30646ignoreE - _ZN39_INTERNAL_5b82a05f_4_k_cu_575b6894_30644cuda3std3__45__cpo5beginE)
_ZN39_INTERNAL_5b82a05f_4_k_cu_575b6894_30644cuda3std3__45__cpo5beginE:
	.zero		1
	.type		_ZN39_INTERNAL_5b82a05f_4_k_cu_575b6894_30644cuda3std3__441_GLOBAL__N__5b82a05f_4_k_cu_575b6894_30646ignoreE,@object
	.size		_ZN39_INTERNAL_5b82a05f_4_k_cu_575b6894_30644cuda3std3__441_GLOBAL__N__5b82a05f_4_k_cu_575b6894_30646ignoreE,(_ZN39_INTERNAL_5b82a05f_4_k_cu_575b6894_30644cute7productE - _ZN39_INTERNAL_5b82a05f_4_k_cu_575b6894_30644cuda3std3__441_GLOBAL__N__5b82a05f_4_k_cu_575b6894_30646ignoreE)
_ZN39_INTERNAL_5b82a05f_4_k_cu_575b6894_30644cuda3std3__441_GLOBAL__N__5b82a05f_4_k_cu_575b6894_30646ignoreE:
	.zero		1
	.type		_ZN39_INTERNAL_5b82a05f_4_k_cu_575b6894_30644cute7productE,@object
	.size		_ZN39_INTERNAL_5b82a05f_4_k_cu_575b6894_30644cute7productE,(_ZN39_INTERNAL_5b82a05f_4_k_cu_575b6894_30644cuda3std3__45__cpo3endE - _ZN39_INTERNAL_5b82a05f_4_k_cu_575b6894_30644cute7productE)
_ZN39_INTERNAL_5b82a05f_4_k_cu_575b6894_30644cute7productE:
	.zero		1
	.type		_ZN39_INTERNAL_5b82a05f_4_k_cu_575b6894_30644cuda3std3__45__cpo3endE,@object
	.size		_ZN39_INTERNAL_5b82a05f_4_k_cu_575b6894_30644cuda3std3__45__cpo3endE,(_ZN39_INTERNAL_5b82a05f_4_k_cu_575b6894_30644cuda3std3__419piecewise_constructE - _ZN39_INTERNAL_5b82a05f_4_k_cu_575b6894_30644cuda3std3__45__cpo3endE)
_ZN39_INTERNAL_5b82a05f_4_k_cu_575b6894_30644cuda3std3__45__cpo3endE:
	.zero		1
	.type		_ZN39_INTERNAL_5b82a05f_4_k_cu_575b6894_30644cuda3std3__419piecewise_constructE,@object
	.size		_ZN39_INTERNAL_5b82a05f_4_k_cu_575b6894_30644cuda3std3__419piecewise_constructE,(_ZN39_INTERNAL_5b82a05f_4_k_cu_575b6894_30644cuda3std3__45__cpo4cendE - _ZN39_INTERNAL_5b82a05f_4_k_cu_575b6894_30644cuda3std3__419piecewise_constructE)
_ZN39_INTERNAL_5b82a05f_4_k_cu_575b6894_30644cuda3std3__419piecewise_constructE:
	.zero		1
	.type		_ZN39_INTERNAL_5b82a05f_4_k_cu_575b6894_30644cuda3std3__45__cpo4cendE,@object
	.size		_ZN39_INTERNAL_5b82a05f_4_k_cu_575b6894_30644cuda3std3__45__cpo4cendE,(_ZN39_INTERNAL_5b82a05f_4_k_cu_575b6894_30644cuda3std6ranges3__45__cpo4swapE - _ZN39_INTERNAL_5b82a05f_4_k_cu_575b6894_30644cuda3std3__45__cpo4cendE)
_ZN39_INTERNAL_5b82a05f_4_k_cu_575b6894_30644cuda3std3__45__cpo4cendE:
	.zero		1
	.type		_ZN39_INTERNAL_5b82a05f_4_k_cu_575b6894_30644cuda3std6ranges3__45__cpo4swapE,@object
	.size		_ZN39_INTERNAL_5b82a05f_4_k_cu_575b6894_30644cuda3std6ranges3__45__cpo4swapE,(.L_10 - _ZN39_INTERNAL_5b82a05f_4_k_cu_575b6894_30644cuda3std6ranges3__45__cpo4swapE)
_ZN39_INTERNAL_5b82a05f_4_k_cu_575b6894_30644cuda3std6ranges3__45__cpo4swapE:
	.zero		1
.L_10:


//--------------------- .nv.constant0._ZN7cutlass13device_kernelINS_4gemm6kernel13GemmUniversalIN4cute5tupleIJiiiiEEENS1_10collective13CollectiveMmaINS1_35MainloopSm100TmaUmmaWarpSpecializedILi20ELi2ELi4ENS5_IJNS4_1CILi2EEENSA_ILi1EEESC_EEEEENS5_IJNSA_ILi256EEENSA_ILi64EEESG_EEENS_12float_e4m3_tENS5_IJlSC_lEEESI_SJ_NS4_8TiledMMAINS4_8MMA_AtomIJNS4_10MMA_TraitsINS4_25SM100_MMA_F8F6F4_2x1SM_SSEJSI_SI_fSF_SG_NS4_17integral_constantINS4_4UMMA5MajorELSQ_0EEESR_NSO_INSP_7ScaleInELSS_0EEEST_EEEEEENS4_6LayoutINS5_IJSC_SC_SC_EEENS5_IJNSA_ILi0EEESY_SY_EEEEENS5_IJNS4_10UnderscoreES11_S11_EEEEENS4_18SM100_TMA_2SM_LOADENS4_14ComposedLayoutINS4_7SwizzleILi2ELi4ELi3EEENS4_18smem_ptr_flag_bitsILi8EEENSW_INS5_IJNSA_ILi8EEESG_EEENS5_IJSG_SC_EEEEEEEvNS4_8identityES14_S1E_vS1F_EENS_8epilogue10collective18CollectiveEpilogueINS1H_23Sm100TmaWarpSpecializedILi1ELi1ELi64ELb0ELb0EEEJNS5_IJNSA_ILi128EEESG_SG_EEENS5_IJNSW_IS1M_SC_EENSW_ISG_SC_EEEEESI_SJ_SI_SJ_NS1H_6fusion15FusionCallbacksIS1L_NS1R_13LinCombEltActINS1H_6thread4GELUESI_fSI_fLNS_15FloatRoundStyleE2EEES1N_S1Q_JEEENS4_5SM1004TMEM4LOAD26SM100_TMEM_LOAD_32dp32b64xENS4_13SM90_TMA_LOADES1E_NS4_39AutoVectorizingCopyWithAssumedAlignmentILi128EEENS4_14SM90_TMA_STOREES1E_S25_S25_EEEvvEEEEvNT_6ParamsE --------------------------
	.section	.nv.constant0._ZN7cutlass13device_kernelINS_4gemm6kernel13GemmUniversalIN4cute5tupleIJiiiiEEENS1_10collective13CollectiveMmaINS1_35MainloopSm100TmaUmmaWarpSpecializedILi20ELi2ELi4ENS5_IJNS4_1CILi2EEENSA_ILi1EEESC_EEEEENS5_IJNSA_ILi256EEENSA_ILi64EEESG_EEENS_12float_e4m3_tENS5_IJlSC_lEEESI_SJ_NS4_8TiledMMAINS4_8MMA_AtomIJNS4_10MMA_TraitsINS4_25SM100_MMA_F8F6F4_2x1SM_SSEJSI_SI_fSF_SG_NS4_17integral_constantINS4_4UMMA5MajorELSQ_0EEESR_NSO_INSP_7ScaleInELSS_0EEEST_EEEEEENS4_6LayoutINS5_IJSC_SC_SC_EEENS5_IJNSA_ILi0EEESY_SY_EEEEENS5_IJNS4_10UnderscoreES11_S11_EEEEENS4_18SM100_TMA_2SM_LOADENS4_14ComposedLayoutINS4_7SwizzleILi2ELi4ELi3EEENS4_18smem_ptr_flag_bitsILi8EEENSW_INS5_IJNSA_ILi8EEESG_EEENS5_IJSG_SC_EEEEEEEvNS4_8identityES14_S1E_vS1F_EENS_8epilogue10collective18CollectiveEpilogueINS1H_23Sm100TmaWarpSpecializedILi1ELi1ELi64ELb0ELb0EEEJNS5_IJNSA_ILi128EEESG_SG_EEENS5_IJNSW_IS1M_SC_EENSW_ISG_SC_EEEEESI_SJ_SI_SJ_NS1H_6fusion15FusionCallbacksIS1L_NS1R_13LinCombEltActINS1H_6thread4GELUESI_fSI_fLNS_15FloatRoundStyleE2EEES1N_S1Q_JEEENS4_5SM1004TMEM4LOAD26SM100_TMEM_LOAD_32dp32b64xENS4_13SM90_TMA_LOADES1E_NS4_39AutoVectorizingCopyWithAssumedAlignmentILi128EEENS4_14SM90_TMA_STOREES1E_S25_S25_EEEvvEEEEvNT_6ParamsE,"a",@progbits
	.sectionflags	@""
	.align	4
.nv.constant0._ZN7cutlass13device_kernelINS_4gemm6kernel13GemmUniversalIN4cute5tupleIJiiiiEEENS1_10collective13CollectiveMmaINS1_35MainloopSm100TmaUmmaWarpSpecializedILi20ELi2ELi4ENS5_IJNS4_1CILi2EEENSA_ILi1EEESC_EEEEENS5_IJNSA_ILi256EEENSA_ILi64EEESG_EEENS_12float_e4m3_tENS5_IJlSC_lEEESI_SJ_NS4_8TiledMMAINS4_8MMA_AtomIJNS4_10MMA_TraitsINS4_25SM100_MMA_F8F6F4_2x1SM_SSEJSI_SI_fSF_SG_NS4_17integral_constantINS4_4UMMA5MajorELSQ_0EEESR_NSO_INSP_7ScaleInELSS_0EEEST_EEEEEENS4_6LayoutINS5_IJSC_SC_SC_EEENS5_IJNSA_ILi0EEESY_SY_EEEEENS5_IJNS4_10UnderscoreES11_S11_EEEEENS4_18SM100_TMA_2SM_LOADENS4_14ComposedLayoutINS4_7SwizzleILi2ELi4ELi3EEENS4_18smem_ptr_flag_bitsILi8EEENSW_INS5_IJNSA_ILi8EEESG_EEENS5_IJSG_SC_EEEEEEEvNS4_8identityES14_S1E_vS1F_EENS_8epilogue10collective18CollectiveEpilogueINS1H_23Sm100TmaWarpSpecializedILi1ELi1ELi64ELb0ELb0EEEJNS5_IJNSA_ILi128EEESG_SG_EEENS5_IJNSW_IS1M_SC_EENSW_ISG_SC_EEEEESI_SJ_SI_SJ_NS1H_6fusion15FusionCallbacksIS1L_NS1R_13LinCombEltActINS1H_6thread4GELUESI_fSI_fLNS_15FloatRoundStyleE2EEES1N_S1Q_JEEENS4_5SM1004TMEM4LOAD26SM100_TMEM_LOAD_32dp32b64xENS4_13SM90_TMA_LOADES1E_NS4_39AutoVectorizingCopyWithAssumedAlignmentILi128EEENS4_14SM90_TMA_STOREES1E_S25_S25_EEEvvEEEEvNT_6ParamsE:
	.zero		2944


//--------------------- SYMBOLS --------------------------

	.type		.nv.reservedSmem.offset0,@object
	.size		.nv.reservedSmem.offset0,0x4
	.type		.nv.reservedSmem.cap,@object
	.size		.nv.reservedSmem.cap,0x4
	.type		__assertfail,@function
